// auto-generated by cutlass_sweep.gemm — config: {"arch": "sm_90", "cluster_m": 1, "cluster_n": 1, "dtype": "fp16", "dtype_b": "fp16", "layout": "nt", "stages": 0, "tile_k": 128, "tile_m": 192, "tile_n": 240}
#include "cutlass/cutlass.h"
#include "cutlass/gemm/collective/collective_builder.hpp"
#include "cutlass/gemm/device/gemm_universal_adapter.h"
#include "cutlass/gemm/kernel/gemm_universal.hpp"
#include "cutlass/epilogue/collective/collective_builder.hpp"

using ElemA = cutlass::half_t;
using ElemB = cutlass::half_t;
using ElemCD = cutlass::half_t;
using Acc  = float;
using TileShape    = cute::Shape<cute::_192, cute::_240, cute::_128>;
using ClusterShape = cute::Shape<cute::_1, cute::_1, cute::_1>;

using CollectiveEpilogue = typename cutlass::epilogue::collective::CollectiveBuilder<
    cutlass::arch::Sm90, cutlass::arch::OpClassTensorOp,
    TileShape, ClusterShape,
    cutlass::epilogue::collective::EpilogueTileAuto,
    Acc, Acc,
    ElemCD, cutlass::layout::RowMajor, 128 / cutlass::sizeof_bits<ElemCD>::value,
    ElemCD, cutlass::layout::RowMajor, 128 / cutlass::sizeof_bits<ElemCD>::value,
    cutlass::epilogue::collective::EpilogueScheduleAuto
  >::CollectiveOp;

using CollectiveMainloop = typename cutlass::gemm::collective::CollectiveBuilder<
    cutlass::arch::Sm90, cutlass::arch::OpClassTensorOp,
    ElemA, cutlass::layout::RowMajor, 128 / cutlass::sizeof_bits<ElemA>::value,
    ElemB, cutlass::layout::ColumnMajor, 128 / cutlass::sizeof_bits<ElemB>::value,
    Acc,
    TileShape, ClusterShape,
    cutlass::gemm::collective::StageCountAutoCarveout<static_cast<int>(sizeof(typename CollectiveEpilogue::SharedStorage))>,
    cutlass::gemm::collective::KernelScheduleAuto
  >::CollectiveOp;

using GemmKernel = cutlass::gemm::kernel::GemmUniversal<
    cute::Shape<int,int,int,int>,
    CollectiveMainloop,
    CollectiveEpilogue
>;
using Gemm = cutlass::gemm::device::GemmUniversalAdapter<GemmKernel>;

// Force the device kernel symbol into the cubin without needing a host main.
auto* _anchor = &cutlass::device_kernel<GemmKernel>;


// ===== COMPILED SASS (sm_90a) =====

	.target	sm_90a

	.elftype	@"ET_EXEC"


//--------------------- .note.nv.tkinfo           --------------------------
	.section	.note.nv.tkinfo,"",@"SHT_NOTE"
	.sectionflags	@"SHF_NOTE_NV_TKINFO"
	.tkinfo
        /*0018*/ 	.word	0x00000002
        /*0030*/ 	.string	""
        /*0030*/ 	.string	"ptxas"
        /*0030*/ 	.string	"Cuda compilation tools, release 13.0, V13.0.88"
        /*0030*/ 	.string	"Build cuda_13.0.r13.0/compiler.36424714_0"
        /*0030*/ 	.string	"-arch sm_90a -m 64 "



//--------------------- .note.nv.cuinfo           --------------------------
	.section	.note.nv.cuinfo,"",@"SHT_NOTE"
	.sectionflags	@"SHF_NOTE_NV_CUINFO"
        /*0018*/ 	.short	0x0002
        /*001a*/ 	.short	0x005a
        /*001c*/ 	.short	0x0082
	.zero		2


//--------------------- .nv.info                  --------------------------
	.section	.nv.info,"",@"SHT_CUDA_INFO"
	.align	4


	//----- nvinfo : EIATTR_REGCOUNT
	.align		4
        /*0000*/ 	.byte	0x04, 0x2f
        /*0002*/ 	.short	(.L_15 - .L_14)
	.align		4
.L_14:
        /*0004*/ 	.word	index@(_ZN7cutlass13device_kernelINS_4gemm6kernel13GemmUniversalIN4cute5tupleIJiiiiEEENS1_10collective13CollectiveMmaINS1_34MainloopSm90TmaGmmaWarpSpecializedILi2ENS5_IJNS4_1CILi1EEESB_SB_EEENS1_35KernelTmaWarpSpecializedCooperativeEEENS5_IJNSA_ILi192EEENSA_ILi240EEENSA_ILi128EEEEEENS_6half_tENS5_IJlSB_lEEESJ_SK_NS4_8TiledMMAINS4_8MMA_AtomIJNS4_4SM904GMMA25MMA_64x16x16_F32F16F16_SSILNSO_5MajorE0ELSQ_0ELNSO_7ScaleInE1ELSR_1EEEEEENS4_6LayoutINS5_IJNSA_ILi2EEESB_SB_EEENS5_IJSB_NSA_ILi0EEESX_EEEEENS5_IJNS4_10UnderscoreES10_S10_EEEEENS4_13SM90_TMA_LOADENS4_14ComposedLayoutINS4_7SwizzleILi3ELi4ELi3EEENS4_18smem_ptr_flag_bitsILi16EEENSU_INS5_IJNSA_ILi8EEENSA_ILi64EEEEEENS5_IJS1A_SB_EEEEEEEvNS4_8identityES13_S1E_vS1F_EENS_8epilogue10collective6detail29Sm90TmaWarpSpecializedAdapterINS1I_15DefaultEpilogueISJ_SK_SK_NS1H_6thread17LinearCombinationISJ_Li1EffLNS1M_9ScaleType4KindE0ELNS_15FloatRoundStyleE2ESJ_EENS1_15EpilogueDefaultEEEEEvvEEEEvNT_6ParamsE)
        /*0008*/ 	.word	0x000000a8


	//----- nvinfo : EIATTR_FRAME_SIZE
	.align		4
.L_15:
        /*000c*/ 	.byte	0x04, 0x11
        /*000e*/ 	.short	(.L_17 - .L_16)
	.align		4
.L_16:
        /*0010*/ 	.word	index@(_ZN7cutlass13device_kernelINS_4gemm6kernel13GemmUniversalIN4cute5tupleIJiiiiEEENS1_10collective13CollectiveMmaINS1_34MainloopSm90TmaGmmaWarpSpecializedILi2ENS5_IJNS4_1CILi1EEESB_SB_EEENS1_35KernelTmaWarpSpecializedCooperativeEEENS5_IJNSA_ILi192EEENSA_ILi240EEENSA_ILi128EEEEEENS_6half_tENS5_IJlSB_lEEESJ_SK_NS4_8TiledMMAINS4_8MMA_AtomIJNS4_4SM904GMMA25MMA_64x16x16_F32F16F16_SSILNSO_5MajorE0ELSQ_0ELNSO_7ScaleInE1ELSR_1EEEEEENS4_6LayoutINS5_IJNSA_ILi2EEESB_SB_EEENS5_IJSB_NSA_ILi0EEESX_EEEEENS5_IJNS4_10UnderscoreES10_S10_EEEEENS4_13SM90_TMA_LOADENS4_14ComposedLayoutINS4_7SwizzleILi3ELi4ELi3EEENS4_18smem_ptr_flag_bitsILi16EEENSU_INS5_IJNSA_ILi8EEENSA_ILi64EEEEEENS5_IJS1A_SB_EEEEEEEvNS4_8identityES13_S1E_vS1F_EENS_8epilogue10collective6detail29Sm90TmaWarpSpecializedAdapterINS1I_15DefaultEpilogueISJ_SK_SK_NS1H_6thread17LinearCombinationISJ_Li1EffLNS1M_9ScaleType4KindE0ELNS_15FloatRoundStyleE2ESJ_EENS1_15EpilogueDefaultEEEEEvvEEEEvNT_6ParamsE)
        /*0014*/ 	.word	0x00000568


	//----- nvinfo : EIATTR_MIN_STACK_SIZE
	.align		4
.L_17:
        /*0018*/ 	.byte	0x04, 0x12
        /*001a*/ 	.short	(.L_19 - .L_18)
	.align		4
.L_18:
        /*001c*/ 	.word	index@(_ZN7cutlass13device_kernelINS_4gemm6kernel13GemmUniversalIN4cute5tupleIJiiiiEEENS1_10collective13CollectiveMmaINS1_34MainloopSm90TmaGmmaWarpSpecializedILi2ENS5_IJNS4_1CILi1EEESB_SB_EEENS1_35KernelTmaWarpSpecializedCooperativeEEENS5_IJNSA_ILi192EEENSA_ILi240EEENSA_ILi128EEEEEENS_6half_tENS5_IJlSB_lEEESJ_SK_NS4_8TiledMMAINS4_8MMA_AtomIJNS4_4SM904GMMA25MMA_64x16x16_F32F16F16_SSILNSO_5MajorE0ELSQ_0ELNSO_7ScaleInE1ELSR_1EEEEEENS4_6LayoutINS5_IJNSA_ILi2EEESB_SB_EEENS5_IJSB_NSA_ILi0EEESX_EEEEENS5_IJNS4_10UnderscoreES10_S10_EEEEENS4_13SM90_TMA_LOADENS4_14ComposedLayoutINS4_7SwizzleILi3ELi4ELi3EEENS4_18smem_ptr_flag_bitsILi16EEENSU_INS5_IJNSA_ILi8EEENSA_ILi64EEEEEENS5_IJS1A_SB_EEEEEEEvNS4_8identityES13_S1E_vS1F_EENS_8epilogue10collective6detail29Sm90TmaWarpSpecializedAdapterINS1I_15DefaultEpilogueISJ_SK_SK_NS1H_6thread17LinearCombinationISJ_Li1EffLNS1M_9ScaleType4KindE0ELNS_15FloatRoundStyleE2ESJ_EENS1_15EpilogueDefaultEEEEEvvEEEEvNT_6ParamsE)
        /*0020*/ 	.word	0x00000568
.L_19:


//--------------------- .nv.compat                --------------------------
	.section	.nv.compat,"",@"SHT_CUDA_COMPAT_INFO"
	.align	4
        /*0000*/ 	.byte	0x02, 0x09, 0x01, 0x00, 0x02, 0x02, 0x04, 0x00, 0x02, 0x05, 0x05, 0x00, 0x03, 0x07, 0x01, 0x01
        /*0010*/ 	.byte	0x02, 0x03, 0x01, 0x00, 0x02, 0x06, 0x01, 0x00, 0x04, 0x0b, 0x08, 0x00, 0x00, 0x00, 0x00, 0x00
        /*0020*/ 	.byte	0x00, 0x00, 0x00, 0x00


//--------------------- .nv.info._ZN7cutlass13device_kernelINS_4gemm6kernel13GemmUniversalIN4cute5tupleIJiiiiEEENS1_10collective13CollectiveMmaINS1_34MainloopSm90TmaGmmaWarpSpecializedILi2ENS5_IJNS4_1CILi1EEESB_SB_EEENS1_35KernelTmaWarpSpecializedCooperativeEEENS5_IJNSA_ILi192EEENSA_ILi240EEENSA_ILi128EEEEEENS_6half_tENS5_IJlSB_lEEESJ_SK_NS4_8TiledMMAINS4_8MMA_AtomIJNS4_4SM904GMMA25MMA_64x16x16_F32F16F16_SSILNSO_5MajorE0ELSQ_0ELNSO_7ScaleInE1ELSR_1EEEEEENS4_6LayoutINS5_IJNSA_ILi2EEESB_SB_EEENS5_IJSB_NSA_ILi0EEESX_EEEEENS5_IJNS4_10UnderscoreES10_S10_EEEEENS4_13SM90_TMA_LOADENS4_14ComposedLayoutINS4_7SwizzleILi3ELi4ELi3EEENS4_18smem_ptr_flag_bitsILi16EEENSU_INS5_IJNSA_ILi8EEENSA_ILi64EEEEEENS5_IJS1A_SB_EEEEEEEvNS4_8identityES13_S1E_vS1F_EENS_8epilogue10collective6detail29Sm90TmaWarpSpecializedAdapterINS1I_15DefaultEpilogueISJ_SK_SK_NS1H_6thread17LinearCombinationISJ_Li1EffLNS1M_9ScaleType4KindE0ELNS_15FloatRoundStyleE2ESJ_EENS1_15EpilogueDefaultEEEEEvvEEEEvNT_6ParamsE --------------------------
	.section	.nv.info._ZN7cutlass13device_kernelINS_4gemm6kernel13GemmUniversalIN4cute5tupleIJiiiiEEENS1_10collective13CollectiveMmaINS1_34MainloopSm90TmaGmmaWarpSpecializedILi2ENS5_IJNS4_1CILi1EEESB_SB_EEENS1_35KernelTmaWarpSpecializedCooperativeEEENS5_IJNSA_ILi192EEENSA_ILi240EEENSA_ILi128EEEEEENS_6half_tENS5_IJlSB_lEEESJ_SK_NS4_8TiledMMAINS4_8MMA_AtomIJNS4_4SM904GMMA25MMA_64x16x16_F32F16F16_SSILNSO_5MajorE0ELSQ_0ELNSO_7ScaleInE1ELSR_1EEEEEENS4_6LayoutINS5_IJNSA_ILi2EEESB_SB_EEENS5_IJSB_NSA_ILi0EEESX_EEEEENS5_IJNS4_10UnderscoreES10_S10_EEEEENS4_13SM90_TMA_LOADENS4_14ComposedLayoutINS4_7SwizzleILi3ELi4ELi3EEENS4_18smem_ptr_flag_bitsILi16EEENSU_INS5_IJNSA_ILi8EEENSA_ILi64EEEEEENS5_IJS1A_SB_EEEEEEEvNS4_8identityES13_S1E_vS1F_EENS_8epilogue10collective6detail29Sm90TmaWarpSpecializedAdapterINS1I_15DefaultEpilogueISJ_SK_SK_NS1H_6thread17LinearCombinationISJ_Li1EffLNS1M_9ScaleType4KindE0ELNS_15FloatRoundStyleE2ESJ_EENS1_15EpilogueDefaultEEEEEvvEEEEvNT_6ParamsE,"",@"SHT_CUDA_INFO"
	.sectionflags	@""
	.align	4


	//----- nvinfo : EIATTR_CUDA_API_VERSION
	.align		4
        /*0000*/ 	.byte	0x04, 0x37
        /*0002*/ 	.short	(.L_21 - .L_20)
.L_20:
        /*0004*/ 	.word	0x00000082


	//----- nvinfo : EIATTR_KPARAM_INFO
	.align		4
.L_21:
        /*0008*/ 	.byte	0x04, 0x17
        /*000a*/ 	.short	(.L_23 - .L_22)
.L_22:
        /*000c*/ 	.word	0x00000000
        /*0010*/ 	.short	0x0000
        /*0012*/ 	.short	0x0070
        /*0014*/ 	.byte	0x00, 0xf0, 0x01, 0x10


	//----- nvinfo : EIATTR_SPARSE_MMA_MASK
	.align		4
.L_23:
        /*0018*/ 	.byte	0x03, 0x50
        /*001a*/ 	.short	0x0000


	//----- nvinfo : EIATTR_MAXREG_COUNT
	.align		4
        /*001c*/ 	.byte	0x03, 0x1b
        /*001e*/ 	.short	0x00a8


	//----- nvinfo : EIATTR_NUM_BARRIERS
	.align		4
        /*0020*/ 	.byte	0x02, 0x4c
        /*0022*/ 	.byte	0x01
	.zero		1


	//----- nvinfo : EIATTR_EXTERNS
	.align		4
        /*0024*/ 	.byte	0x04, 0x0f
        /*0026*/ 	.short	(.L_25 - .L_24)


	//   ....[0]....
	.align		4
.L_24:
        /*0028*/ 	.word	index@(__assertfail)


	//----- nvinfo : EIATTR_ANNOTATIONS
	.align		4
.L_25:
        /*002c*/ 	.byte	0x04, 0x55
        /*002e*/ 	.short	(.L_27 - .L_26)


	//   ....[0]....
.L_26:
        /*0030*/ 	.word	0x00000001
        /*0034*/ 	.byte	0x50, 0x05, 0x00, 0x00, 0x01, 0x00, 0x00, 0x00, 0x70, 0x05, 0x00, 0x00, 0x01, 0x00, 0x00, 0x00
        /* <DEDUP_REMOVED lines=535> */
        /*21b4*/ 	.byte	0x40, 0x5d, 0x02, 0x00, 0x01, 0x00, 0x00, 0x00, 0x60, 0x63, 0x02, 0x00


	//----- nvinfo : EIATTR_MERCURY_ISA_VERSION
	.align		4
.L_27:
        /*21c0*/ 	.byte	0x03, 0x5f
        /*21c2*/ 	.short	0x0101


	//----- nvinfo : EIATTR_INT_WARP_WIDE_INSTR_OFFSETS
	.align		4
        /*21c4*/ 	.byte	0x04, 0x31
        /*21c6*/ 	.short	(.L_29 - .L_28)


	//   ....[0]....
.L_28:
        /*21c8*/ 	.word	0x000003b0


	//   ....[1]....
        /*21cc*/ 	.word	0x000003c0


	//   ....[2]....
        /*21d0*/ 	.word	0x00000490


	//----- nvinfo : EIATTR_COOP_GROUP_MASK_REGIDS
	.align		4
.L_29:
        /*21d4*/ 	.byte	0x04, 0x29
        /*21d6*/ 	.short	(.L_31 - .L_30)


	//   ....[0]....
.L_30:
        /*21d8*/ 	.word	0xffffffff


	//   ....[1]....
        /*21dc*/ 	.word	0xffffffff


	//   ....[2]....
        /*21e0*/ 	.word	0xffffffff


	//   ....[3]....
        /*21e4*/ 	.word	0xffffffff


	//   ....[4]....
        /*21e8*/ 	.word	0xffffffff


	//----- nvinfo : EIATTR_COOP_GROUP_INSTR_OFFSETS
	.align		4
.L_31:
        /*21ec*/ 	.byte	0x04, 0x28
        /*21ee*/ 	.short	(.L_33 - .L_32)


	//   ....[0]....
.L_32:
        /*21f0*/ 	.word	0x00000070


	//   ....[1]....
        /*21f4*/ 	.word	0x00000080


	//   ....[2]....
        /*21f8*/ 	.word	0x00000140


	//   ....[3]....
        /*21fc*/ 	.word	0x00000290


	//   ....[4]....
        /*2200*/ 	.word	0x00001090


	//----- nvinfo : EIATTR_REG_RECONFIG
	.align		4
.L_33:
        /*2204*/ 	.byte	0x01, 0x54
	.zero		2


	//----- nvinfo : EIATTR_SYSCALL_OFFSETS
	.align		4
        /*2208*/ 	.byte	0x04, 0x46
        /*220a*/ 	.short	(.L_35 - .L_34)


	//   ....[0]....
.L_34:
        /*220c*/ 	.word	0x00001240


	//----- nvinfo : EIATTR_MBARRIER_INSTR_OFFSETS
	.align		4
.L_35:
        /*2210*/ 	.byte	0x04, 0x39
        /*2212*/ 	.short	(.L_37 - .L_36)


	//   ....[0]....
.L_36:
        /*2214*/ 	.word	0x00000240
        /*2218*/ 	.word	0x000000ff
        /*221c*/ 	.word	0x00000000
        /*2220*/ 	.short	0x0100
        /*2222*/ 	.byte	0x08
	.zero		1


	//   ....[1]....
        /*2224*/ 	.word	0x00000250
        /*2228*/ 	.word	0x000000ff
        /*222c*/ 	.word	0x00000010
        /*2230*/ 	.short	0x0100
        /*2232*/ 	.byte	0x08
	.zero		1


	//   ....[2]....
        /*2234*/ 	.word	0x00000260
        /*2238*/ 	.word	0x000000ff
        /*223c*/ 	.word	0x00000008
        /*2240*/ 	.short	0x0100
        /*2242*/ 	.byte	0x08
	.zero		1


	//   ....[3]....
        /*2244*/ 	.word	0x00000270
        /*2248*/ 	.word	0x000000ff
        /*224c*/ 	.word	0x00000018
        /*2250*/ 	.short	0x0100
        /*2252*/ 	.byte	0x08
	.zero		1


	//   ....[4]....
        /*2254*/ 	.word	0x00000500
        /*2258*/ 	.word	0x000000ff
        /*225c*/ 	.word	0x00000030
        /*2260*/ 	.short	0x0100
        /*2262*/ 	.byte	0x06
	.zero		1


	//   ....[5]....
        /*2264*/ 	.word	0x00000590
        /*2268*/ 	.word	0x000000ff
        /*226c*/ 	.word	0x00000038
        /*2270*/ 	.short	0x0100
        /*2272*/ 	.byte	0x06
	.zero		1


	//   ....[6]....
        /*2274*/ 	.word	0x00001330
        /*2278*/ 	.word	0x00000003
        /*227c*/ 	.word	0x00000000
        /*2280*/ 	.short	0x010a
        /*2282*/ 	.byte	0x3f
	.zero		1


	//   ....[7]....
        /*2284*/ 	.word	0x00001370
        /*2288*/ 	.word	0x00000003
        /*228c*/ 	.word	0x00000000
        /*2290*/ 	.short	0x010a
        /*2292*/ 	.byte	0x3f
	.zero		1


	//   ....[8]....
        /*2294*/ 	.word	0x0000a720
        /*2298*/ 	.word	0x000000ff
        /*229c*/ 	.word	0x00000000
        /*22a0*/ 	.short	0x010a
        /*22a2*/ 	.byte	0x04
	.zero		1


	//   ....[9]....
        /*22a4*/ 	.word	0x0000a760
        /*22a8*/ 	.word	0x000000ff
        /*22ac*/ 	.word	0x00000000
        /*22b0*/ 	.short	0x010a
        /*22b2*/ 	.byte	0x04
	.zero		1


	//   ....[10]....
        /*22b4*/ 	.word	0x000135c0
        /*22b8*/ 	.word	0x000000ff
        /*22bc*/ 	.word	0x00000000
        /*22c0*/ 	.short	0x0101
        /*22c2*/ 	.byte	0x04
	.zero		1


	//   ....[11]....
        /*22c4*/ 	.word	0x000137c0
        /*22c8*/ 	.word	0x000000ff
        /*22cc*/ 	.word	0x00000000
        /*22d0*/ 	.short	0x0101
        /*22d2*/ 	.byte	0x04
	.zero		1


	//   ....[12]....
        /*22d4*/ 	.word	0x00025820
        /*22d8*/ 	.word	0x0000000c
        /*22dc*/ 	.word	0x00000010
        /*22e0*/ 	.short	0x010a
        /*22e2*/ 	.byte	0x3f
	.zero		1


	//   ....[13]....
        /*22e4*/ 	.word	0x00025c90
        /*22e8*/ 	.word	0x00000003
        /*22ec*/ 	.word	0x00000038
        /*22f0*/ 	.short	0x0101
        /*22f2*/ 	.byte	0x3f
	.zero		1


	//   ....[14]....
        /*22f4*/ 	.word	0x00026420
        /*22f8*/ 	.word	0x00000007
        /*22fc*/ 	.word	0x00000000
        /*2300*/ 	.short	0x010a
        /*2302*/ 	.byte	0x3f
	.zero		1


	//   ....[15]....
        /*2304*/ 	.word	0x000264a0
        /*2308*/ 	.word	0x00000003
        /*230c*/ 	.word	0x00000000
        /*2310*/ 	.short	0x010a
        /*2312*/ 	.byte	0x3f
	.zero		1


	//   ....[16]....
        /*2314*/ 	.word	0x00026500
        /*2318*/ 	.word	0x00000003
        /*231c*/ 	.word	0x00000000
        /*2320*/ 	.short	0x010a
        /*2322*/ 	.byte	0x3f
	.zero		1


	//   ....[17]....
        /*2324*/ 	.word	0x00026560
        /*2328*/ 	.word	0x00000009
        /*232c*/ 	.word	0x00000000
        /*2330*/ 	.short	0x010a
        /*2332*/ 	.byte	0x3f
	.zero		1


	//   ....[18]....
        /*2334*/ 	.word	0x00026630
        /*2338*/ 	.word	0x0000000c
        /*233c*/ 	.word	0x00000010
        /*2340*/ 	.short	0x010a
        /*2342*/ 	.byte	0x3f
	.zero		1


	//   ....[19]....
        /*2344*/ 	.word	0x00026700
        /*2348*/ 	.word	0x00000007
        /*234c*/ 	.word	0x00000000
        /*2350*/ 	.short	0x010a
        /*2352*/ 	.byte	0x3f
	.zero		1


	//----- nvinfo : EIATTR_NUM_MBARRIERS
	.align		4
.L_37:
        /*2354*/ 	.byte	0x03, 0x38
        /*2356*/ 	.short	0x0006


	//----- nvinfo : EIATTR_EXIT_INSTR_OFFSETS
	.align		4
        /*2358*/ 	.byte	0x04, 0x1c
        /*235a*/ 	.short	(.L_39 - .L_38)


	//   ....[0]....
.L_38:
        /*235c*/ 	.word	0x000005e0


	//   ....[1]....
        /*2360*/ 	.word	0x00000f40


	//   ....[2]....
        /*2364*/ 	.word	0x00024e20


	//   ....[3]....
        /*2368*/ 	.word	0x000254a0


	//   ....[4]....
        /*236c*/ 	.word	0x000264f0


	//----- nvinfo : EIATTR_MAX_THREADS
	.align		4
.L_39:
        /*2370*/ 	.byte	0x04, 0x05
        /*2372*/ 	.short	(.L_41 - .L_40)
.L_40:
        /*2374*/ 	.word	0x00000180
        /*2378*/ 	.word	0x00000001
        /*237c*/ 	.word	0x00000001


	//----- nvinfo : EIATTR_CRS_STACK_SIZE
	.align		4
.L_41:
        /*2380*/ 	.byte	0x04, 0x1e
        /*2382*/ 	.short	(.L_43 - .L_42)
.L_42:
        /*2384*/ 	.word	0x00000000


	//----- nvinfo : EIATTR_CBANK_PARAM_SIZE
	.align		4
.L_43:
        /*2388*/ 	.byte	0x03, 0x19
        /*238a*/ 	.short	0x0470


	//----- nvinfo : EIATTR_PARAM_CBANK
	.align		4
        /*238c*/ 	.byte	0x04, 0x0a
        /*238e*/ 	.short	(.L_45 - .L_44)
	.align		4
.L_44:
        /*2390*/ 	.word	index@(.nv.constant0._ZN7cutlass13device_kernelINS_4gemm6kernel13GemmUniversalIN4cute5tupleIJiiiiEEENS1_10collective13CollectiveMmaINS1_34MainloopSm90TmaGmmaWarpSpecializedILi2ENS5_IJNS4_1CILi1EEESB_SB_EEENS1_35KernelTmaWarpSpecializedCooperativeEEENS5_IJNSA_ILi192EEENSA_ILi240EEENSA_ILi128EEEEEENS_6half_tENS5_IJlSB_lEEESJ_SK_NS4_8TiledMMAINS4_8MMA_AtomIJNS4_4SM904GMMA25MMA_64x16x16_F32F16F16_SSILNSO_5MajorE0ELSQ_0ELNSO_7ScaleInE1ELSR_1EEEEEENS4_6LayoutINS5_IJNSA_ILi2EEESB_SB_EEENS5_IJSB_NSA_ILi0EEESX_EEEEENS5_IJNS4_10UnderscoreES10_S10_EEEEENS4_13SM90_TMA_LOADENS4_14ComposedLayoutINS4_7SwizzleILi3ELi4ELi3EEENS4_18smem_ptr_flag_bitsILi16EEENSU_INS5_IJNSA_ILi8EEENSA_ILi64EEEEEENS5_IJS1A_SB_EEEEEEEvNS4_8identityES13_S1E_vS1F_EENS_8epilogue10collective6detail29Sm90TmaWarpSpecializedAdapterINS1I_15DefaultEpilogueISJ_SK_SK_NS1H_6thread17LinearCombinationISJ_Li1EffLNS1M_9ScaleType4KindE0ELNS_15FloatRoundStyleE2ESJ_EENS1_15EpilogueDefaultEEEEEvvEEEEvNT_6ParamsE)
        /*2394*/ 	.short	0x0210
        /*2396*/ 	.short	0x0470


	//----- nvinfo : EIATTR_SW_WAR
	.align		4
.L_45:
        /*2398*/ 	.byte	0x04, 0x36
        /*239a*/ 	.short	(.L_47 - .L_46)
.L_46:
        /*239c*/ 	.word	0x00000008
.L_47:


//--------------------- .nv.callgraph             --------------------------
	.section	.nv.callgraph,"",@"SHT_CUDA_CALLGRAPH"
	.align	4
	.sectionentsize	8
	.align		4
        /*0000*/ 	.word	0x00000000
	.align		4
        /*0004*/ 	.word	0xffffffff
	.align		4
        /*0008*/ 	.word	index@(_ZN7cutlass13device_kernelINS_4gemm6kernel13GemmUniversalIN4cute5tupleIJiiiiEEENS1_10collective13CollectiveMmaINS1_34MainloopSm90TmaGmmaWarpSpecializedILi2ENS5_IJNS4_1CILi1EEESB_SB_EEENS1_35KernelTmaWarpSpecializedCooperativeEEENS5_IJNSA_ILi192EEENSA_ILi240EEENSA_ILi128EEEEEENS_6half_tENS5_IJlSB_lEEESJ_SK_NS4_8TiledMMAINS4_8MMA_AtomIJNS4_4SM904GMMA25MMA_64x16x16_F32F16F16_SSILNSO_5MajorE0ELSQ_0ELNSO_7ScaleInE1ELSR_1EEEEEENS4_6LayoutINS5_IJNSA_ILi2EEESB_SB_EEENS5_IJSB_NSA_ILi0EEESX_EEEEENS5_IJNS4_10UnderscoreES10_S10_EEEEENS4_13SM90_TMA_LOADENS4_14ComposedLayoutINS4_7SwizzleILi3ELi4ELi3EEENS4_18smem_ptr_flag_bitsILi16EEENSU_INS5_IJNSA_ILi8EEENSA_ILi64EEEEEENS5_IJS1A_SB_EEEEEEEvNS4_8identityES13_S1E_vS1F_EENS_8epilogue10collective6detail29Sm90TmaWarpSpecializedAdapterINS1I_15DefaultEpilogueISJ_SK_SK_NS1H_6thread17LinearCombinationISJ_Li1EffLNS1M_9ScaleType4KindE0ELNS_15FloatRoundStyleE2ESJ_EENS1_15EpilogueDefaultEEEEEvvEEEEvNT_6ParamsE)
	.align		4
        /*000c*/ 	.word	index@(__assertfail)
	.align		4
        /*0010*/ 	.word	0x00000000
	.align		4
        /*0014*/ 	.word	0xfffffffe
	.align		4
        /*0018*/ 	.word	0x00000000
	.align		4
        /*001c*/ 	.word	0xfffffffd
	.align		4
        /*0020*/ 	.word	0x00000000
	.align		4
        /*0024*/ 	.word	0xfffffffc


//--------------------- .nv.constant4             --------------------------
	.section	.nv.constant4,"a",@progbits
	.align	8
	.align		8
.nv.constant4:
        /*0000*/ 	.dword	__assertfail
	.align		8
        /*0008*/ 	.dword	__unnamed_1
	.align		8
        /*0010*/ 	.dword	_ZN40_INTERNAL_71678066_4_k_cu_ef3c8fe0_163614cuda3std3__45__cpo5beginE
	.align		8
        /*0018*/ 	.dword	_ZN40_INTERNAL_71678066_4_k_cu_ef3c8fe0_163614cuda3std3__45__cpo3endE
	.align		8
        /*0020*/ 	.dword	_ZN40_INTERNAL_71678066_4_k_cu_ef3c8fe0_163614cuda3std3__45__cpo6cbeginE
	.align		8
        /*0028*/ 	.dword	_ZN40_INTERNAL_71678066_4_k_cu_ef3c8fe0_163614cuda3std3__45__cpo4cendE
	.align		8
        /*0030*/ 	.dword	_ZN40_INTERNAL_71678066_4_k_cu_ef3c8fe0_163614cuda3std3__442_GLOBAL__N__71678066_4_k_cu_ef3c8fe0_163616ignoreE
	.align		8
        /*0038*/ 	.dword	_ZN40_INTERNAL_71678066_4_k_cu_ef3c8fe0_163614cuda3std3__419piecewise_constructE
	.align		8
        /*0040*/ 	.dword	_ZN40_INTERNAL_71678066_4_k_cu_ef3c8fe0_163614cuda3std3__48in_placeE
	.align		8
        /*0048*/ 	.dword	_ZN40_INTERNAL_71678066_4_k_cu_ef3c8fe0_163614cuda3std6ranges3__45__cpo4swapE
	.align		8
        /*0050*/ 	.dword	_ZN40_INTERNAL_71678066_4_k_cu_ef3c8fe0_163614cuda3std6ranges3__45__cpo9iter_moveE
	.align		8
        /*0058*/ 	.dword	_ZN40_INTERNAL_71678066_4_k_cu_ef3c8fe0_163614cute7productE
	.align		8
        /*0060*/ 	.dword	_ZN40_INTERNAL_71678066_4_k_cu_ef3c8fe0_163614cute1_E
	.align		8
        /*0068*/ 	.dword	$str$22
	.align		8
        /*0070*/ 	.dword	$str$23


//--------------------- .text._ZN7cutlass13device_kernelINS_4gemm6kernel13GemmUniversalIN4cute5tupleIJiiiiEEENS1_10collective13CollectiveMmaINS1_34MainloopSm90TmaGmmaWarpSpecializedILi2ENS5_IJNS4_1CILi1EEESB_SB_EEENS1_35KernelTmaWarpSpecializedCooperativeEEENS5_IJNSA_ILi192EEENSA_ILi240EEENSA_ILi128EEEEEENS_6half_tENS5_IJlSB_lEEESJ_SK_NS4_8TiledMMAINS4_8MMA_AtomIJNS4_4SM904GMMA25MMA_64x16x16_F32F16F16_SSILNSO_5MajorE0ELSQ_0ELNSO_7ScaleInE1ELSR_1EEEEEENS4_6LayoutINS5_IJNSA_ILi2EEESB_SB_EEENS5_IJSB_NSA_ILi0EEESX_EEEEENS5_IJNS4_10UnderscoreES10_S10_EEEEENS4_13SM90_TMA_LOADENS4_14ComposedLayoutINS4_7SwizzleILi3ELi4ELi3EEENS4_18smem_ptr_flag_bitsILi16EEENSU_INS5_IJNSA_ILi8EEENSA_ILi64EEEEEENS5_IJS1A_SB_EEEEEEEvNS4_8identityES13_S1E_vS1F_EENS_8epilogue10collective6detail29Sm90TmaWarpSpecializedAdapterINS1I_15DefaultEpilogueISJ_SK_SK_NS1H_6thread17LinearCombinationISJ_Li1EffLNS1M_9ScaleType4KindE0ELNS_15FloatRoundStyleE2ESJ_EENS1_15EpilogueDefaultEEEEEvvEEEEvNT_6ParamsE --------------------------
	.section	.text._ZN7cutlass13device_kernelINS_4gemm6kernel13GemmUniversalIN4cute5tupleIJiiiiEEENS1_10collective13CollectiveMmaINS1_34MainloopSm90TmaGmmaWarpSpecializedILi2ENS5_IJNS4_1CILi1EEESB_SB_EEENS1_35KernelTmaWarpSpecializedCooperativeEEENS5_IJNSA_ILi192EEENSA_ILi240EEENSA_ILi128EEEEEENS_6half_tENS5_IJlSB_lEEESJ_SK_NS4_8TiledMMAINS4_8MMA_AtomIJNS4_4SM904GMMA25MMA_64x16x16_F32F16F16_SSILNSO_5MajorE0ELSQ_0ELNSO_7ScaleInE1ELSR_1EEEEEENS4_6LayoutINS5_IJNSA_ILi2EEESB_SB_EEENS5_IJSB_NSA_ILi0EEESX_EEEEENS5_IJNS4_10UnderscoreES10_S10_EEEEENS4_13SM90_TMA_LOADENS4_14ComposedLayoutINS4_7SwizzleILi3ELi4ELi3EEENS4_18smem_ptr_flag_bitsILi16EEENSU_INS5_IJNSA_ILi8EEENSA_ILi64EEEEEENS5_IJS1A_SB_EEEEEEEvNS4_8identityES13_S1E_vS1F_EENS_8epilogue10collective6detail29Sm90TmaWarpSpecializedAdapterINS1I_15DefaultEpilogueISJ_SK_SK_NS1H_6thread17LinearCombinationISJ_Li1EffLNS1M_9ScaleType4KindE0ELNS_15FloatRoundStyleE2ESJ_EENS1_15EpilogueDefaultEEEEEvvEEEEvNT_6ParamsE,"ax",@progbits
	.align	128
.text._ZN7cutlass13device_kernelINS_4gemm6kernel13GemmUniversalIN4cute5tupleIJiiiiEEENS1_10collective13CollectiveMmaINS1_34MainloopSm90TmaGmmaWarpSpecializedILi2ENS5_IJNS4_1CILi1EEESB_SB_EEENS1_35KernelTmaWarpSpecializedCooperativeEEENS5_IJNSA_ILi192EEENSA_ILi240EEENSA_ILi128EEEEEENS_6half_tENS5_IJlSB_lEEESJ_SK_NS4_8TiledMMAINS4_8MMA_AtomIJNS4_4SM904GMMA25MMA_64x16x16_F32F16F16_SSILNSO_5MajorE0ELSQ_0ELNSO_7ScaleInE1ELSR_1EEEEEENS4_6LayoutINS5_IJNSA_ILi2EEESB_SB_EEENS5_IJSB_NSA_ILi0EEESX_EEEEENS5_IJNS4_10UnderscoreES10_S10_EEEEENS4_13SM90_TMA_LOADENS4_14ComposedLayoutINS4_7SwizzleILi3ELi4ELi3EEENS4_18smem_ptr_flag_bitsILi16EEENSU_INS5_IJNSA_ILi8EEENSA_ILi64EEEEEENS5_IJS1A_SB_EEEEEEEvNS4_8identityES13_S1E_vS1F_EENS_8epilogue10collective6detail29Sm90TmaWarpSpecializedAdapterINS1I_15DefaultEpilogueISJ_SK_SK_NS1H_6thread17LinearCombinationISJ_Li1EffLNS1M_9ScaleType4KindE0ELNS_15FloatRoundStyleE2ESJ_EENS1_15EpilogueDefaultEEEEEvvEEEEvNT_6ParamsE:
        .type           _ZN7cutlass13device_kernelINS_4gemm6kernel13GemmUniversalIN4cute5tupleIJiiiiEEENS1_10collective13CollectiveMmaINS1_34MainloopSm90TmaGmmaWarpSpecializedILi2ENS5_IJNS4_1CILi1EEESB_SB_EEENS1_35KernelTmaWarpSpecializedCooperativeEEENS5_IJNSA_ILi192EEENSA_ILi240EEENSA_ILi128EEEEEENS_6half_tENS5_IJlSB_lEEESJ_SK_NS4_8TiledMMAINS4_8MMA_AtomIJNS4_4SM904GMMA25MMA_64x16x16_F32F16F16_SSILNSO_5MajorE0ELSQ_0ELNSO_7ScaleInE1ELSR_1EEEEEENS4_6LayoutINS5_IJNSA_ILi2EEESB_SB_EEENS5_IJSB_NSA_ILi0EEESX_EEEEENS5_IJNS4_10UnderscoreES10_S10_EEEEENS4_13SM90_TMA_LOADENS4_14ComposedLayoutINS4_7SwizzleILi3ELi4ELi3EEENS4_18smem_ptr_flag_bitsILi16EEENSU_INS5_IJNSA_ILi8EEENSA_ILi64EEEEEENS5_IJS1A_SB_EEEEEEEvNS4_8identityES13_S1E_vS1F_EENS_8epilogue10collective6detail29Sm90TmaWarpSpecializedAdapterINS1I_15DefaultEpilogueISJ_SK_SK_NS1H_6thread17LinearCombinationISJ_Li1EffLNS1M_9ScaleType4KindE0ELNS_15FloatRoundStyleE2ESJ_EENS1_15EpilogueDefaultEEEEEvvEEEEvNT_6ParamsE,@function
        .size           _ZN7cutlass13device_kernelINS_4gemm6kernel13GemmUniversalIN4cute5tupleIJiiiiEEENS1_10collective13CollectiveMmaINS1_34MainloopSm90TmaGmmaWarpSpecializedILi2ENS5_IJNS4_1CILi1EEESB_SB_EEENS1_35KernelTmaWarpSpecializedCooperativeEEENS5_IJNSA_ILi192EEENSA_ILi240EEENSA_ILi128EEEEEENS_6half_tENS5_IJlSB_lEEESJ_SK_NS4_8TiledMMAINS4_8MMA_AtomIJNS4_4SM904GMMA25MMA_64x16x16_F32F16F16_SSILNSO_5MajorE0ELSQ_0ELNSO_7ScaleInE1ELSR_1EEEEEENS4_6LayoutINS5_IJNSA_ILi2EEESB_SB_EEENS5_IJSB_NSA_ILi0EEESX_EEEEENS5_IJNS4_10UnderscoreES10_S10_EEEEENS4_13SM90_TMA_LOADENS4_14ComposedLayoutINS4_7SwizzleILi3ELi4ELi3EEENS4_18smem_ptr_flag_bitsILi16EEENSU_INS5_IJNSA_ILi8EEENSA_ILi64EEEEEENS5_IJS1A_SB_EEEEEEEvNS4_8identityES13_S1E_vS1F_EENS_8epilogue10collective6detail29Sm90TmaWarpSpecializedAdapterINS1I_15DefaultEpilogueISJ_SK_SK_NS1H_6thread17LinearCombinationISJ_Li1EffLNS1M_9ScaleType4KindE0ELNS_15FloatRoundStyleE2ESJ_EENS1_15EpilogueDefaultEEEEEvvEEEEvNT_6ParamsE,(.L_x_540 - _ZN7cutlass13device_kernelINS_4gemm6kernel13GemmUniversalIN4cute5tupleIJiiiiEEENS1_10collective13CollectiveMmaINS1_34MainloopSm90TmaGmmaWarpSpecializedILi2ENS5_IJNS4_1CILi1EEESB_SB_EEENS1_35KernelTmaWarpSpecializedCooperativeEEENS5_IJNSA_ILi192EEENSA_ILi240EEENSA_ILi128EEEEEENS_6half_tENS5_IJlSB_lEEESJ_SK_NS4_8TiledMMAINS4_8MMA_AtomIJNS4_4SM904GMMA25MMA_64x16x16_F32F16F16_SSILNSO_5MajorE0ELSQ_0ELNSO_7ScaleInE1ELSR_1EEEEEENS4_6LayoutINS5_IJNSA_ILi2EEESB_SB_EEENS5_IJSB_NSA_ILi0EEESX_EEEEENS5_IJNS4_10UnderscoreES10_S10_EEEEENS4_13SM90_TMA_LOADENS4_14ComposedLayoutINS4_7SwizzleILi3ELi4ELi3EEENS4_18smem_ptr_flag_bitsILi16EEENSU_INS5_IJNSA_ILi8EEENSA_ILi64EEEEEENS5_IJS1A_SB_EEEEEEEvNS4_8identityES13_S1E_vS1F_EENS_8epilogue10collective6detail29Sm90TmaWarpSpecializedAdapterINS1I_15DefaultEpilogueISJ_SK_SK_NS1H_6thread17LinearCombinationISJ_Li1EffLNS1M_9ScaleType4KindE0ELNS_15FloatRoundStyleE2ESJ_EENS1_15EpilogueDefaultEEEEEvvEEEEvNT_6ParamsE)
        .other          _ZN7cutlass13device_kernelINS_4gemm6kernel13GemmUniversalIN4cute5tupleIJiiiiEEENS1_10collective13CollectiveMmaINS1_34MainloopSm90TmaGmmaWarpSpecializedILi2ENS5_IJNS4_1CILi1EEESB_SB_EEENS1_35KernelTmaWarpSpecializedCooperativeEEENS5_IJNSA_ILi192EEENSA_ILi240EEENSA_ILi128EEEEEENS_6half_tENS5_IJlSB_lEEESJ_SK_NS4_8TiledMMAINS4_8MMA_AtomIJNS4_4SM904GMMA25MMA_64x16x16_F32F16F16_SSILNSO_5MajorE0ELSQ_0ELNSO_7ScaleInE1ELSR_1EEEEEENS4_6LayoutINS5_IJNSA_ILi2EEESB_SB_EEENS5_IJSB_NSA_ILi0EEESX_EEEEENS5_IJNS4_10UnderscoreES10_S10_EEEEENS4_13SM90_TMA_LOADENS4_14ComposedLayoutINS4_7SwizzleILi3ELi4ELi3EEENS4_18smem_ptr_flag_bitsILi16EEENSU_INS5_IJNSA_ILi8EEENSA_ILi64EEEEEENS5_IJS1A_SB_EEEEEEEvNS4_8identityES13_S1E_vS1F_EENS_8epilogue10collective6detail29Sm90TmaWarpSpecializedAdapterINS1I_15DefaultEpilogueISJ_SK_SK_NS1H_6thread17LinearCombinationISJ_Li1EffLNS1M_9ScaleType4KindE0ELNS_15FloatRoundStyleE2ESJ_EENS1_15EpilogueDefaultEEEEEvvEEEEvNT_6ParamsE,@"STO_CUDA_ENTRY STV_DEFAULT"
_ZN7cutlass13device_kernelINS_4gemm6kernel13GemmUniversalIN4cute5tupleIJiiiiEEENS1_10collective13CollectiveMmaINS1_34MainloopSm90TmaGmmaWarpSpecializedILi2ENS5_IJNS4_1CILi1EEESB_SB_EEENS1_35KernelTmaWarpSpecializedCooperativeEEENS5_IJNSA_ILi192EEENSA_ILi240EEENSA_ILi128EEEEEENS_6half_tENS5_IJlSB_lEEESJ_SK_NS4_8TiledMMAINS4_8MMA_AtomIJNS4_4SM904GMMA25MMA_64x16x16_F32F16F16_SSILNSO_5MajorE0ELSQ_0ELNSO_7ScaleInE1ELSR_1EEEEEENS4_6LayoutINS5_IJNSA_ILi2EEESB_SB_EEENS5_IJSB_NSA_ILi0EEESX_EEEEENS5_IJNS4_10UnderscoreES10_S10_EEEEENS4_13SM90_TMA_LOADENS4_14ComposedLayoutINS4_7SwizzleILi3ELi4ELi3EEENS4_18smem_ptr_flag_bitsILi16EEENSU_INS5_IJNSA_ILi8EEENSA_ILi64EEEEEENS5_IJS1A_SB_EEEEEEEvNS4_8identityES13_S1E_vS1F_EENS_8epilogue10collective6detail29Sm90TmaWarpSpecializedAdapterINS1I_15DefaultEpilogueISJ_SK_SK_NS1H_6thread17LinearCombinationISJ_Li1EffLNS1M_9ScaleType4KindE0ELNS_15FloatRoundStyleE2ESJ_EENS1_15EpilogueDefaultEEEEEvvEEEEvNT_6ParamsE:
[----:B------:R-:W0:Y:S02]  /*0000*/  LDC R1, c[0x0][0x28] ;  /* 0x00000a00ff017b82 */ /* 0x000e240000000800 */
[----:B0-----:R-:W-:Y:S01]  /*0010*/  VIADD R1, R1, 0xfffffa98 ;  /* 0xfffffa9801017836 */ /* 0x001fe20000000000 */
[----:B------:R-:W0:Y:S01]  /*0020*/  S2R R2, SR_TID.X ;  /* 0x0000000000027919 */ /* 0x000e220000002100 */
[----:B------:R-:W-:Y:S01]  /*0030*/  ELECT P0, URZ, PT ;  /* 0x00000000003f782f */ /* 0x000fe20003800000 */
[----:B------:R-:W-:Y:S01]  /*0040*/  BSSY B0, `(.L_x_0) ;  /* 0x000000f000007945 */ /* 0x000fe20003800000 */
[--C-:B0-----:R-:W-:Y:S02]  /*0050*/  SHF.R.U32.HI R0, RZ, 0x5, R2.reuse ;  /* 0x00000005ff007819 */ /* 0x101fe40000011602 */
[----:B------:R-:W-:-:S03]  /*0060*/  SHF.R.U32.HI R2, RZ, 0x7, R2 ;  /* 0x00000007ff027819 */ /* 0x000fc60000011602 */
[----:B------:R-:W0:Y:S04]  /*0070*/  SHFL.IDX PT, R3, R0, RZ, 0x1f ;  /* 0x00001fff00037589 */ /* 0x000e2800000e0000 */
[----:B------:R1:W2:Y:S01]  /*0080*/  SHFL.IDX PT, R5, R2, RZ, 0x1f ;  /* 0x00001fff02057589 */ /* 0x0002a200000e0000 */
[----:B0-----:R-:W-:-:S13]  /*0090*/  ISETP.NE.OR P0, PT, R3, RZ, !P0 ;  /* 0x000000ff0300720c */ /* 0x001fda0004705670 */
[----:B-12---:R-:W-:Y:S05]  /*00a0*/  @P0 BRA `(.L_x_1) ;  /* 0x0000000000200947 */ /* 0x006fea0003800000 */
[----:B------:R-:W-:Y:S02]  /*00b0*/  ULDC.64 UR4, c[0x0][0x198] ;  /* 0x0000660000047ab9 */ /* 0x000fe40000000a00 */
[----:B------:R-:W-:Y:S02]  /*00c0*/  UIADD3 UR6, UP0, UR4, 0xf0, URZ ;  /* 0x000000f004067890 */ /* 0x000fe4000ff1e03f */
[----:B------:R-:W-:Y:S02]  /*00d0*/  UIADD3 UR4, UP1, UR4, 0x1f0, URZ ;  /* 0x000001f004047890 */ /* 0x000fe4000ff3e03f */
[----:B------:R-:W-:Y:S02]  /*00e0*/  UIADD3.X UR7, URZ, UR5, URZ, UP0, !UPT ;  /* 0x000000053f077290 */ /* 0x000fe400087fe43f */
[----:B------:R-:W-:-:S07]  /*00f0*/  UIADD3.X UR5, URZ, UR5, URZ, UP1, !UPT ;  /* 0x000000053f057290 */ /* 0x000fce0008ffe43f */
[----:B------:R0:W-:Y:S02]  /*0100*/  UTMACCTL.PF [UR6] ;  /* 0x00000000060079b9 */ /* 0x0001e40008040000 */
[----:B------:R0:W-:Y:S02]  /*0110*/  UTMACCTL.PF [UR4] ;  /* 0x00000000040079b9 */ /* 0x0001e40008040000 */
[----:B0-----:R-:W-:Y:S01]  /*0120*/  NOP ;  /* 0x0000000000007918 */ /* 0x001fe20000000000 */
.L_x_1:
[----:B------:R-:W-:Y:S05]  /*0130*/  BSYNC B0 ;  /* 0x0000000000007941 */ /* 0x000fea0003800000 */
.L_x_0:
[----:B------:R-:W0:Y:S02]  /*0140*/  SHFL.IDX PT, R2, R0, RZ, 0x1f ;  /* 0x00001fff00027589 */ /* 0x000e2400000e0000 */
[----:B0-----:R-:W-:-:S13]  /*0150*/  ISETP.NE.AND P0, PT, R2, RZ, PT ;  /* 0x000000ff0200720c */ /* 0x001fda0003f05270 */
[----:B------:R-:W-:Y:S05]  /*0160*/  @P0 BRA `(.L_x_2) ;  /* 0x0000000000480947 */ /* 0x000fea0003800000 */
[----:B------:R-:W0:Y:S01]  /*0170*/  S2UR UR8, SR_CgaCtaId ;  /* 0x00000000000879c3 */ /* 0x000e220000008800 */
[----:B------:R-:W-:Y:S01]  /*0180*/  UMOV UR4, 0x400 ;  /* 0x0000040000047882 */ /* 0x000fe20000000000 */
[----:B------:R-:W-:Y:S01]  /*0190*/  UMOV UR5, 0x1 ;  /* 0x0000000100057882 */ /* 0x000fe20000000000 */
[----:B------:R-:W-:Y:S01]  /*01a0*/  UMOV UR6, 0x100 ;  /* 0x0000010000067882 */ /* 0x000fe20000000000 */
[----:B------:R-:W-:Y:S01]  /*01b0*/  ELECT P0, URZ, PT ;  /* 0x00000000003f782f */ /* 0x000fe20003800000 */
[----:B------:R-:W-:-:S04]  /*01c0*/  UIADD3 UR6, -UR6, 0x100000, URZ ;  /* 0x0010000006067890 */ /* 0x000fc8000fffe13f */
[----:B------:R-:W-:Y:S02]  /*01d0*/  USHF.L.U32 UR7, UR6, 0xb, URZ ;  /* 0x0000000b06077899 */ /* 0x000fe4000800063f */
[----:B------:R-:W-:Y:S02]  /*01e0*/  USHF.L.U32 UR6, UR6, 0x1, URZ ;  /* 0x0000000106067899 */ /* 0x000fe4000800063f */
[----:B0-----:R-:W-:Y:S02]  /*01f0*/  ULEA UR8, UR8, UR4, 0x18 ;  /* 0x0000000408087291 */ /* 0x001fe4000f8ec03f */
[----:B------:R-:W-:-:S04]  /*0200*/  UIADD3 UR4, -UR5, 0x100000, URZ ;  /* 0x0010000005047890 */ /* 0x000fc8000fffe13f */
[----:B------:R-:W-:Y:S02]  /*0210*/  USHF.L.U32 UR5, UR4, 0xb, URZ ;  /* 0x0000000b04057899 */ /* 0x000fe4000800063f */
[----:B------:R-:W-:Y:S01]  /*0220*/  USHF.L.U32 UR4, UR4, 0x1, URZ ;  /* 0x0000000104047899 */ /* 0x000fe2000800063f */
[----:B------:R-:W0:Y:S11]  /*0230*/  FENCE.VIEW.ASYNC.S ;  /* 0x00000000000073c6 */ /* 0x000e360000000000 */
[----:B0-----:R0:W1:Y:S01]  /*0240*/  SYNCS.EXCH.64 URZ, [UR8], UR4 ;  /* 0x00000004083f75b2 */ /* 0x0010620008000100 */
[----:B------:R0:W2:Y:S01]  /*0250*/  SYNCS.EXCH.64 URZ, [UR8+0x10], UR6 ;  /* 0x00001006083f75b2 */ /* 0x0000a20008000100 */
[----:B------:R0:W3:Y:S01]  /*0260*/  SYNCS.EXCH.64 URZ, [UR8+0x8], UR4 ;  /* 0x00000804083f75b2 */ /* 0x0000e20008000100 */
[----:B------:R0:W4:Y:S01]  /*0270*/  SYNCS.EXCH.64 URZ, [UR8+0x18], UR6 ;  /* 0x00001806083f75b2 */ /* 0x0001220008000100 */
[----:B------:R-:W-:Y:S01]  /*0280*/  NOP ;  /* 0x0000000000007918 */ /* 0x000fe20000000000 */
.L_x_2:
[----:B------:R-:W5:Y:S01]  /*0290*/  SHFL.IDX PT, R0, R0, RZ, 0x1f ;  /* 0x00001fff00007589 */ /* 0x000f6200000e0000 */
[----:B------:R-:W1:Y:S01]  /*02a0*/  LDC R2, c[0x0][0x65c] ;  /* 0x00019700ff027b82 */ /* 0x000e620000000800 */
[----:B------:R-:W-:Y:S02]  /*02b0*/  ELECT P0, URZ, PT ;  /* 0x00000000003f782f */ /* 0x000fe40003800000 */
[----:B------:R-:W-:Y:S01]  /*02c0*/  SHF.R.S32.HI R6, RZ, 0x1f, R3 ;  /* 0x0000001fff067819 */ /* 0x000fe20000011403 */
[----:B------:R-:W2:Y:S01]  /*02d0*/  S2R R4, SR_CTAID.Y ;  /* 0x0000000000047919 */ /* 0x000ea20000002600 */
[----:B0-----:R-:W-:Y:S01]  /*02e0*/  UMOV UR4, 0x20 ;  /* 0x0000002000047882 */ /* 0x001fe20000000000 */
[C---:B------:R-:W-:Y:S01]  /*02f0*/  ISETP.NE.AND P2, PT, R5.reuse, RZ, PT ;  /* 0x000000ff0500720c */ /* 0x040fe20003f45270 */
[----:B------:R-:W-:Y:S01]  /*0300*/  VIADD R10, R5, 0xffffffff ;  /* 0xffffffff050a7836 */ /* 0x000fe20000000000 */
[----:B------:R-:W-:Y:S01]  /*0310*/  LEA.HI R6, R6, R3, RZ, 0x2 ;  /* 0x0000000306067211 */ /* 0x000fe200078f10ff */
[----:B------:R-:W-:Y:S01]  /*0320*/  NOP ;  /* 0x0000000000007918 */ /* 0x000fe20000000000 */
[----:B------:R-:W-:-:S02]  /*0330*/  NOP ;  /* 0x0000000000007918 */ /* 0x000fc40000000000 */
[----:B------:R-:W-:Y:S02]  /*0340*/  ISETP.GE.U32.AND P1, PT, R10, 0x2, PT ;  /* 0x000000020a00780c */ /* 0x000fe40003f26070 */
[----:B-----5:R-:W-:Y:S02]  /*0350*/  ISETP.NE.OR P0, PT, R0, RZ, !P0 ;  /* 0x000000ff0000720c */ /* 0x020fe40004705670 */
[----:B-1----:R-:W-:Y:S02]  /*0360*/  ISETP.NE.AND P3, PT, R2, 0x1, PT ;  /* 0x000000010200780c */ /* 0x002fe40003f65270 */
[----:B------:R-:W0:Y:S01]  /*0370*/  S2R R2, SR_CTAID.X ;  /* 0x0000000000027919 */ /* 0x000e220000002500 */
[----:B------:R-:W-:-:S05]  /*0380*/  LOP3.LUT R0, R6, 0xfffffffc, RZ, 0xc0, !PT ;  /* 0xfffffffc06007812 */ /* 0x000fca00078ec0ff */
[----:B------:R-:W-:Y:S02]  /*0390*/  IMAD.IADD R0, R3, 0x1, -R0 ;  /* 0x0000000103007824 */ /* 0x000fe400078e0a00 */
[----:B------:R-:W-:Y:S01]  /*03a0*/  IMAD.MOV.U32 R3, RZ, RZ, RZ ;  /* 0x000000ffff037224 */ /* 0x000fe200078e00ff */
[----:B------:R-:W-:Y:S01]  /*03b0*/  VOTEU.ALL UP0, P0 ;  /* 0x00000000003f7886 */ /* 0x000fe20000000000 */
[----:B------:R-:W-:Y:S01]  /*03c0*/  VOTEU.ALL UP1, P0 ;  /* 0x00000000003f7886 */ /* 0x000fe20000020000 */
[----:B------:R-:W0:Y:S01]  /*03d0*/  @P3 LDC R9, c[0x0][0x10] ;  /* 0x00000400ff093b82 */ /* 0x000e220000000800 */
[----:B------:R-:W-:Y:S01]  /*03e0*/  @P3 MOV R7, RZ ;  /* 0x000000ff00073202 */ /* 0x000fe20000000f00 */
[----:B--2---:R-:W-:Y:S01]  /*03f0*/  @P3 IMAD.MOV.U32 R6, RZ, RZ, R4 ;  /* 0x000000ffff063224 */ /* 0x004fe200078e0004 */
[----:B------:R-:W-:Y:S01]  /*0400*/  @!UP0 UMOV UR6, 0x400 ;  /* 0x0000040000068882 */ /* 0x000fe20000000000 */
[----:B------:R-:W-:-:S04]  /*0410*/  @!UP0 UIADD3 UR4, -UR4, 0x100000, URZ ;  /* 0x0010000004048890 */ /* 0x000fc8000fffe13f */
[----:B------:R-:W-:Y:S02]  /*0420*/  @!UP0 USHF.L.U32 UR5, UR4, 0xb, URZ ;  /* 0x0000000b04058899 */ /* 0x000fe4000800063f */
[----:B------:R-:W-:Y:S01]  /*0430*/  @!UP0 USHF.L.U32 UR4, UR4, 0x1, URZ ;  /* 0x0000000104048899 */ /* 0x000fe2000800063f */
[----:B------:R-:W1:Y:S08]  /*0440*/  @!UP0 S2UR UR7, SR_CgaCtaId ;  /* 0x00000000000789c3 */ /* 0x000e700000008800 */
[----:B------:R-:W2:Y:S01]  /*0450*/  @!P3 LDC R11, c[0x0][0xc] ;  /* 0x00000300ff0bbb82 */ /* 0x000ea20000000800 */
[----:B0-----:R-:W-:-:S03]  /*0460*/  @P3 IMAD.WIDE.U32 R8, R2, R9, R6 ;  /* 0x0000000902083225 */ /* 0x001fc600078e0006 */
[----:B------:R-:W-:Y:S01]  /*0470*/  @P3 MOV R12, R8 ;  /* 0x00000008000c3202 */ /* 0x000fe20000000f00 */
[----:B-1----:R-:W-:Y:S01]  /*0480*/  @!UP0 ULEA UR6, UR7, UR6, 0x18 ;  /* 0x0000000607068291 */ /* 0x002fe2000f8ec03f */
[----:B------:R-:W-:Y:S01]  /*0490*/  VOTEU.ALL UP0, P0 ;  /* 0x00000000003f7886 */ /* 0x000fe20000000000 */
[----:B------:R-:W-:-:S04]  /*04a0*/  ISETP.NE.AND P0, PT, R0, 0x3, PT ;  /* 0x000000030000780c */ /* 0x000fc80003f05270 */
[----:B------:R-:W-:Y:S01]  /*04b0*/  ISETP.EQ.OR P0, PT, R0, RZ, !P0 ;  /* 0x000000ff0000720c */ /* 0x000fe20004702670 */
[----:B--2---:R-:W-:-:S03]  /*04c0*/  @!P3 IMAD.WIDE.U32 R6, R11, R4, R2 ;  /* 0x000000040b06b225 */ /* 0x004fc600078e0002 */
[----:B------:R-:W-:Y:S01]  /*04d0*/  ISETP.EQ.AND P0, PT, R5, RZ, P0 ;  /* 0x000000ff0500720c */ /* 0x000fe20000702270 */
[----:B------:R-:W-:Y:S01]  /*04e0*/  @P3 IMAD.MOV.U32 R5, RZ, RZ, RZ ;  /* 0x000000ffff053224 */ /* 0x000fe200078e00ff */
[----:B------:R-:W0:Y:S02]  /*04f0*/  FENCE.VIEW.ASYNC.S ;  /* 0x00000000000073c6 */ /* 0x000e240000000000 */
[----:B0-----:R0:W3:Y:S01]  /*0500*/  @!UP0 SYNCS.EXCH.64 URZ, [UR6+0x30], UR4 ;  /* 0x00003004063f85b2 */ /* 0x0010e20008000100 */
[----:B------:R-:W-:Y:S02]  /*0510*/  @!P3 IMAD.MOV.U32 R12, RZ, RZ, R6 ;  /* 0x000000ffff0cb224 */ /* 0x000fe400078e0006 */
[----:B------:R-:W-:Y:S01]  /*0520*/  @P3 IMAD.IADD R20, R9, 0x1, R5 ;  /* 0x0000000109143824 */ /* 0x000fe200078e0205 */
[----:B------:R-:W-:Y:S01]  /*0530*/  SEL R5, RZ, 0x1, !P0 ;  /* 0x00000001ff057807 */ /* 0x000fe20004000000 */
[----:B------:R-:W-:Y:S01]  /*0540*/  @!P3 IMAD.MOV.U32 R20, RZ, RZ, R7 ;  /* 0x000000ffff14b224 */ /* 0x000fe200078e0007 */
[----:B------:R0:W-:Y:S02]  /*0550*/  STL [R1+0xbc], R12 ;  /* 0x0000bc0c01007387 */ /* 0x0001e40000100800 */
[----:B------:R-:W-:-:S02]  /*0560*/  SEL R5, R5, 0x2, P1 ;  /* 0x0000000205057807 */ /* 0x000fc40000800000 */
[----:B------:R0:W-:Y:S04]  /*0570*/  STL [R1+0xb8], R20 ;  /* 0x0000b81401007387 */ /* 0x0001e80000100800 */
[----:B------:R0:W-:Y:S01]  /*0580*/  STL [R1+0xb0], R5 ;  /* 0x0000b00501007387 */ /* 0x0001e20000100800 */
[----:B------:R0:W3:Y:S01]  /*0590*/  @!UP1 SYNCS.EXCH.64 URZ, [UR6+0x38], UR4 ;  /* 0x00003804063f95b2 */ /* 0x0000e20008000100 */
[----:B------:R-:W-:Y:S01]  /*05a0*/  NOP ;  /* 0x0000000000007918 */ /* 0x000fe20000000000 */
[----:B---34-:R-:W-:Y:S06]  /*05b0*/  BAR.SYNC.DEFER_BLOCKING 0x0 ;  /* 0x0000000000007b1d */ /* 0x018fec0000010000 */
[----:B------:R-:W-:Y:S05]  /*05c0*/  @!P2 BRA `(.L_x_3) ;  /* 0x000002480018a947 */ /* 0x000fea0003800000 */
[----:B------:R-:W-:-:S13]  /*05d0*/  ISETP.GT.U32.AND P0, PT, R10, 0x1, PT ;  /* 0x000000010a00780c */ /* 0x000fda0003f04070 */
[----:B0-----:R-:W-:Y:S05]  /*05e0*/  @P0 EXIT ;  /* 0x000000000000094d */ /* 0x001fea0003800000 */
[----:B------:R-:W-:Y:S01]  /*05f0*/  IMAD.MOV.U32 R5, RZ, RZ, -0x1 ;  /* 0xffffffffff057424 */ /* 0x000fe200078e00ff */
[----:B------:R-:W-:Y:S01]  /*0600*/  ULDC.64 UR4, c[0x0][0x650] ;  /* 0x0001940000047ab9 */ /* 0x000fe20000000a00 */
[----:B------:R-:W-:Y:S01]  /*0610*/  PRMT R0, RZ, 0x7610, R0 ;  /* 0x00007610ff007816 */ /* 0x000fe20000000000 */
[----:B------:R-:W-:Y:S01]  /*0620*/  IMAD.MOV.U32 R19, RZ, RZ, -0x1 ;  /* 0xffffffffff137424 */ /* 0x000fe200078e00ff */
[----:B------:R-:W-:Y:S01]  /*0630*/  ISETP.GE.U32.AND P0, PT, R12, UR4, PT ;  /* 0x000000040c007c0c */ /* 0x000fe2000bf06070 */
[----:B------:R0:W-:Y:S01]  /*0640*/  STL [R1+0xb4], R5 ;  /* 0x0000b40501007387 */ /* 0x0001e20000100800 */
[----:B------:R-:W-:Y:S02]  /*0650*/  MOV R18, 0xffffffff ;  /* 0xffffffff00127802 */ /* 0x000fe40000000f00 */
[----:B------:R-:W-:-:S13]  /*0660*/  ISETP.GE.U32.AND.EX P0, PT, R20, UR5, PT, P0 ;  /* 0x0000000514007c0c */ /* 0x000fda000bf06100 */
[----:B0-----:R-:W-:Y:S05]  /*0670*/  @P0 BRA `(.L_x_4) ;  /* 0x0000000400640947 */ /* 0x001fea0003800000 */
[----:B------:R-:W0:Y:S01]  /*0680*/  LDC.64 R14, c[0x0][0x628] ;  /* 0x00018a00ff0e7b82 */ /* 0x000e220000000a00 */
[----:B------:R-:W-:Y:S01]  /*0690*/  IMAD.MOV.U32 R6, RZ, RZ, R12 ;  /* 0x000000ffff067224 */ /* 0x000fe200078e000c */
[----:B------:R-:W-:-:S06]  /*06a0*/  MOV R7, R20 ;  /* 0x0000001400077202 */ /* 0x000fcc0000000f00 */
[----:B------:R-:W1:Y:S08]  /*06b0*/  LDC R0, c[0x0][0x630] ;  /* 0x00018c00ff007b82 */ /* 0x000e700000000800 */
[----:B------:R-:W2:Y:S01]  /*06c0*/  LDC.64 R16, c[0x0][0x620] ;  /* 0x00018800ff107b82 */ /* 0x000ea20000000a00 */
[----:B0-----:R-:W-:-:S04]  /*06d0*/  ISETP.NE.U32.AND P0, PT, R14, RZ, PT ;  /* 0x000000ff0e00720c */ /* 0x001fc80003f05070 */
[----:B------:R-:W-:-:S13]  /*06e0*/  ISETP.NE.AND.EX P0, PT, R15, RZ, PT, P0 ;  /* 0x000000ff0f00720c */ /* 0x000fda0003f05300 */
[----:B-12---:R-:W-:Y:S05]  /*06f0*/  @!P0 BRA `(.L_x_5) ;  /* 0x0000000000288947 */ /* 0x006fea0003800000 */
[----:B------:R-:W0:Y:S02]  /*0700*/  LDC R5, c[0x0][0x634] ;  /* 0x00018d00ff057b82 */ /* 0x000e240000000800 */
[----:B0-----:R-:W-:-:S05]  /*0710*/  IADD3 R5, P0, R12, R5, RZ ;  /* 0x000000050c057210 */ /* 0x001fca0007f1e0ff */
[----:B------:R-:W-:-:S04]  /*0720*/  IMAD.X R13, RZ, RZ, R20, P0 ;  /* 0x000000ffff0d7224 */ /* 0x000fc800000e0614 */
[----:B------:R-:W-:-:S04]  /*0730*/  IMAD.WIDE.U32 R6, R13, R14, RZ ;  /* 0x0000000e0d067225 */ /* 0x000fc800078e00ff */
[----:B------:R-:W-:-:S04]  /*0740*/  IMAD.WIDE.U32 R8, P0, R5, R15, R6 ;  /* 0x0000000f05087225 */ /* 0x000fc80007800006 */
[----:B------:R-:W-:-:S04]  /*0750*/  IMAD.WIDE.U32 R6, R5, R14, RZ ;  /* 0x0000000e05067225 */ /* 0x000fc800078e00ff */
[----:B------:R-:W-:Y:S01]  /*0760*/  IMAD.X R11, RZ, RZ, RZ, P0 ;  /* 0x000000ffff0b7224 */ /* 0x000fe200000e06ff */
[----:B------:R-:W-:Y:S01]  /*0770*/  IADD3 RZ, P0, R7, R8, RZ ;  /* 0x0000000807ff7210 */ /* 0x000fe20007f1e0ff */
[----:B------:R-:W-:-:S04]  /*0780*/  IMAD.MOV.U32 R10, RZ, RZ, R9 ;  /* 0x000000ffff0a7224 */ /* 0x000fc800078e0009 */
[----:B------:R-:W-:-:S08]  /*0790*/  IMAD.WIDE.U32.X R6, R13, R15, R10, P0 ;  /* 0x0000000f0d067225 */ /* 0x000fd000000e040a */
.L_x_5:
[-CC-:B------:R-:W-:Y:S01]  /*07a0*/  SHF.R.U64 R22, R6, R0.reuse, R7.reuse ;  /* 0x0000000006167219 */ /* 0x180fe20000001207 */
[----:B------:R-:W0:Y:S01]  /*07b0*/  LDC.64 R18, c[0x0][0x640] ;  /* 0x00019000ff127b82 */ /* 0x000e220000000a00 */
[----:B------:R-:W-:Y:S01]  /*07c0*/  SHF.R.U32.HI R3, RZ, R0, R7 ;  /* 0x00000000ff037219 */ /* 0x000fe20000011607 */
[----:B------:R-:W-:Y:S01]  /*07d0*/  ULDC UR4, c[0x0][0x150] ;  /* 0x0000540000047ab9 */ /* 0x000fe20000000800 */
[----:B------:R-:W-:Y:S01]  /*07e0*/  IADD3 R5, P0, RZ, -R22, RZ ;  /* 0x80000016ff057210 */ /* 0x000fe20007f1e0ff */
[----:B------:R-:W-:Y:S01]  /*07f0*/  IMAD.MOV.U32 R6, RZ, RZ, R12 ;  /* 0x000000ffff067224 */ /* 0x000fe200078e000c */
[----:B------:R-:W-:Y:S01]  /*0800*/  I2FP.F32.U32 R0, R2 ;  /* 0x0000000200007245 */ /* 0x000fe20000201000 */
[----:B------:R-:W-:Y:S01]  /*0810*/  IMAD.MOV.U32 R7, RZ, RZ, R20 ;  /* 0x000000ffff077224 */ /* 0x000fe200078e0014 */
[----:B------:R-:W-:Y:S01]  /*0820*/  IADD3.X R9, RZ, ~R3, RZ, P0, !PT ;  /* 0x80000003ff097210 */ /* 0x000fe200007fe4ff */
[----:B------:R-:W1:Y:S02]  /*0830*/  LDC R10, c[0x0][0x618] ;  /* 0x00018600ff0a7b82 */ /* 0x000e640000000800 */
[----:B------:R-:W-:Y:S01]  /*0840*/  FMUL R0, R0, UR4 ;  /* 0x0000000400007c20 */ /* 0x000fe20008400000 */
[----:B------:R-:W-:Y:S01]  /*0850*/  IMAD.WIDE.U32 R6, R5, R16, R6 ;  /* 0x0000001005067225 */ /* 0x000fe200078e0006 */
[----:B------:R-:W-:-:S03]  /*0860*/  ULDC UR4, c[0x0][0x154] ;  /* 0x0000550000047ab9 */ /* 0x000fc60000000800 */
[----:B------:R-:W-:Y:S01]  /*0870*/  IMAD R8, R9, R16, RZ ;  /* 0x0000001009087224 */ /* 0x000fe200078e02ff */
[----:B------:R-:W2:Y:S01]  /*0880*/  LDC R3, c[0x0][0x144] ;  /* 0x00005100ff037b82 */ /* 0x000ea20000000800 */
[----:B------:R-:W3:Y:S01]  /*0890*/  F2I.U32.TRUNC.NTZ R0, R0 ;  /* 0x0000000000007305 */ /* 0x000ee2000020f000 */
[----:B------:R-:W-:Y:S02]  /*08a0*/  IMAD.MOV.U32 R9, RZ, RZ, -0x1 ;  /* 0xffffffffff097424 */ /* 0x000fe400078e00ff */
[----:B------:R-:W-:-:S04]  /*08b0*/  IMAD R5, R5, R17, R8 ;  /* 0x0000001105057224 */ /* 0x000fc800078e0208 */
[----:B------:R-:W4:Y:S01]  /*08c0*/  LDC R14, c[0x0][0x608] ;  /* 0x00018200ff0e7b82 */ /* 0x000f220000000800 */
[----:B------:R-:W-:Y:S01]  /*08d0*/  IMAD.IADD R7, R7, 0x1, R5 ;  /* 0x0000000107077824 */ /* 0x000fe200078e0205 */
[----:B0-----:R-:W-:Y:S02]  /*08e0*/  ISETP.NE.U32.AND P0, PT, R18, RZ, PT ;  /* 0x000000ff1200720c */ /* 0x001fe40003f05070 */
[----:B------:R-:W-:Y:S02]  /*08f0*/  I2FP.F32.U32 R5, R4 ;  /* 0x0000000400057245 */ /* 0x000fe40000201000 */
[----:B------:R-:W-:Y:S02]  /*0900*/  ISETP.NE.AND.EX P0, PT, R19, RZ, PT, P0 ;  /* 0x000000ff1300720c */ /* 0x000fe40003f05300 */
[----:B------:R-:W0:Y:S01]  /*0910*/  LDC R8, c[0x0][0x658] ;  /* 0x00019600ff087b82 */ /* 0x000e220000000800 */
[----:B-1----:R-:W-:Y:S02]  /*0920*/  SHF.R.U64 R12, R6, R10, R7 ;  /* 0x0000000a060c7219 */ /* 0x002fe40000001207 */
[----:B---3--:R-:W-:-:S02]  /*0930*/  IADD3 R6, -R0, RZ, RZ ;  /* 0x000000ff00067210 */ /* 0x008fc40007ffe1ff */
[----:B------:R-:W-:-:S03]  /*0940*/  SHF.R.U32.HI R7, RZ, R10, R7 ;  /* 0x0000000aff077219 */ /* 0x000fc60000011607 */
[----:B------:R-:W1:Y:S01]  /*0950*/  LDC R13, c[0x0][0x148] ;  /* 0x00005200ff0d7b82 */ /* 0x000e620000000800 */
[----:B--2---:R-:W-:Y:S02]  /*0960*/  IMAD R0, R3, R6, R2 ;  /* 0x0000000603007224 */ /* 0x004fe400078e0202 */
[----:B------:R-:W-:-:S04]  /*0970*/  FMUL R3, R5, UR4 ;  /* 0x0000000405037c20 */ /* 0x000fc80008400000 */
[----:B------:R2:W3:Y:S01]  /*0980*/  F2I.U32.TRUNC.NTZ R11, R3 ;  /* 0x00000003000b7305 */ /* 0x0004e2000020f000 */
[----:B------:R-:W1:Y:S01]  /*0990*/  LDC R17, c[0x0][0x600] ;  /* 0x00018000ff117b82 */ /* 0x000e620000000800 */
[-CC-:B----4-:R-:W-:Y:S02]  /*09a0*/  SHF.R.U64 R23, R12, R14.reuse, R7.reuse ;  /* 0x0000000e0c177219 */ /* 0x190fe40000001207 */
[----:B------:R-:W-:Y:S01]  /*09b0*/  SHF.R.U32.HI R5, RZ, R14, R7 ;  /* 0x0000000eff057219 */ /* 0x000fe20000011607 */
[----:B------:R-:W-:-:S04]  /*09c0*/  IMAD.MOV.U32 R7, RZ, RZ, 0x1 ;  /* 0x00000001ff077424 */ /* 0x000fc800078e00ff */
[----:B------:R-:W4:Y:S01]  /*09d0*/  LDC R16, c[0x0][0x648] ;  /* 0x00019200ff107b82 */ /* 0x000f220000000800 */
[-C--:B0-----:R-:W-:Y:S02]  /*09e0*/  SHF.L.U32 R2, R9, R8.reuse, RZ ;  /* 0x0000000809027219 */ /* 0x081fe400000006ff */
[-CC-:B------:R-:W-:Y:S02]  /*09f0*/  SHF.R.U64 R14, R23, R8.reuse, R5.reuse ;  /* 0x00000008170e7219 */ /* 0x180fe40000001205 */
[----:B------:R-:W-:Y:S02]  /*0a00*/  SHF.R.U32.HI R15, RZ, R8, R5 ;  /* 0x00000008ff0f7219 */ /* 0x000fe40000011605 */
[----:B------:R-:W-:Y:S01]  /*0a10*/  LOP3.LUT R10, RZ, R2, RZ, 0x33, !PT ;  /* 0x00000002ff0a7212 */ /* 0x000fe200078e33ff */
[----:B------:R-:W0:Y:S01]  /*0a20*/  LDC R21, c[0x0][0x638] ;  /* 0x00018e00ff157b82 */ /* 0x000e220000000800 */
[----:B------:R-:W-:Y:S01]  /*0a30*/  SHF.L.U32 R5, R7, R8, RZ ;  /* 0x0000000807057219 */ /* 0x000fe200000006ff */
[----:B------:R-:W-:Y:S01]  /*0a40*/  IMAD.MOV.U32 R2, RZ, RZ, R14 ;  /* 0x000000ffff027224 */ /* 0x000fe200078e000e */
[----:B--2---:R-:W-:-:S05]  /*0a50*/  MOV R3, R15 ;  /* 0x0000000f00037202 */ /* 0x004fca0000000f00 */
[----:B------:R-:W2:Y:S01]  /*0a60*/  LDC R20, c[0x0][0x610] ;  /* 0x00018400ff147b82 */ /* 0x000ea20000000800 */
[----:B---3--:R-:W-:Y:S05]  /*0a70*/  @!P0 BRA `(.L_x_6) ;  /* 0x0000000000288947 */ /* 0x008fea0003800000 */
[----:B------:R-:W3:Y:S02]  /*0a80*/  LDC R9, c[0x0][0x64c] ;  /* 0x00019300ff097b82 */ /* 0x000ee40000000800 */
[----:B---3--:R-:W-:-:S05]  /*0a90*/  IADD3 R9, P0, R14, R9, RZ ;  /* 0x000000090e097210 */ /* 0x008fca0007f1e0ff */
        /* <DEDUP_REMOVED lines=8> */
.L_x_6:
[----:B------:R3:W-:Y:S01]  /*0b20*/  STL [R1+0xb4], R22 ;  /* 0x0000b41601007387 */ /* 0x0007e20000100800 */
[----:B----4-:R-:W-:Y:S01]  /*0b30*/  SHF.R.U64 R2, R2, R16, R3 ;  /* 0x0000001002027219 */ /* 0x010fe20000001203 */
[----:B-1----:R-:W-:Y:S01]  /*0b40*/  VIADD R3, R17, 0xffffffff ;  /* 0xffffffff11037836 */ /* 0x002fe20000000000 */
[----:B------:R-:W-:Y:S02]  /*0b50*/  LOP3.LUT R10, R23, R10, RZ, 0xc0, !PT ;  /* 0x0000000a170a7212 */ /* 0x000fe400078ec0ff */
[----:B------:R-:W-:Y:S01]  /*0b60*/  IADD3 R11, -R11, RZ, RZ ;  /* 0x000000ff0b0b7210 */ /* 0x000fe20007ffe1ff */
[----:B------:R-:W-:Y:S01]  /*0b70*/  IMAD.MOV R6, RZ, RZ, -R2 ;  /* 0x000000ffff067224 */ /* 0x000fe200078e0a02 */
[----:B------:R-:W-:Y:S01]  /*0b80*/  LOP3.LUT R3, R12, R3, RZ, 0xc0, !PT ;  /* 0x000000030c037212 */ /* 0x000fe200078ec0ff */
[----:B------:R-:W-:Y:S02]  /*0b90*/  IMAD R5, R5, R2, R10 ;  /* 0x0000000205057224 */ /* 0x000fe400078e020a */
[----:B------:R-:W-:-:S02]  /*0ba0*/  @P3 IMAD R0, R13, R11, R4 ;  /* 0x0000000b0d003224 */ /* 0x000fc400078e0204 */
[----:B0-----:R-:W-:Y:S02]  /*0bb0*/  IMAD R2, R6, R21, R14 ;  /* 0x0000001506027224 */ /* 0x001fe400078e020e */
[----:B--2---:R-:W-:Y:S02]  /*0bc0*/  IMAD R18, R5, R20, R0 ;  /* 0x0000001405127224 */ /* 0x004fe400078e0200 */
[----:B------:R-:W-:Y:S02]  /*0bd0*/  IMAD R3, R2, R17, R3 ;  /* 0x0000001102037224 */ /* 0x000fe400078e0203 */
[----:B------:R-:W-:-:S03]  /*0be0*/  IMAD.MOV.U32 R0, RZ, RZ, 0x1 ;  /* 0x00000001ff007424 */ /* 0x000fc600078e00ff */
[----:B------:R-:W-:Y:S02]  /*0bf0*/  SEL R19, R3, R18, !P3 ;  /* 0x0000001203137207 */ /* 0x000fe40005800000 */
[----:B---3--:R-:W-:-:S07]  /*0c00*/  SEL R18, R18, R3, !P3 ;  /* 0x0000000312127207 */ /* 0x008fce0005800000 */
.L_x_4:
[----:B------:R-:W-:-:S08]  /*0c10*/  NOP ;  /* 0x0000000000007918 */ /* 0x000fd00000000000 */
[----:B------:R-:W0:Y:S02]  /*0c20*/  USETMAXREG.TRY_ALLOC.CTAPOOL UP0, 0xe8 ;  /* 0x000000e8000079c8 */ /* 0x000e240008000600 */
[----:B0-----:R-:W-:-:S13]  /*0c30*/  PLOP3.LUT P0, PT, PT, PT, UP0, 0x80, 0x0 ;  /* 0x000000000000781c */ /* 0x001fda0003f0f008 */
[----:B------:R-:W-:Y:S05]  /*0c40*/  @!P0 BRA `(.L_x_4) ;  /* 0xfffffffc00f08947 */ /* 0x000fea000383ffff */
[----:B------:R-:W-:Y:S02]  /*0c50*/  ULDC.64 UR4, c[0x0][0x598] ;  /* 0x0001660000047ab9 */ /* 0x000fe40000000a00 */
[----:B------:R-:W-:-:S04]  /*0c60*/  ISETP.NE.U32.AND P0, PT, RZ, UR4, PT ;  /* 0x00000004ff007c0c */ /* 0x000fc8000bf05070 */
[----:B------:R-:W-:-:S13]  /*0c70*/  ISETP.NE.AND.EX P0, PT, RZ, UR5, PT, P0 ;  /* 0x00000005ff007c0c */ /* 0x000fda000bf05300 */
[----:B------:R-:W-:Y:S05]  /*0c80*/  @!P0 BRA `(.L_x_7) ;  /* 0x0000000000248947 */ /* 0x000fea0003800000 */
[----:B------:R-:W0:Y:S01]  /*0c90*/  LDC.64 R2, c[0x0][0x598] ;  /* 0x00016600ff027b82 */ /* 0x000e220000000a00 */
[----:B------:R-:W-:Y:S02]  /*0ca0*/  ULDC.64 UR4, c[0x0][0x208] ;  /* 0x0000820000047ab9 */ /* 0x000fe40000000a00 */
[----:B0-----:R-:W2:Y:S02]  /*0cb0*/  LDG.E.64 R2, desc[UR4][R2.64] ;  /* 0x0000000402027981 */ /* 0x001ea4000c1e1b00 */
[----:B--2---:R-:W-:-:S04]  /*0cc0*/  ISETP.NE.U32.AND P0, PT, R2, RZ, PT ;  /* 0x000000ff0200720c */ /* 0x004fc80003f05070 */
[----:B------:R-:W-:-:S13]  /*0cd0*/  ISETP.NE.AND.EX P0, PT, R3, RZ, PT, P0 ;  /* 0x000000ff0300720c */ /* 0x000fda0003f05300 */
[----:B------:R-:W-:Y:S05]  /*0ce0*/  @!P0 BRA `(.L_x_7) ;  /* 0x00000000000c8947 */ /* 0x000fea0003800000 */
[----:B------:R-:W-:Y:S02]  /*0cf0*/  ULDC.64 UR4, c[0x0][0x208] ;  /* 0x0000820000047ab9 */ /* 0x000fe40000000a00 */
[----:B------:R0:W5:Y:S01]  /*0d00*/  LD.E R2, desc[UR4][R2.64] ;  /* 0x0000000402027980 */ /* 0x000162000c101900 */
[----:B------:R-:W-:Y:S05]  /*0d10*/  BRA `(.L_x_8) ;  /* 0x0000000000287947 */ /* 0x000fea0003800000 */
.L_x_7:
[----:B------:R-:W-:Y:S02]  /*0d20*/  ULDC.64 UR4, c[0x0][0x588] ;  /* 0x0001620000047ab9 */ /* 0x000fe40000000a00 */
[----:B------:R-:W-:-:S04]  /*0d30*/  ISETP.NE.U32.AND P0, PT, RZ, UR4, PT ;  /* 0x00000004ff007c0c */ /* 0x000fc8000bf05070 */
[----:B------:R-:W-:-:S13]  /*0d40*/  ISETP.NE.AND.EX P0, PT, RZ, UR5, PT, P0 ;  /* 0x00000005ff007c0c */ /* 0x000fda000bf05300 */
[----:B------:R-:W-:Y:S05]  /*0d50*/  @!P0 BRA `(.L_x_9) ;  /* 0x0000000000108947 */ /* 0x000fea0003800000 */
[----:B------:R-:W0:Y:S01]  /*0d60*/  LDC.64 R2, c[0x0][0x588] ;  /* 0x00016200ff027b82 */ /* 0x000e220000000a00 */
[----:B------:R-:W-:Y:S02]  /*0d70*/  ULDC.64 UR4, c[0x0][0x208] ;  /* 0x0000820000047ab9 */ /* 0x000fe40000000a00 */
[----:B0-----:R1:W5:Y:S01]  /*0d80*/  LDG.E R2, desc[UR4][R2.64] ;  /* 0x0000000402027981 */ /* 0x001362000c1e1900 */
[----:B------:R-:W-:Y:S05]  /*0d90*/  BRA `(.L_x_8) ;  /* 0x0000000000087947 */ /* 0x000fea0003800000 */
.L_x_9:
[----:B------:R-:W-:Y:S02]  /*0da0*/  ULDC UR4, c[0x0][0x580] ;  /* 0x0001600000047ab9 */ /* 0x000fe40000000800 */
[----:B------:R-:W-:-:S07]  /*0db0*/  MOV R2, UR4 ;  /* 0x0000000400027c02 */ /* 0x000fce0008000f00 */
.L_x_8:
[----:B------:R-:W-:Y:S02]  /*0dc0*/  ULDC.64 UR4, c[0x0][0x5a0] ;  /* 0x0001680000047ab9 */ /* 0x000fe40000000a00 */
[----:B------:R-:W-:-:S04]  /*0dd0*/  ISETP.NE.U32.AND P0, PT, RZ, UR4, PT ;  /* 0x00000004ff007c0c */ /* 0x000fc8000bf05070 */
[----:B------:R-:W-:-:S13]  /*0de0*/  ISETP.NE.AND.EX P0, PT, RZ, UR5, PT, P0 ;  /* 0x00000005ff007c0c */ /* 0x000fda000bf05300 */
[----:B------:R-:W-:Y:S05]  /*0df0*/  @!P0 BRA `(.L_x_10) ;  /* 0x0000000000248947 */ /* 0x000fea0003800000 */
[----:B------:R-:W2:Y:S01]  /*0e00*/  LDC.64 R4, c[0x0][0x5a0] ;  /* 0x00016800ff047b82 */ /* 0x000ea20000000a00 */
[----:B------:R-:W-:Y:S02]  /*0e10*/  ULDC.64 UR4, c[0x0][0x208] ;  /* 0x0000820000047ab9 */ /* 0x000fe40000000a00 */
[----:B--2---:R-:W2:Y:S02]  /*0e20*/  LDG.E.64 R4, desc[UR4][R4.64] ;  /* 0x0000000404047981 */ /* 0x004ea4000c1e1b00 */
[----:B--2---:R-:W-:-:S04]  /*0e30*/  ISETP.NE.U32.AND P0, PT, R4, RZ, PT ;  /* 0x000000ff0400720c */ /* 0x004fc80003f05070 */
[----:B------:R-:W-:-:S13]  /*0e40*/  ISETP.NE.AND.EX P0, PT, R5, RZ, PT, P0 ;  /* 0x000000ff0500720c */ /* 0x000fda0003f05300 */
[----:B------:R-:W-:Y:S05]  /*0e50*/  @!P0 BRA `(.L_x_10) ;  /* 0x00000000000c8947 */ /* 0x000fea0003800000 */
[----:B------:R-:W-:Y:S02]  /*0e60*/  ULDC.64 UR4, c[0x0][0x208] ;  /* 0x0000820000047ab9 */ /* 0x000fe40000000a00 */
[----:B------:R2:W5:Y:S01]  /*0e70*/  LD.E R16, desc[UR4][R4.64] ;  /* 0x0000000404107980 */ /* 0x000562000c101900 */
[----:B------:R-:W-:Y:S05]  /*0e80*/  BRA `(.L_x_11) ;  /* 0x0000000000287947 */ /* 0x000fea0003800000 */
.L_x_10:
[----:B------:R-:W-:Y:S02]  /*0e90*/  ULDC.64 UR4, c[0x0][0x590] ;  /* 0x0001640000047ab9 */ /* 0x000fe40000000a00 */
[----:B------:R-:W-:-:S04]  /*0ea0*/  ISETP.NE.U32.AND P0, PT, RZ, UR4, PT ;  /* 0x00000004ff007c0c */ /* 0x000fc8000bf05070 */
[----:B------:R-:W-:-:S13]  /*0eb0*/  ISETP.NE.AND.EX P0, PT, RZ, UR5, PT, P0 ;  /* 0x00000005ff007c0c */ /* 0x000fda000bf05300 */
[----:B------:R-:W-:Y:S05]  /*0ec0*/  @!P0 BRA `(.L_x_12) ;  /* 0x0000000000108947 */ /* 0x000fea0003800000 */
[----:B------:R-:W2:Y:S01]  /*0ed0*/  LDC.64 R16, c[0x0][0x590] ;  /* 0x00016400ff107b82 */ /* 0x000ea20000000a00 */
[----:B------:R-:W-:Y:S02]  /*0ee0*/  ULDC.64 UR4, c[0x0][0x208] ;  /* 0x0000820000047ab9 */ /* 0x000fe40000000a00 */
[----:B--2---:R3:W5:Y:S01]  /*0ef0*/  LDG.E R16, desc[UR4][R16.64] ;  /* 0x0000000410107981 */ /* 0x004762000c1e1900 */
[----:B------:R-:W-:Y:S05]  /*0f00*/  BRA `(.L_x_11) ;  /* 0x0000000000087947 */ /* 0x000fea0003800000 */
.L_x_12:
[----:B------:R-:W-:Y:S02]  /*0f10*/  ULDC UR4, c[0x0][0x584] ;  /* 0x0001610000047ab9 */ /* 0x000fe40000000800 */
[----:B------:R-:W-:-:S07]  /*0f20*/  IMAD.U32 R16, RZ, RZ, UR4 ;  /* 0x00000004ff107e24 */ /* 0x000fce000f8e00ff */
.L_x_11:
[----:B------:R-:W-:-:S13]  /*0f30*/  LOP3.LUT P0, RZ, R0, 0xff, RZ, 0xc0, !PT ;  /* 0x000000ff00ff7812 */ /* 0x000fda000780c0ff */
[----:B------:R-:W-:Y:S05]  /*0f40*/  @!P0 EXIT ;  /* 0x000000000000894d */ /* 0x000fea0003800000 */
[----:B------:R-:W-:Y:S02]  /*0f50*/  ULDC UR4, c[0x0][0x28c] ;  /* 0x0000a30000047ab9 */ /* 0x000fe40000000800 */
[----:B------:R-:W-:-:S04]  /*0f60*/  UIADD3 UR4, UR4, 0x7f, URZ ;  /* 0x0000007f04047890 */ /* 0x000fc8000fffe03f */
[----:B------:R-:W-:-:S04]  /*0f70*/  USHF.R.S32.HI UR5, URZ, 0x1f, UR4 ;  /* 0x0000001f3f057899 */ /* 0x000fc80008011404 */
[----:B------:R-:W-:-:S03]  /*0f80*/  ULEA.HI UR5, UR5, UR4, URZ, 0x7 ;  /* 0x0000000405057291 */ /* 0x000fc6000f8f383f */
[----:B------:R-:W-:Y:S01]  /*0f90*/  UMOV UR4, URZ ;  /* 0x0000003f00047c82 */ /* 0x000fe20008000000 */
[----:B------:R-:W-:Y:S01]  /*0fa0*/  USHF.R.S32.HI UR6, URZ, 0x7, UR5 ;  /* 0x000000073f067899 */ /* 0x000fe20008011405 */
[----:B01----:R-:W-:Y:S02]  /*0fb0*/  IMAD.U32 R3, RZ, RZ, UR4 ;  /* 0x00000004ff037e24 */ /* 0x003fe4000f8e00ff */
[----:B------:R-:W-:Y:S02]  /*0fc0*/  UMOV UR5, URZ ;  /* 0x0000003f00057c82 */ /* 0x000fe40008000000 */
[----:B------:R-:W-:Y:S01]  /*0fd0*/  MOV R0, UR5 ;  /* 0x0000000500007c02 */ /* 0x000fe20008000f00 */
[----:B--2---:R-:W-:-:S05]  /*0fe0*/  IMAD.U32 R4, RZ, RZ, UR6 ;  /* 0x00000006ff047e24 */ /* 0x004fca000f8e00ff */
[----:B------:R0:W-:Y:S04]  /*0ff0*/  STL [R1+0xd8], R4 ;  /* 0x0000d80401007387 */ /* 0x0001e80000100800 */
[----:B------:R0:W-:Y:S04]  /*1000*/  STL [R1+0xcc], R0 ;  /* 0x0000cc0001007387 */ /* 0x0001e80000100800 */
[----:B------:R0:W-:Y:S02]  /*1010*/  STL [R1+0xc4], R3 ;  /* 0x0000c40301007387 */ /* 0x0001e40000100800 */
.L_x_508:
[----:B0-----:R-:W0:Y:S01]  /*1020*/  S2R R0, SR_TID.X ;  /* 0x0000000000007919 */ /* 0x001e220000002100 */
[----:B-1----:R-:W1:Y:S01]  /*1030*/  S2UR UR7, SR_CgaCtaId ;  /* 0x00000000000779c3 */ /* 0x002e620000008800 */
[----:B------:R-:W-:Y:S02]  /*1040*/  UMOV UR6, 0x400 ;  /* 0x0000040000067882 */ /* 0x000fe40000000000 */
[----:B-1----:R-:W-:-:S06]  /*1050*/  ULEA UR8, UR7, UR6, 0x18 ;  /* 0x0000000607087291 */ /* 0x002fcc000f8ec03f */
[----:B---3--:R-:W-:Y:S01]  /*1060*/  IMAD.U32 R17, RZ, RZ, UR8 ;  /* 0x00000008ff117e24 */ /* 0x008fe2000f8e00ff */
[----:B0-----:R-:W-:-:S04]  /*1070*/  LOP3.LUT R0, R0, 0x80, RZ, 0xc0, !PT ;  /* 0x0000008000007812 */ /* 0x001fc800078ec0ff */
[----:B------:R-:W-:-:S06]  /*1080*/  SHF.R.U32.HI R0, RZ, 0x7, R0 ;  /* 0x00000007ff007819 */ /* 0x000fcc0000011600 */
[----:B------:R-:W0:Y:S02]  /*1090*/  SHFL.IDX PT, R0, R0, RZ, 0x1f ;  /* 0x00001fff00007589 */ /* 0x000e2400000e0000 */
[----:B0-----:R-:W-:-:S13]  /*10a0*/  R2UR UR4, R0 ;  /* 0x00000000000472ca */ /* 0x001fda00000e0000 */
[----:B------:R-:W-:-:S04]  /*10b0*/  ULEA.HI UR5, UR4, UR4, URZ, 0x1 ;  /* 0x0000000404057291 */ /* 0x000fc8000f8f083f */
[----:B------:R-:W-:-:S04]  /*10c0*/  ULOP3.LUT UR5, UR5, 0x7fffe, URZ, 0xc0, !UPT ;  /* 0x0007fffe05057892 */ /* 0x000fc8000f8ec03f */
[----:B------:R-:W-:-:S03]  /*10d0*/  UIADD3 UR5, UR4, -UR5, URZ ;  /* 0x8000000504057290 */ /* 0x000fc6000fffe03f */
[----:B------:R-:W-:Y:S01]  /*10e0*/  ULDC UR4, c[0x0][0x28c] ;  /* 0x0000a30000047ab9 */ /* 0x000fe20000000800 */
[----:B------:R-:W-:Y:S01]  /*10f0*/  ULEA UR5, UR5, UR8, 0xd ;  /* 0x0000000805057291 */ /* 0x000fe2000f8e683f */
[----:B------:R-:W-:-:S03]  /*1100*/  ISETP.LT.AND P0, PT, RZ, UR4, PT ;  /* 0x00000004ff007c0c */ /* 0x000fc6000bf01270 */
[----:B------:R-:W-:-:S04]  /*1110*/  UIADD3 UR5, UR5, 0x100, URZ ;  /* 0x0000010005057890 */ /* 0x000fc8000fffe03f */
[----:B------:R-:W-:-:S04]  /*1120*/  USHF.R.U32.HI UR5, URZ, 0x4, UR5 ;  /* 0x000000043f057899 */ /* 0x000fc80008011605 */
[----:B------:R-:W-:Y:S02]  /*1130*/  ULOP3.LUT UR36, UR5, 0x3fff, URZ, 0xc0, !UPT ;  /* 0x00003fff05247892 */ /* 0x000fe4000f8ec03f */
[----:B--2-4-:R-:W-:Y:S10]  /*1140*/  @P0 BRA `(.L_x_13) ;  /* 0x0000000000400947 */ /* 0x014ff40003800000 */
[----:B------:R-:W-:Y:S01]  /*1150*/  MOV R0, 0x0 ;  /* 0x0000000000007802 */ /* 0x000fe20000000f00 */
[----:B------:R-:W-:Y:S01]  /*1160*/  ULDC.64 UR4, c[0x4][0x68] ;  /* 0x01001a0000047ab9 */ /* 0x000fe20000000a00 */
[----:B------:R-:W-:Y:S01]  /*1170*/  ULDC.64 UR6, c[0x4][0x8] ;  /* 0x0100020000067ab9 */ /* 0x000fe20000000a00 */
[----:B------:R-:W-:Y:S01]  /*1180*/  IMAD.U32 R4, RZ, RZ, UR4 ;  /* 0x00000004ff047e24 */ /* 0x000fe2000f8e00ff */
[----:B------:R0:W1:Y:S01]  /*1190*/  LDC.64 R14, c[0x4][R0] ;  /* 0x01000000000e7b82 */ /* 0x0000620000000a00 */
[----:B------:R-:W-:Y:S01]  /*11a0*/  IMAD.U32 R5, RZ, RZ, UR5 ;  /* 0x00000005ff057e24 */ /* 0x000fe2000f8e00ff */
[----:B------:R-:W-:Y:S01]  /*11b0*/  ULDC.64 UR4, c[0x4][0x70] ;  /* 0x01001c0000047ab9 */ /* 0x000fe20000000a00 */
[----:B------:R-:W-:Y:S01]  /*11c0*/  IMAD.U32 R10, RZ, RZ, UR6 ;  /* 0x00000006ff0a7e24 */ /* 0x000fe2000f8e00ff */
[----:B------:R-:W-:Y:S01]  /*11d0*/  MOV R6, UR4 ;  /* 0x0000000400067c02 */ /* 0x000fe20008000f00 */
[----:B------:R-:W-:Y:S01]  /*11e0*/  IMAD.U32 R7, RZ, RZ, UR5 ;  /* 0x00000005ff077e24 */ /* 0x000fe2000f8e00ff */
[----:B------:R-:W-:Y:S01]  /*11f0*/  MOV R8, 0x1e1 ;  /* 0x000001e100087802 */ /* 0x000fe20000000f00 */
[----:B------:R-:W-:-:S02]  /*1200*/  IMAD.U32 R11, RZ, RZ, UR7 ;  /* 0x00000007ff0b7e24 */ /* 0x000fc4000f8e00ff */
[----:B------:R-:W-:Y:S02]  /*1210*/  IMAD.MOV.U32 R12, RZ, RZ, 0x1 ;  /* 0x00000001ff0c7424 */ /* 0x000fe400078e00ff */
[----:B0-----:R-:W-:-:S07]  /*1220*/  IMAD.MOV.U32 R13, RZ, RZ, RZ ;  /* 0x000000ffff0d7224 */ /* 0x001fce00078e00ff */
[----:B------:R-:W-:-:S07]  /*1230*/  LEPC R20, `(.L_x_13) ;  /* 0x000000001014794e */ /* 0x000fce0000000000 */
[----:B-1---5:R-:W-:Y:S05]  /*1240*/  CALL.ABS.NOINC R14 ;  /* 0x000000000e007343 */ /* 0x022fea0003c00000 */
.L_x_13:
[----:B------:R-:W2:Y:S02]  /*1250*/  LDL R20, [R1+0xb0] ;  /* 0x0000b00001147983 */ /* 0x000ea40000100800 */
[----:B--2---:R-:W-:-:S04]  /*1260*/  LOP3.LUT R0, R20, 0x1, RZ, 0xfc, !PT ;  /* 0x0000000114007812 */ /* 0x004fc800078efcff */
[----:B------:R-:W-:-:S13]  /*1270*/  ISETP.NE.AND P0, PT, R0, 0x3, PT ;  /* 0x000000030000780c */ /* 0x000fda0003f05270 */
[----:B------:R-:W-:Y:S05]  /*1280*/  @!P0 BRA `(.L_x_14) ;  /* 0x0000000000048947 */ /* 0x000fea0003800000 */
[----:B------:R-:W-:Y:S01]  /*1290*/  BPT.TRAP 0x1 ;  /* 0x000000040000795c */ /* 0x000fe20000300000 */
.L_x_14:
[----:B------:R-:W2:Y:S04]  /*12a0*/  LDL R3, [R1+0xc4] ;  /* 0x0000c40001037983 */ /* 0x000ea80000100800 */
[----:B------:R-:W3:Y:S01]  /*12b0*/  LDL R0, [R1+0xcc] ;  /* 0x0000cc0001007983 */ /* 0x000ee20000100800 */
[----:B------:R-:W-:Y:S02]  /*12c0*/  R2UR UR4, R17 ;  /* 0x00000000110472ca */ /* 0x000fe400000e0000 */
[----:B--2---:R-:W-:Y:S02]  /*12d0*/  R2UR UR6, R3 ;  /* 0x00000000030672ca */ /* 0x004fe400000e0000 */
[----:B---3--:R-:W-:-:S11]  /*12e0*/  R2UR UR5, R0 ;  /* 0x00000000000572ca */ /* 0x008fd600000e0000 */
[----:B------:R-:W-:Y:S02]  /*12f0*/  IMAD.U32 R3, RZ, RZ, UR6 ;  /* 0x00000006ff037e24 */ /* 0x000fe4000f8e00ff */
[----:B------:R-:W-:-:S03]  /*1300*/  MOV R0, UR5 ;  /* 0x0000000500007c02 */ /* 0x000fc60008000f00 */
[----:B------:R-:W-:Y:S02]  /*1310*/  LEA R3, R3, UR4, 0x3 ;  /* 0x0000000403037c11 */ /* 0x000fe4000f8e18ff */
[----:B------:R-:W-:-:S04]  /*1320*/  SHF.L.U32 R0, R0, 0x1f, RZ ;  /* 0x0000001f00007819 */ /* 0x000fc800000006ff */
[----:B------:R0:W1:Y:S01]  /*1330*/  SYNCS.PHASECHK.TRANS64.TRYWAIT P1, [R3+URZ], R0 ;  /* 0x00000000030075a7 */ /* 0x000062000802017f */
[----:B------:R-:W-:Y:S05]  /*1340*/  @!P0 BRA `(.L_x_15) ;  /* 0x0000000000048947 */ /* 0x000fea0003800000 */
[----:B------:R-:W-:Y:S01]  /*1350*/  BPT.TRAP 0x1 ;  /* 0x000000040000795c */ /* 0x000fe20000300000 */
.L_x_15:
[----:B-1----:R-:W-:Y:S05]  /*1360*/  @P1 BRA `(.L_x_16) ;  /* 0x0000000000081947 */ /* 0x002fea0003800000 */
[----:B------:R-:W1:Y:S02]  /*1370*/  SYNCS.PHASECHK.TRANS64.TRYWAIT P1, [R3+URZ], R0 ;  /* 0x00000000030075a7 */ /* 0x000e64000802017f */
[----:B-1----:R-:W-:Y:S05]  /*1380*/  @!P1 BRA `(.L_x_17) ;  /* 0x00000250005c9947 */ /* 0x002fea0003800000 */
.L_x_16:
[----:B------:R-:W2:Y:S02]  /*1390*/  LDL R4, [R1+0xd8] ;  /* 0x0000d80001047983 */ /* 0x000ea40000100800 */
[----:B--2---:R-:W-:-:S13]  /*13a0*/  R2UR UR5, R4 ;  /* 0x00000000040572ca */ /* 0x004fda00000e0000 */
[----:B------:R-:W-:-:S04]  /*13b0*/  UISETP.LT.AND UP0, UPT, UR5, 0x1, UPT ;  /* 0x000000010500788c */ /* 0x000fc8000bf01270 */
[----:B------:R-:W-:-:S06]  /*13c0*/  USEL UR4, UR5, 0x1, UP0 ;  /* 0x0000000105047887 */ /* 0x000fcc0008000000 */
[----:B------:R-:W-:-:S05]  /*13d0*/  IMAD.U32 R8, RZ, RZ, UR4 ;  /* 0x00000004ff087e24 */ /* 0x000fca000f8e00ff */
[----:B------:R-:W-:Y:S01]  /*13e0*/  IADD3 R8, -R8, UR5, RZ ;  /* 0x0000000508087c10 */ /* 0x000fe2000fffe1ff */
[----:B------:R-:W-:Y:S05]  /*13f0*/  WARPSYNC.ALL ;  /* 0x0000000000007948 */ /* 0x000fea0003800000 */
[----:B------:R-:W-:Y:S01]  /*1400*/  ISETP.GE.AND P1, PT, R8, 0x1, PT ;  /* 0x000000010800780c */ /* 0x000fe20003f26270 */
[----:B------:R2:W-:Y:S04]  /*1410*/  STL [R1+0x1b4], R8 ;  /* 0x0001b40801007387 */ /* 0x0005e80000100800 */
[----:B-----5:R-:W-:Y:S04]  /*1420*/  STL [R1+0x1b0], R2 ;  /* 0x0001b00201007387 */ /* 0x020fe80000100800 */
[----:B------:R-:W3:Y:S01]  /*1430*/  LDL R15, [R1+0xc4] ;  /* 0x0000c400010f7983 */ /* 0x000ee20000100800 */
[----:B------:R-:W-:Y:S01]  /*1440*/  R2UR UR4, R17 ;  /* 0x00000000110472ca */ /* 0x000fe200000e0000 */
[----:B------:R-:W-:Y:S01]  /*1450*/  ULOP3.LUT UR5, UR36, 0x10000, URZ, 0xfc, !UPT ;  /* 0x0001000024057892 */ /* 0x000fe2000f8efc3f */
[----:B------:R-:W-:Y:S01]  /*1460*/  WARPGROUP.ARRIVE ;  /* 0x00000000000079c5 */ /* 0x000fe20000000000 */
[----:B------:R-:W-:Y:S01]  /*1470*/  UMOV UR37, 0x40000040 ;  /* 0x4000004000257882 */ /* 0x000fe20000000000 */
[----:B------:R-:W-:Y:S01]  /*1480*/  UMOV UR39, 0x40000040 ;  /* 0x4000004000277882 */ /* 0x000fe20000000000 */
[----:B------:R-:W-:Y:S01]  /*1490*/  STL.64 [R1+0x1a8], R18 ;  /* 0x0001a81201007387 */ /* 0x000fe20000100a00 */
[----:B------:R-:W-:Y:S01]  /*14a0*/  UMOV UR13, UR37 ;  /* 0x00000025000d7c82 */ /* 0x000fe20008000000 */
[----:B------:R-:W-:Y:S01]  /*14b0*/  IMAD.U32 R6, RZ, RZ, UR5 ;  /* 0x00000005ff067e24 */ /* 0x000fe2000f8e00ff */
[----:B------:R-:W-:Y:S01]  /*14c0*/  UMOV UR15, 0x40000040 ;  /* 0x40000040000f7882 */ /* 0x000fe20000000000 */
[----:B------:R-:W-:Y:S01]  /*14d0*/  STL.64 [R1+0x1a0], R16 ;  /* 0x0001a01001007387 */ /* 0x000fe20000100a00 */
[----:B------:R-:W-:Y:S01]  /*14e0*/  UMOV UR17, UR37 ;  /* 0x0000002500117c82 */ /* 0x000fe20008000000 */
[----:B------:R-:W-:Y:S01]  /*14f0*/  UMOV UR19, 0x40000040 ;  /* 0x4000004000137882 */ /* 0x000fe20000000000 */
[----:B------:R-:W-:Y:S01]  /*1500*/  UMOV UR33, UR37 ;  /* 0x0000002500217c82 */ /* 0x000fe20008000000 */
[----:B------:R-:W-:Y:S01]  /*1510*/  UIADD3 UR4, UR4, 0x18100, URZ ;  /* 0x0001810004047890 */ /* 0x000fe2000fffe03f */
[----:B------:R-:W-:Y:S01]  /*1520*/  UMOV UR35, 0x40000040 ;  /* 0x4000004000237882 */ /* 0x000fe20000000000 */
[----:B------:R-:W-:-:S02]  /*1530*/  UMOV UR9, UR37 ;  /* 0x0000002500097c82 */ /* 0x000fc40008000000 */
[----:B------:R-:W-:Y:S01]  /*1540*/  USHF.R.U32.HI UR4, URZ, 0x4, UR4 ;  /* 0x000000043f047899 */ /* 0x000fe20008011604 */
[----:B------:R-:W-:Y:S01]  /*1550*/  UMOV UR11, 0x40000040 ;  /* 0x40000040000b7882 */ /* 0x000fe20000000000 */
[----:B------:R-:W-:Y:S02]  /*1560*/  UMOV UR29, UR37 ;  /* 0x00000025001d7c82 */ /* 0x000fe40008000000 */
[----:B------:R-:W-:Y:S01]  /*1570*/  ULOP3.LUT UR4, UR4, 0x3fff, URZ, 0xc0, !UPT ;  /* 0x00003fff04047892 */ /* 0x000fe2000f8ec03f */
[----:B------:R-:W-:Y:S01]  /*1580*/  UMOV UR31, 0x40000040 ;  /* 0x40000040001f7882 */ /* 0x000fe20000000000 */
[----:B------:R-:W-:Y:S02]  /*1590*/  UMOV UR25, UR37 ;  /* 0x0000002500197c82 */ /* 0x000fe40008000000 */
[----:B------:R-:W-:Y:S01]  /*15a0*/  ULOP3.LUT UR7, UR4, 0x10000, URZ, 0xfc, !UPT ;  /* 0x0001000004077892 */ /* 0x000fe2000f8efc3f */
[----:B------:R-:W-:Y:S01]  /*15b0*/  UMOV UR27, 0x40000040 ;  /* 0x40000040001b7882 */ /* 0x000fe20000000000 */
[----:B------:R-:W-:Y:S01]  /*15c0*/  UMOV UR49, UR37 ;  /* 0x0000002500317c82 */ /* 0x000fe20008000000 */
[----:B------:R-:W-:Y:S01]  /*15d0*/  UMOV UR51, 0x40000040 ;  /* 0x4000004000337882 */ /* 0x000fe20000000000 */
[----:B------:R-:W-:-:S02]  /*15e0*/  UMOV UR45, UR37 ;  /* 0x00000025002d7c82 */ /* 0x000fc40008000000 */
[----:B------:R-:W-:Y:S01]  /*15f0*/  IMAD.U32 R7, RZ, RZ, UR7 ;  /* 0x00000007ff077e24 */ /* 0x000fe2000f8e00ff */
[----:B------:R-:W-:Y:S01]  /*1600*/  UMOV UR47, 0x40000040 ;  /* 0x40000040002f7882 */ /* 0x000fe20000000000 */
[----:B------:R-:W-:Y:S01]  /*1610*/  UMOV UR41, UR37 ;  /* 0x0000002500297c82 */ /* 0x000fe20008000000 */
[----:B------:R-:W-:Y:S01]  /*1620*/  UMOV UR43, 0x40000040 ;  /* 0x40000040002b7882 */ /* 0x000fe20000000000 */
[----:B------:R-:W-:Y:S01]  /*1630*/  UMOV UR53, UR37 ;  /* 0x0000002500357c82 */ /* 0x000fe20008000000 */
[----:B------:R-:W-:Y:S01]  /*1640*/  UMOV UR55, 0x40000040 ;  /* 0x4000004000377882 */ /* 0x000fe20000000000 */
[----:B------:R-:W-:Y:S01]  /*1650*/  UMOV UR57, UR37 ;  /* 0x0000002500397c82 */ /* 0x000fe20008000000 */
[----:B------:R-:W-:Y:S01]  /*1660*/  UMOV UR59, 0x40000040 ;  /* 0x40000040003b7882 */ /* 0x000fe20000000000 */
[----:B------:R-:W-:Y:S01]  /*1670*/  UMOV UR21, 0x40000040 ;  /* 0x4000004000157882 */ /* 0x000fe20000000000 */
[----:B---3--:R-:W-:Y:S01]  /*1680*/  R2UR UR6, R15 ;  /* 0x000000000f0672ca */ /* 0x008fe200000e0000 */
[----:B------:R-:W-:Y:S04]  /*1690*/  STL [R1+0x1b8], R15 ;  /* 0x0001b80f01007387 */ /* 0x000fe80000100800 */
[----:B------:R-:W-:Y:S04]  /*16a0*/  STL [R1+0x1bc], R6 ;  /* 0x0001bc0601007387 */ /* 0x000fe80000100800 */
[----:B------:R3:W-:Y:S04]  /*16b0*/  STL [R1+0x1c0], R7 ;  /* 0x0001c00701007387 */ /* 0x0007e80000100800 */
[----:B------:R-:W-:-:S02]  /*16c0*/  UIMAD UR60, UR6, 0xc00, UR5 ;  /* 0x00000c00063c78a4 */ /* 0x000fc4000f8e0205 */
[----:B------:R-:W-:Y:S02]  /*16d0*/  UIMAD UR4, UR6, 0xf00, UR7 ;  /* 0x00000f00060478a4 */ /* 0x000fe4000f8e0207 */
[----:B------:R-:W-:Y:S02]  /*16e0*/  UIADD3 UR20, UR60, 0x400, URZ ;  /* 0x000004003c147890 */ /* 0x000fe4000fffe03f */
[----:B------:R-:W-:Y:S01]  /*16f0*/  UIADD3 UR6, UR4, 0x80, URZ ;  /* 0x0000008004067890 */ /* 0x000fe2000fffe03f */
[----:B------:R-:W-:Y:S02]  /*1700*/  UMOV UR36, UR60 ;  /* 0x0000003c00247c82 */ /* 0x000fe40008000000 */
[----:B------:R-:W-:Y:S01]  /*1710*/  UMOV UR38, UR4 ;  /* 0x0000000400267c82 */ /* 0x000fe20008000000 */
[----:B------:R-:W-:Y:S01]  /*1720*/  UMOV UR12, UR36 ;  /* 0x00000024000c7c82 */ /* 0x000fe20008000000 */
[----:B------:R-:W-:Y:S01]  /*1730*/  HGMMA.64x16x16.F32 R20, gdesc[UR36], RZ, !UPT, gsb0 ;  /* 0x00200000241479f0 */ /* 0x000fe2000c0008ff */
[----:B------:R-:W-:Y:S01]  /*1740*/  UIADD3 UR7, UR4, 0x100, URZ ;  /* 0x0000010004077890 */ /* 0x000fe2000fffe03f */
[----:B------:R-:W-:Y:S01]  /*1750*/  UMOV UR14, UR6 ;  /* 0x00000006000e7c82 */ /* 0x000fe20008000000 */
[----:B------:R-:W-:Y:S01]  /*1760*/  UMOV UR16, UR36 ;  /* 0x0000002400107c82 */ /* 0x000fe20008000000 */
[----:B------:R-:W-:Y:S01]  /*1770*/  UIADD3 UR34, UR4, 0x180, URZ ;  /* 0x0000018004227890 */ /* 0x000fe2000fffe03f */
[----:B------:R-:W-:-:S03]  /*1780*/  UMOV UR32, UR36 ;  /* 0x0000002400207c82 */ /* 0x000fc60008000000 */
[----:B------:R-:W-:Y:S01]  /*1790*/  UMOV UR18, UR7 ;  /* 0x0000000700127c82 */ /* 0x000fe20008000000 */
[----:B------:R-:W-:Y:S01]  /*17a0*/  UIADD3 UR10, UR4, 0x200, URZ ;  /* 0x00000200040a7890 */ /* 0x000fe2000fffe03f */
        /* <DEDUP_REMOVED lines=13> */
[----:B------:R-:W-:Y:S01]  /*1880*/  UMOV UR6, UR18 ;  /* 0x0000001200067c82 */ /* 0x000fe20008000000 */
[----:B------:R-:W-:Y:S01]  /*1890*/  UMOV UR7, UR19 ;  /* 0x0000001300077c82 */ /* 0x000fe20008000000 */
[----:B------:R-:W-:Y:S01]  /*18a0*/  UIADD3 UR58, UR4, 0x600, URZ ;  /* 0x00000600043a7890 */ /* 0x000fe2000fffe03f */
[----:B------:R-:W-:Y:S01]  /*18b0*/  UMOV UR56, UR36 ;  /* 0x0000002400387c82 */ /* 0x000fe20008000000 */
[----:B------:R-:W-:Y:S01]  /*18c0*/  UIADD3 UR5, UR60, 0x2, URZ ;  /* 0x000000023c057890 */ /* 0x000fe2000fffe03f */
[----:B------:R-:W-:-:S02]  /*18d0*/  WARPGROUP.DEPBAR.LE gsb0, 0x0 ;  /* 0x00008000000079c5 */ /* 0x000fc40000010000 */
[----:B--2---:R-:W-:Y:S01]  /*18e0*/  MOV R8, R20 ;  /* 0x0000001400087202 */ /* 0x004fe20000000f00 */
[----:B---3--:R-:W-:Y:S01]  /*18f0*/  IMAD.MOV.U32 R7, RZ, RZ, R21 ;  /* 0x000000ffff077224 */ /* 0x008fe200078e0015 */
[----:B------:R-:W-:Y:S01]  /*1900*/  MOV R4, R24 ;  /* 0x0000001800047202 */ /* 0x000fe20000000f00 */
[----:B------:R-:W-:Y:S02]  /*1910*/  IMAD.MOV.U32 R6, RZ, RZ, R22 ;  /* 0x000000ffff067224 */ /* 0x000fe400078e0016 */
[----:B------:R-:W-:Y:S02]  /*1920*/  IMAD.MOV.U32 R5, RZ, RZ, R23 ;  /* 0x000000ffff057224 */ /* 0x000fe400078e0017 */
[----:B01----:R-:W-:Y:S02]  /*1930*/  IMAD.MOV.U32 R3, RZ, RZ, R25 ;  /* 0x000000ffff037224 */ /* 0x003fe400078e0019 */
[----:B------:R-:W-:Y:S02]  /*1940*/  IMAD.MOV.U32 R2, RZ, RZ, R26 ;  /* 0x000000ffff027224 */ /* 0x000fe400078e001a */
[----:B------:R-:W-:-:S02]  /*1950*/  IMAD.MOV.U32 R0, RZ, RZ, R27 ;  /* 0x000000ffff007224 */ /* 0x000fc400078e001b */
[----:B------:R-:W-:-:S06]  /*1960*/  WARPGROUP.ARRIVE ;  /* 0x00000000000079c5 */ /* 0x000fcc0000000000 */
[----:B------:R-:W-:Y:S01]  /*1970*/  HGMMA.64x16x16.F32 R20, gdesc[UR12], RZ, !UPT, gsb0 ;  /* 0x002000000c1479f0 */ /* 0x000fe2000c0008ff */
[----:B------:R-:W-:Y:S01]  /*1980*/  UMOV UR12, UR14 ;  /* 0x0000000e000c7c82 */ /* 0x000fe20008000000 */
[----:B------:R-:W-:Y:S01]  /*1990*/  UIADD3 UR14, UR4, 0x680, URZ ;  /* 0x00000680040e7890 */ /* 0x000fe2000fffe03f */
[----:B------:R-:W-:Y:S01]  /*19a0*/  UMOV UR13, UR15 ;  /* 0x0000000f000d7c82 */ /* 0x000fe20008000000 */
[----:B------:R-:W-:Y:S01]  /*19b0*/  UMOV UR15, 0x40000040 ;  /* 0x40000040000f7882 */ /* 0x000fe20000000000 */
[----:B------:R-:W-:Y:S02]  /*19c0*/  WARPGROUP.DEPBAR.LE gsb0, 0x0 ;  /* 0x00008000000079c5 */ /* 0x000fe40000010000 */
[----:B------:R-:W-:Y:S01]  /*19d0*/  WARPGROUP.ARRIVE ;  /* 0x00000000000079c5 */ /* 0x000fe20000000000 */
[----:B------:R-:W-:Y:S01]  /*19e0*/  MOV R16, R20 ;  /* 0x0000001400107202 */ /* 0x000fe20000000f00 */
[----:B------:R-:W-:Y:S01]  /*19f0*/  IMAD.MOV.U32 R15, RZ, RZ, R21 ;  /* 0x000000ffff0f7224 */ /* 0x000fe200078e0015 */
[----:B------:R-:W-:Y:S01]  /*1a00*/  MOV R12, R24 ;  /* 0x00000018000c7202 */ /* 0x000fe20000000f00 */
[----:B------:R-:W-:-:S02]  /*1a10*/  IMAD.MOV.U32 R14, RZ, RZ, R22 ;  /* 0x000000ffff0e7224 */ /* 0x000fc400078e0016 */
[----:B------:R-:W-:Y:S01]  /*1a20*/  HGMMA.64x16x16.F32 R28, gdesc[UR16], RZ, !UPT, gsb0 ;  /* 0x00200000101c79f0 */ /* 0x000fe2000c0008ff */
[----:B------:R-:W-:Y:S01]  /*1a30*/  IMAD.MOV.U32 R13, RZ, RZ, R23 ;  /* 0x000000ffff0d7224 */ /* 0x000fe200078e0017 */
[----:B------:R-:W-:Y:S01]  /*1a40*/  UIADD3 UR18, UR4, 0x700, URZ ;  /* 0x0000070004127890 */ /* 0x000fe2000fffe03f */
[----:B------:R-:W-:Y:S01]  /*1a50*/  IMAD.MOV.U32 R10, RZ, RZ, R26 ;  /* 0x000000ffff0a7224 */ /* 0x000fe200078e001a */
[----:B------:R-:W-:Y:S01]  /*1a60*/  UMOV UR16, UR36 ;  /* 0x0000002400107c82 */ /* 0x000fe20008000000 */
[----:B------:R-:W-:Y:S01]  /*1a70*/  IMAD.MOV.U32 R9, RZ, RZ, R27 ;  /* 0x000000ffff097224 */ /* 0x000fe200078e001b */
[----:B------:R-:W-:Y:S01]  /*1a80*/  UMOV UR17, UR37 ;  /* 0x0000002500117c82 */ /* 0x000fe20008000000 */
[----:B------:R-:W-:Y:S01]  /*1a90*/  IMAD.MOV.U32 R11, RZ, RZ, R25 ;  /* 0x000000ffff0b7224 */ /* 0x000fe200078e0019 */
[----:B------:R-:W-:Y:S01]  /*1aa0*/  UMOV UR19, 0x40000040 ;  /* 0x4000004000137882 */ /* 0x000fe20000000000 */
[----:B------:R-:W-:Y:S01]  /*1ab0*/  UMOV UR22, UR18 ;  /* 0x0000001200167c82 */ /* 0x000fe20008000000 */
[----:B------:R-:W-:Y:S01]  /*1ac0*/  UMOV UR23, UR19 ;  /* 0x0000001300177c82 */ /* 0x000fe20008000000 */
[----:B------:R-:W-:-:S02]  /*1ad0*/  WARPGROUP.DEPBAR.LE gsb0, 0x0 ;  /* 0x00008000000079c5 */ /* 0x000fc40000010000 */
[----:B------:R-:W-:Y:S01]  /*1ae0*/  WARPGROUP.ARRIVE ;  /* 0x00000000000079c5 */ /* 0x000fe20000000000 */
[----:B------:R-:W-:Y:S01]  /*1af0*/  IMAD.MOV.U32 R18, RZ, RZ, R34 ;  /* 0x000000ffff127224 */ /* 0x000fe200078e0022 */
[----:B------:R-:W-:Y:S01]  /*1b00*/  MOV R20, R32 ;  /* 0x0000002000147202 */ /* 0x000fe20000000f00 */
[----:B------:R-:W-:Y:S01]  /*1b10*/  IMAD.MOV.U32 R17, RZ, RZ, R35 ;  /* 0x000000ffff117224 */ /* 0x000fe200078e0023 */
[----:B------:R-:W-:Y:S01]  /*1b20*/  MOV R24, R28 ;  /* 0x0000001c00187202 */ /* 0x000fe20000000f00 */
[----:B------:R-:W-:Y:S01]  /*1b30*/  IMAD.MOV.U32 R19, RZ, RZ, R33 ;  /* 0x000000ffff137224 */ /* 0x000fe200078e0021 */
[----:B------:R-:W-:Y:S01]  /*1b40*/  HGMMA.64x16x16.F32 R208, gdesc[UR32], RZ, !UPT, gsb0 ;  /* 0x0020000020d079f0 */ /* 0x000fe2000c0008ff */
[----:B------:R-:W-:Y:S01]  /*1b50*/  IMAD.MOV.U32 R22, RZ, RZ, R30 ;  /* 0x000000ffff167224 */ /* 0x000fe200078e001e */
[----:B------:R-:W-:Y:S01]  /*1b60*/  UMOV UR32, UR12 ;  /* 0x0000000c00207c82 */ /* 0x000fe20008000000 */
[----:B------:R-:W-:Y:S01]  /*1b70*/  IMAD.MOV.U32 R21, RZ, RZ, R31 ;  /* 0x000000ffff157224 */ /* 0x000fe200078e001f */
[----:B------:R-:W-:Y:S01]  /*1b80*/  UMOV UR33, UR13 ;  /* 0x0000000d00217c82 */ /* 0x000fe20008000000 */
[----:B------:R-:W-:Y:S01]  /*1b90*/  IMAD.MOV.U32 R23, RZ, RZ, R29 ;  /* 0x000000ffff177224 */ /* 0x000fe200078e001d */
[----:B------:R-:W-:Y:S01]  /*1ba0*/  UMOV UR12, UR36 ;  /* 0x00000024000c7c82 */ /* 0x000fe20008000000 */
[----:B------:R-:W-:Y:S01]  /*1bb0*/  UMOV UR13, UR37 ;  /* 0x00000025000d7c82 */ /* 0x000fe20008000000 */
[----:B------:R-:W-:-:S02]  /*1bc0*/  WARPGROUP.DEPBAR.LE gsb0, 0x0 ;  /* 0x00008000000079c5 */ /* 0x000fc40000010000 */
[----:B------:R-:W-:Y:S01]  /*1bd0*/  WARPGROUP.ARRIVE ;  /* 0x00000000000079c5 */ /* 0x000fe20000000000 */
[----:B------:R0:W-:Y:S04]  /*1be0*/  STL.64 [R1+0x4a0], R214 ;  /* 0x0004a0d601007387 */ /* 0x0001e80000100a00 */
[----:B------:R1:W-:Y:S01]  /*1bf0*/  STL.64 [R1+0x498], R212 ;  /* 0x000498d401007387 */ /* 0x0003e20000100a00 */
[----:B------:R-:W-:Y:S01]  /*1c00*/  HGMMA.64x16x16.F32 R192, gdesc[UR8], RZ, !UPT, gsb0 ;  /* 0x0020000008c079f0 */ /* 0x000fe2000c0008ff */
[----:B------:R-:W-:Y:S01]  /*1c10*/  UMOV UR8, UR5 ;  /* 0x0000000500087c82 */ /* 0x000fe20008000000 */
[----:B------:R-:W-:Y:S01]  /*1c20*/  UMOV UR9, 0x40000040 ;  /* 0x4000004000097882 */ /* 0x000fe20000000000 */
[----:B------:R2:W-:Y:S01]  /*1c30*/  STL.64 [R1+0x490], R210 ;  /* 0x000490d201007387 */ /* 0x0005e20000100a00 */
[----:B------:R-:W-:Y:S01]  /*1c40*/  UIADD3 UR5, UR4, 0x102, URZ ;  /* 0x0000010204057890 */ /* 0x000fe2000fffe03f */
[----:B0-----:R-:W-:-:S02]  /*1c50*/  IMAD.MOV.U32 R214, RZ, RZ, R18 ;  /* 0x000000ffffd67224 */ /* 0x001fc400078e0012 */
[----:B------:R0:W-:Y:S01]  /*1c60*/  STL.64 [R1+0x488], R208 ;  /* 0x000488d001007387 */ /* 0x0001e20000100a00 */
[----:B------:R-:W-:Y:S01]  /*1c70*/  IMAD.MOV.U32 R215, RZ, RZ, R17 ;  /* 0x000000ffffd77224 */ /* 0x000fe200078e0011 */
[----:B-1----:R-:W-:Y:S01]  /*1c80*/  MOV R212, R20 ;  /* 0x0000001400d47202 */ /* 0x002fe20000000f00 */
[----:B------:R-:W-:-:S03]  /*1c90*/  IMAD.MOV.U32 R213, RZ, RZ, R19 ;  /* 0x000000ffffd57224 */ /* 0x000fc600078e0013 */
[----:B------:R1:W-:Y:S01]  /*1ca0*/  STL.64 [R1+0x4c0], R214 ;  /* 0x0004c0d601007387 */ /* 0x0003e20000100a00 */
[----:B--2---:R-:W-:Y:S02]  /*1cb0*/  IMAD.MOV.U32 R210, RZ, RZ, R22 ;  /* 0x000000ffffd27224 */ /* 0x004fe400078e0016 */
[----:B------:R-:W-:Y:S01]  /*1cc0*/  IMAD.MOV.U32 R211, RZ, RZ, R21 ;  /* 0x000000ffffd37224 */ /* 0x000fe200078e0015 */
[----:B------:R2:W-:Y:S01]  /*1cd0*/  STL.64 [R1+0x4b8], R212 ;  /* 0x0004b8d401007387 */ /* 0x0005e20000100a00 */
[----:B0-----:R-:W-:Y:S01]  /*1ce0*/  MOV R208, R24 ;  /* 0x0000001800d07202 */ /* 0x001fe20000000f00 */
[----:B------:R-:W-:Y:S02]  /*1cf0*/  IMAD.MOV.U32 R209, RZ, RZ, R23 ;  /* 0x000000ffffd17224 */ /* 0x000fe400078e0017 */
[----:B------:R0:W-:Y:S01]  /*1d00*/  STL.64 [R1+0x4b0], R210 ;  /* 0x0004b0d201007387 */ /* 0x0001e20000100a00 */
[----:B-1----:R-:W-:-:S03]  /*1d10*/  IMAD.MOV.U32 R214, RZ, RZ, R10 ;  /* 0x000000ffffd67224 */ /* 0x002fc600078e000a */
[----:B------:R1:W-:Y:S01]  /*1d20*/  STL.64 [R1+0x4a8], R208 ;  /* 0x0004a8d001007387 */ /* 0x0003e20000100a00 */
[----:B------:R-:W-:Y:S01]  /*1d30*/  IMAD.MOV.U32 R215, RZ, RZ, R9 ;  /* 0x000000ffffd77224 */ /* 0x000fe200078e0009 */
[----:B--2---:R-:W-:Y:S01]  /*1d40*/  MOV R212, R12 ;  /* 0x0000000c00d47202 */ /* 0x004fe20000000f00 */
[----:B------:R-:W-:-:S03]  /*1d50*/  IMAD.MOV.U32 R213, RZ, RZ, R11 ;  /* 0x000000ffffd57224 */ /* 0x000fc600078e000b */
[----:B------:R2:W-:Y:S01]  /*1d60*/  STL.64 [R1+0x4e0], R214 ;  /* 0x0004e0d601007387 */ /* 0x0005e20000100a00 */
[----:B0-----:R-:W-:Y:S01]  /*1d70*/  IMAD.MOV.U32 R210, RZ, RZ, R14 ;  /* 0x000000ffffd27224 */ /* 0x001fe200078e000e */
[----:B------:R-:W-:Y:S01]  /*1d80*/  MOV R14, UR34 ;  /* 0x00000022000e7c02 */ /* 0x000fe20008000f00 */
[----:B------:R-:W-:Y:S01]  /*1d90*/  IMAD.MOV.U32 R211, RZ, RZ, R13 ;  /* 0x000000ffffd37224 */ /* 0x000fe200078e000d */
[----:B------:R0:W-:Y:S01]  /*1da0*/  STL.64 [R1+0x4d8], R212 ;  /* 0x0004d8d401007387 */ /* 0x0001e20000100a00 */
[----:B------:R-:W-:Y:S01]  /*1db0*/  MOV R13, UR35 ;  /* 0x00000023000d7c02 */ /* 0x000fe20008000f00 */
[----:B------:R-:W-:Y:S01]  /*1dc0*/  UMOV UR34, UR20 ;  /* 0x0000001400227c82 */ /* 0x000fe20008000000 */
[----:B------:R-:W-:Y:S01]  /*1dd0*/  UMOV UR35, UR21 ;  /* 0x0000001500237c82 */ /* 0x000fe20008000000 */
[----:B------:R3:W-:Y:S01]  /*1de0*/  STL.64 [R1+0x4d0], R210 ;  /* 0x0004d0d201007387 */ /* 0x0007e20000100a00 */
[----:B-1----:R-:W-:Y:S01]  /*1df0*/  MOV R208, R16 ;  /* 0x0000001000d07202 */ /* 0x002fe20000000f00 */
[----:B------:R-:W-:-:S02]  /*1e00*/  IMAD.MOV.U32 R209, RZ, RZ, R15 ;  /* 0x000000ffffd17224 */ /* 0x000fc400078e000f */
[----:B--2---:R-:W-:Y:S01]  /*1e10*/  IMAD.MOV.U32 R215, RZ, RZ, R0 ;  /* 0x000000ffffd77224 */ /* 0x004fe200078e0000 */
[----:B------:R-:W-:Y:S01]  /*1e20*/  MOV R0, UR31 ;  /* 0x0000001f00007c02 */ /* 0x000fe20008000f00 */
[----:B------:R-:W-:Y:S01]  /*1e30*/  IMAD.MOV.U32 R214, RZ, RZ, R2 ;  /* 0x000000ffffd67224 */ /* 0x000fe200078e0002 */
[----:B------:R1:W-:Y:S01]  /*1e40*/  STL.64 [R1+0x4c8], R208 ;  /* 0x0004c8d001007387 */ /* 0x0003e20000100a00 */
[----:B0-----:R-:W-:Y:S01]  /*1e50*/  MOV R212, R4 ;  /* 0x0000000400d47202 */ /* 0x001fe20000000f00 */
[----:B------:R-:W-:Y:S01]  /*1e60*/  IMAD.MOV.U32 R213, RZ, RZ, R3 ;  /* 0x000000ffffd57224 */ /* 0x000fe200078e0003 */
[----:B------:R-:W-:Y:S01]  /*1e70*/  MOV R3, UR30 ;  /* 0x0000001e00037c02 */ /* 0x000fe20008000f00 */
[----:B------:R-:W-:Y:S02]  /*1e80*/  WARPGROUP.DEPBAR.LE gsb0, 0x0 ;  /* 0x00008000000079c5 */ /* 0x000fe40000010000 */
[----:B------:R-:W-:Y:S01]  /*1e90*/  WARPGROUP.ARRIVE ;  /* 0x00000000000079c5 */ /* 0x000fe20000000000 */
[----:B---3--:R-:W-:Y:S01]  /*1ea0*/  IMAD.MOV.U32 R211, RZ, RZ, R5 ;  /* 0x000000ffffd37224 */ /* 0x008fe200078e0005 */
[----:B------:R-:W-:Y:S01]  /*1eb0*/  STL.64 [R1+0x500], R214 ;  /* 0x000500d601007387 */ /* 0x000fe20000100a00 */
[----:B------:R-:W-:-:S03]  /*1ec0*/  IMAD.MOV.U32 R210, RZ, RZ, R6 ;  /* 0x000000ffffd27224 */ /* 0x000fc600078e0006 */
[----:B------:R-:W-:Y:S01]  /*1ed0*/  HGMMA.64x16x16.F32 R176, gdesc[UR28], RZ, !UPT, gsb0 ;  /* 0x002000001cb079f0 */ /* 0x000fe2000c0008ff */
[----:B------:R-:W-:Y:S01]  /*1ee0*/  UMOV UR28, UR6 ;  /* 0x00000006001c7c82 */ /* 0x000fe20008000000 */
[----:B------:R-:W-:Y:S01]  /*1ef0*/  UIADD3 UR6, UR4, 0x580, URZ ;  /* 0x0000058004067890 */ /* 0x000fe2000fffe03f */
[----:B------:R-:W-:Y:S01]  /*1f00*/  MOV R5, UR28 ;  /* 0x0000001c00057c02 */ /* 0x000fe20008000f00 */
[----:B------:R-:W-:Y:S01]  /*1f10*/  UMOV UR29, UR7 ;  /* 0x00000007001d7c82 */ /* 0x000fe20008000000 */
[----:B------:R-:W-:Y:S01]  /*1f20*/  UMOV UR28, UR36 ;  /* 0x00000024001c7c82 */ /* 0x000fe20008000000 */
[----:B------:R-:W-:Y:S01]  /*1f30*/  MOV R4, UR29 ;  /* 0x0000001d00047c02 */ /* 0x000fe20008000f00 */
[----:B------:R-:W-:Y:S01]  /*1f40*/  UMOV UR29, UR37 ;  /* 0x00000025001d7c82 */ /* 0x000fe20008000000 */
[----:B------:R-:W-:Y:S01]  /*1f50*/  UMOV UR31, 0x40000040 ;  /* 0x40000040001f7882 */ /* 0x000fe20000000000 */
[----:B------:R-:W-:Y:S01]  /*1f60*/  UMOV UR30, UR6 ;  /* 0x00000006001e7c82 */ /* 0x000fe20008000000 */
[----:B------:R-:W-:Y:S01]  /*1f70*/  UMOV UR6, UR20 ;  /* 0x0000001400067c82 */ /* 0x000fe20008000000 */
[----:B------:R-:W-:Y:S01]  /*1f80*/  UMOV UR7, UR21 ;  /* 0x0000001500077c82 */ /* 0x000fe20008000000 */
[----:B------:R-:W-:Y:S01]  /*1f90*/  UMOV UR36, UR20 ;  /* 0x0000001400247c82 */ /* 0x000fe20008000000 */
[----:B------:R-:W-:Y:S01]  /*1fa0*/  UMOV UR37, UR21 ;  /* 0x0000001500257c82 */ /* 0x000fe20008000000 */
[----:B-1----:R-:W-:Y:S01]  /*1fb0*/  MOV R208, R8 ;  /* 0x0000000800d07202 */ /* 0x002fe20000000f00 */
[----:B------:R-:W-:Y:S01]  /*1fc0*/  IMAD.MOV.U32 R209, RZ, RZ, R7 ;  /* 0x000000ffffd17224 */ /* 0x000fe200078e0007 */
[----:B------:R-:W-:Y:S04]  /*1fd0*/  STL.64 [R1+0x4f8], R212 ;  /* 0x0004f8d401007387 */ /* 0x000fe80000100a00 */
[----:B------:R-:W-:Y:S04]  /*1fe0*/  STL.64 [R1+0x4f0], R210 ;  /* 0x0004f0d201007387 */ /* 0x000fe80000100a00 */
[----:B------:R0:W-:Y:S01]  /*1ff0*/  STL.64 [R1+0x4e8], R208 ;  /* 0x0004e8d001007387 */ /* 0x0001e20000100a00 */
[----:B------:R-:W-:-:S02]  /*2000*/  WARPGROUP.DEPBAR.LE gsb0, 0x0 ;  /* 0x00008000000079c5 */ /* 0x000fc40000010000 */
[----:B------:R-:W-:-:S06]  /*2010*/  WARPGROUP.ARRIVE ;  /* 0x00000000000079c5 */ /* 0x000fcc0000000000 */
[----:B------:R-:W-:Y:S01]  /*2020*/  HGMMA.64x16x16.F32 R160, gdesc[UR24], RZ, !UPT, gsb0 ;  /* 0x0020000018a079f0 */ /* 0x000fe2000c0008ff */
[----:B------:R-:W-:Y:S01]  /*2030*/  UMOV UR24, UR30 ;  /* 0x0000001e00187c82 */ /* 0x000fe20008000000 */
[----:B------:R-:W-:Y:S01]  /*2040*/  UMOV UR25, UR31 ;  /* 0x0000001f00197c82 */ /* 0x000fe20008000000 */
[----:B------:R-:W-:Y:S02]  /*2050*/  WARPGROUP.DEPBAR.LE gsb0, 0x0 ;  /* 0x00008000000079c5 */ /* 0x000fe40000010000 */
        /* <DEDUP_REMOVED lines=19> */
[----:B------:R-:W-:Y:S01]  /*2190*/  MOV R12, UR52 ;  /* 0x00000034000c7c02 */ /* 0x000fe20008000f00 */
[----:B------:R-:W-:Y:S01]  /*21a0*/  UMOV UR52, UR36 ;  /* 0x0000002400347c82 */ /* 0x000fe20008000000 */
[----:B------:R-:W-:Y:S01]  /*21b0*/  MOV R11, UR53 ;  /* 0x00000035000b7c02 */ /* 0x000fe20008000f00 */
[----:B------:R-:W-:Y:S01]  /*21c0*/  UMOV UR53, UR37 ;  /* 0x0000002500357c82 */ /* 0x000fe20008000000 */
[----:B------:R-:W-:Y:S01]  /*21d0*/  UMOV UR36, UR8 ;  /* 0x0000000800247c82 */ /* 0x000fe20008000000 */
[----:B------:R-:W-:Y:S01]  /*21e0*/  UMOV UR37, UR9 ;  /* 0x0000000900257c82 */ /* 0x000fe20008000000 */
[----:B------:R-:W-:Y:S02]  /*21f0*/  WARPGROUP.DEPBAR.LE gsb0, 0x0 ;  /* 0x00008000000079c5 */ /* 0x000fe40000010000 */
[----:B------:R-:W-:-:S06]  /*2200*/  WARPGROUP.ARRIVE ;  /* 0x00000000000079c5 */ /* 0x000fcc0000000000 */
[----:B------:R-:W-:Y:S01]  /*2210*/  HGMMA.64x16x16.F32 R80, gdesc[UR28], RZ, !UPT, gsb0 ;  /* 0x002000001c5079f0 */ /* 0x000fe2000c0008ff */
[----:B------:R-:W-:Y:S01]  /*2220*/  UMOV UR28, UR20 ;  /* 0x00000014001c7c82 */ /* 0x000fe20008000000 */
        /* <DEDUP_REMOVED lines=33> */
[----:B------:R-:W-:Y:S01]  /*2440*/  UMOV UR11, 0x40000040 ;  /* 0x40000040000b7882 */ /* 0x000fe20000000000 */
[----:B------:R-:W-:Y:S02]  /*2450*/  WARPGROUP.DEPBAR.LE gsb0, 0x0 ;  /* 0x00008000000079c5 */ /* 0x000fe40000010000 */
[----:B------:R-:W-:-:S06]  /*2460*/  WARPGROUP.ARRIVE ;  /* 0x00000000000079c5 */ /* 0x000fcc0000000000 */
[----:B------:R-:W-:Y:S01]  /*2470*/  HGMMA.64x16x16.F32 R40, gdesc[UR28], RZ, !UPT, gsb0 ;  /* 0x002000001c2879f0 */ /* 0x000fe2000c0008ff */
[----:B------:R-:W-:Y:S02]  /*2480*/  R2UR UR31, R0 ;  /* 0x00000000001f72ca */ /* 0x000fe400000e0000 */
[----:B------:R-:W-:Y:S02]  /*2490*/  R2UR UR30, R3 ;  /* 0x00000000031e72ca */ /* 0x000fe400000e0000 */
[----:B------:R-:W-:Y:S02]  /*24a0*/  R2UR UR29, R4 ;  /* 0x00000000041d72ca */ /* 0x000fe400000e0000 */
[----:B------:R-:W-:Y:S01]  /*24b0*/  R2UR UR28, R5 ;  /* 0x00000000051c72ca */ /* 0x000fe200000e0000 */
        /* <DEDUP_REMOVED lines=11> */
[----:B------:R-:W-:Y:S01]  /*2570*/  MOV R5, UR59 ;  /* 0x0000003b00057c02 */ /* 0x000fe20008000f00 */
[----:B------:R-:W-:Y:S01]  /*2580*/  UMOV UR24, UR8 ;  /* 0x0000000800187c82 */ /* 0x000fe20008000000 */
[----:B------:R-:W-:Y:S01]  /*2590*/  MOV R4, UR58 ;  /* 0x0000003a00047c02 */ /* 0x000fe20008000f00 */
[----:B------:R-:W-:Y:S01]  /*25a0*/  UMOV UR25, UR9 ;  /* 0x0000000900197c82 */ /* 0x000fe20008000000 */
[----:B------:R-:W-:Y:S01]  /*25b0*/  MOV R3, UR57 ;  /* 0x0000003900037c02 */ /* 0x000fe20008000f00 */
[----:B------:R-:W-:Y:S01]  /*25c0*/  UMOV UR57, UR17 ;  /* 0x0000001100397c82 */ /* 0x000fe20008000000 */
[----:B------:R-:W-:Y:S01]  /*25d0*/  MOV R0, UR56 ;  /* 0x0000003800007c02 */ /* 0x000fe20008000f00 */
[----:B------:R-:W-:Y:S01]  /*25e0*/  UMOV UR56, UR16 ;  /* 0x0000001000387c82 */ /* 0x000fe20008000000 */
[----:B------:R-:W-:Y:S01]  /*25f0*/  UMOV UR16, UR8 ;  /* 0x0000000800107c82 */ /* 0x000fe20008000000 */
[----:B------:R-:W-:Y:S01]  /*2600*/  UMOV UR17, UR9 ;  /* 0x0000000900117c82 */ /* 0x000fe20008000000 */
[----:B------:R-:W-:Y:S01]  /*2610*/  UMOV UR28, UR8 ;  /* 0x00000008001c7c82 */ /* 0x000fe20008000000 */
[----:B------:R-:W-:Y:S01]  /*2620*/  UMOV UR29, UR9 ;  /* 0x00000009001d7c82 */ /* 0x000fe20008000000 */
        /* <DEDUP_REMOVED lines=8> */
[----:B------:R-:W-:Y:S01]  /*26b0*/  UIADD3 UR14, UR4, 0x202, URZ ;  /* 0x00000202040e7890 */ /* 0x000fe2000fffe03f */
[----:B------:R-:W-:Y:S01]  /*26c0*/  UMOV UR15, 0x40000040 ;  /* 0x40000040000f7882 */ /* 0x000fe20000000000 */
        /* <DEDUP_REMOVED lines=20> */
[----:B------:R-:W-:Y:S02]  /*2810*/  UIADD3 UR7, UR4, 0x2, URZ ;  /* 0x0000000204077890 */ /* 0x000fe4000fffe03f */
[----:B------:R-:W-:-:S05]  /*2820*/  UIADD3 UR6, UR4, 0x82, URZ ;  /* 0x0000008204067890 */ /* 0x000fca000fffe03f */
[----:B------:R-:W-:Y:S01]  /*2830*/  UMOV UR10, UR7 ;  /* 0x00000007000a7c82 */ /* 0x000fe20008000000 */
[----:B------:R-:W-:Y:S02]  /*2840*/  WARPGROUP.DEPBAR.LE gsb0, 0x0 ;  /* 0x00008000000079c5 */ /* 0x000fe40000010000 */
[----:B------:R-:W-:-:S06]  /*2850*/  WARPGROUP.ARRIVE ;  /* 0x00000000000079c5 */ /* 0x000fcc0000000000 */
[----:B------:R-:W-:Y:S01]  /*2860*/  HGMMA.64x16x16.F32 R136, gdesc[UR32], RZ, !UPT, gsb0 ;  /* 0x00200000208879f0 */ /* 0x000fe2000c0008ff */
[----:B------:R-:W-:Y:S01]  /*2870*/  R2UR UR35, R13 ;  /* 0x000000000d2372ca */ /* 0x000fe200000e0000 */
[----:B------:R-:W-:Y:S01]  /*2880*/  UIADD3 UR18, UR4, 0x282, URZ ;  /* 0x0000028204127890 */ /* 0x000fe2000fffe03f */
[----:B------:R-:W-:Y:S01]  /*2890*/  R2UR UR34, R14 ;  /* 0x000000000e2272ca */ /* 0x000fe200000e0000 */
[----:B------:R-:W-:Y:S01]  /*28a0*/  UMOV UR19, 0x40000040 ;  /* 0x4000004000137882 */ /* 0x000fe20000000000 */
[----:B------:R-:W-:Y:S01]  /*28b0*/  UIADD3 UR26, UR4, 0x382, URZ ;  /* 0x00000382041a7890 */ /* 0x000fe2000fffe03f */
[----:B------:R-:W-:Y:S01]  /*28c0*/  UMOV UR27, 0x40000040 ;  /* 0x40000040001b7882 */ /* 0x000fe20000000000 */
[----:B------:R-:W-:Y:S01]  /*28d0*/  UIADD3 UR30, UR4, 0x402, URZ ;  /* 0x00000402041e7890 */ /* 0x000fe2000fffe03f */
[----:B------:R-:W-:Y:S01]  /*28e0*/  UMOV UR31, 0x40000040 ;  /* 0x40000040001f7882 */ /* 0x000fe20000000000 */
[----:B------:R-:W-:Y:S01]  /*28f0*/  UMOV UR32, UR8 ;  /* 0x0000000800207c82 */ /* 0x000fe20008000000 */
[----:B------:R-:W-:-:S04]  /*2900*/  UMOV UR33, UR9 ;  /* 0x0000000900217c82 */ /* 0x000fc80008000000 */
[----:B------:R-:W-:Y:S02]  /*2910*/  UMOV UR59, UR35 ;  /* 0x00000023003b7c82 */ /* 0x000fe40008000000 */
        /* <DEDUP_REMOVED lines=18> */
[----:B------:R-:W-:Y:S01]  /*2a40*/  R2UR UR53, R11 ;  /* 0x000000000b3572ca */ /* 0x000fe200000e0000 */
[----:B------:R-:W-:Y:S01]  /*2a50*/  UMOV UR54, UR38 ;  /* 0x0000002600367c82 */ /* 0x000fe20008000000 */
[----:B------:R-:W-:Y:S01]  /*2a60*/  R2UR UR52, R12 ;  /* 0x000000000c3472ca */ /* 0x000fe200000e0000 */
[----:B------:R-:W-:Y:S01]  /*2a70*/  UMOV UR55, UR39 ;  /* 0x0000002700377c82 */ /* 0x000fe20008000000 */
        /* <DEDUP_REMOVED lines=8> */
[----:B------:R-:W-:-:S10]  /*2b00*/  WARPGROUP.ARRIVE ;  /* 0x00000000000079c5 */ /* 0x000fd40000000000 */
[----:B------:R-:W-:Y:S01]  /*2b10*/  HGMMA.64x16x16.F32 R216, gdesc[UR56], RZ, !UPT, gsb0 ;  /* 0x0020000038d879f0 */ /* 0x000fe2000c0008ff */
[----:B------:R-:W-:Y:S02]  /*2b20*/  R2UR UR57, R10 ;  /* 0x000000000a3972ca */ /* 0x000fe400000e0000 */
[----:B------:R-:W-:Y:S01]  /*2b30*/  R2UR UR56, R9 ;  /* 0x00000000093872ca */ /* 0x000fe200000e0000 */
[----:B------:R-:W-:Y:S02]  /*2b40*/  WARPGROUP.DEPBAR.LE gsb0, 0x0 ;  /* 0x00008000000079c5 */ /* 0x000fe40000010000 */
[----:B------:R-:W-:-:S06]  /*2b50*/  WARPGROUP.ARRIVE ;  /* 0x00000000000079c5 */ /* 0x000fcc0000000000 */
[----:B------:R-:W-:Y:S03]  /*2b60*/  HGMMA.64x16x16.F32 R16, gdesc[UR48], RZ, !UPT, gsb0 ;  /* 0x00200000301079f0 */ /* 0x000fe6000c0008ff */
[----:B------:R-:W-:Y:S02]  /*2b70*/  WARPGROUP.DEPBAR.LE gsb0, 0x0 ;  /* 0x00008000000079c5 */ /* 0x000fe40000010000 */
[----:B0-----:R-:W-:-:S06]  /*2b80*/  WARPGROUP.ARRIVE ;  /* 0x00000000000079c5 */ /* 0x001fcc0000000000 */
[----:B------:R-:W-:Y:S03]  /*2b90*/  HGMMA.64x16x16.F32 R208, gdesc[UR52], RZ, !UPT, gsb0 ;  /* 0x0020000034d079f0 */ /* 0x000fe6000c0008ff */
[----:B------:R-:W-:Y:S02]  /*2ba0*/  WARPGROUP.DEPBAR.LE gsb0, 0x0 ;  /* 0x00008000000079c5 */ /* 0x000fe40000010000 */
[----:B------:R-:W-:Y:S01]  /*2bb0*/  IMAD.MOV.U32 R2, RZ, RZ, R214 ;  /* 0x000000ffff027224 */ /* 0x000fe200078e00d6 */
[----:B------:R-:W-:Y:S01]  /*2bc0*/  MOV R4, R212 ;  /* 0x000000d400047202 */ /* 0x000fe20000000f00 */
[----:B------:R-:W-:Y:S01]  /*2bd0*/  IMAD.MOV.U32 R0, RZ, RZ, R215 ;  /* 0x000000ffff007224 */ /* 0x000fe200078e00d7 */
[----:B------:R-:W-:Y:S01]  /*2be0*/  MOV R8, R208 ;  /* 0x000000d000087202 */ /* 0x000fe20000000f00 */
[----:B------:R-:W-:Y:S01]  /*2bf0*/  IMAD.MOV.U32 R3, RZ, RZ, R213 ;  /* 0x000000ffff037224 */ /* 0x000fe200078e00d5 */
[----:B------:R-:W2:Y:S01]  /*2c00*/  LDL.LU.64 R214, [R1+0x500] ;  /* 0x0005000001d67983 */ /* 0x000ea20000300a00 */
[----:B------:R-:W-:-:S02]  /*2c10*/  IMAD.MOV.U32 R6, RZ, RZ, R210 ;  /* 0x000000ffff067224 */ /* 0x000fc400078e00d2 */
[----:B------:R-:W-:Y:S01]  /*2c20*/  IMAD.MOV.U32 R5, RZ, RZ, R211 ;  /* 0x000000ffff057224 */ /* 0x000fe200078e00d3 */
[----:B------:R-:W2:Y:S01]  /*2c30*/  LDL.LU.64 R212, [R1+0x4f8] ;  /* 0x0004f80001d47983 */ /* 0x000ea20000300a00 */
[----:B------:R-:W-:-:S03]  /*2c40*/  IMAD.MOV.U32 R7, RZ, RZ, R209 ;  /* 0x000000ffff077224 */ /* 0x000fc600078e00d1 */
[----:B------:R-:W2:Y:S04]  /*2c50*/  LDL.LU.64 R210, [R1+0x4f0] ;  /* 0x0004f00001d27983 */ /* 0x000ea80000300a00 */
[----:B------:R-:W2:Y:S02]  /*2c60*/  LDL.LU.64 R208, [R1+0x4e8] ;  /* 0x0004e80001d07983 */ /* 0x000ea40000300a00 */
[----:B--2---:R-:W-:-:S06]  /*2c70*/  WARPGROUP.ARRIVE ;  /* 0x00000000000079c5 */ /* 0x004fcc0000000000 */
[----:B------:R-:W-:Y:S03]  /*2c80*/  HGMMA.64x16x16.F32 R208, gdesc[UR8], R208, gsb0 ;  /* 0x0020000008d079f0 */ /* 0x000fe600080008d0 */
[----:B------:R-:W-:Y:S02]  /*2c90*/  WARPGROUP.DEPBAR.LE gsb0, 0x0 ;  /* 0x00008000000079c5 */ /* 0x000fe40000010000 */
[----:B------:R-:W-:Y:S04]  /*2ca0*/  STL.64 [R1+0x80], R208 ;  /* 0x000080d001007387 */ /* 0x000fe80000100a00 */
[----:B------:R-:W-:Y:S04]  /*2cb0*/  STL.64 [R1+0x88], R210 ;  /* 0x000088d201007387 */ /* 0x000fe80000100a00 */
[----:B------:R-:W-:Y:S04]  /*2cc0*/  STL.64 [R1+0x90], R212 ;  /* 0x000090d401007387 */ /* 0x000fe80000100a00 */
[----:B------:R0:W-:Y:S04]  /*2cd0*/  STL.64 [R1+0x98], R214 ;  /* 0x000098d601007387 */ /* 0x0001e80000100a00 */
[----:B0-----:R-:W2:Y:S04]  /*2ce0*/  LDL.LU.64 R214, [R1+0x4e0] ;  /* 0x0004e00001d67983 */ /* 0x001ea80000300a00 */
[----:B------:R-:W2:Y:S04]  /*2cf0*/  LDL.LU.64 R212, [R1+0x4d8] ;  /* 0x0004d80001d47983 */ /* 0x000ea80000300a00 */
[----:B------:R-:W2:Y:S04]  /*2d00*/  LDL.LU.64 R210, [R1+0x4d0] ;  /* 0x0004d00001d27983 */ /* 0x000ea80000300a00 */
[----:B------:R-:W2:Y:S01]  /*2d10*/  LDL.LU.64 R208, [R1+0x4c8] ;  /* 0x0004c80001d07983 */ /* 0x000ea20000300a00 */
[----:B------:R-:W-:Y:S01]  /*2d20*/  UMOV UR52, UR8 ;  /* 0x0000000800347c82 */ /* 0x000fe20008000000 */
[----:B------:R-:W-:Y:S01]  /*2d30*/  UMOV UR53, UR9 ;  /* 0x0000000900357c82 */ /* 0x000fe20008000000 */
[----:B------:R-:W-:Y:S01]  /*2d40*/  UMOV UR54, UR6 ;  /* 0x0000000600367c82 */ /* 0x000fe20008000000 */
[----:B------:R-:W-:Y:S01]  /*2d50*/  UMOV UR55, 0x40000040 ;  /* 0x4000004000377882 */ /* 0x000fe20000000000 */
        /* <DEDUP_REMOVED lines=18> */
[----:B------:R-:W-:Y:S04]  /*2e80*/  STL.64 [R1], R208 ;  /* 0x000000d001007387 */ /* 0x000fe80000100a00 */
[----:B------:R-:W-:Y:S04]  /*2e90*/  STL.64 [R1+0x8], R210 ;  /* 0x000008d201007387 */ /* 0x000fe80000100a00 */
[----:B------:R-:W-:Y:S04]  /*2ea0*/  STL.64 [R1+0x10], R212 ;  /* 0x000010d401007387 */ /* 0x000fe80000100a00 */
[----:B------:R0:W-:Y:S04]  /*2eb0*/  STL.64 [R1+0x18], R214 ;  /* 0x000018d601007387 */ /* 0x0001e80000100a00 */
[----:B0-----:R-:W2:Y:S04]  /*2ec0*/  LDL.LU.64 R214, [R1+0x4a0] ;  /* 0x0004a00001d67983 */ /* 0x001ea80000300a00 */
[----:B------:R-:W2:Y:S04]  /*2ed0*/  LDL.LU.64 R212, [R1+0x498] ;  /* 0x0004980001d47983 */ /* 0x000ea80000300a00 */
[----:B------:R-:W2:Y:S04]  /*2ee0*/  LDL.LU.64 R210, [R1+0x490] ;  /* 0x0004900001d27983 */ /* 0x000ea80000300a00 */
[----:B------:R-:W2:Y:S01]  /*2ef0*/  LDL.LU.64 R208, [R1+0x488] ;  /* 0x0004880001d07983 */ /* 0x000ea20000300a00 */
[----:B------:R-:W-:Y:S01]  /*2f00*/  UIADD3 UR58, UR4, 0x182, URZ ;  /* 0x00000182043a7890 */ /* 0x000fe2000fffe03f */
[----:B------:R-:W-:Y:S01]  /*2f10*/  UMOV UR59, 0x40000040 ;  /* 0x40000040003b7882 */ /* 0x000fe20000000000 */
[----:B------:R-:W-:Y:S01]  /*2f20*/  UMOV UR22, UR54 ;  /* 0x0000003600167c82 */ /* 0x000fe20008000000 */
[----:B------:R-:W-:Y:S01]  /*2f30*/  UMOV UR23, UR55 ;  /* 0x0000003700177c82 */ /* 0x000fe20008000000 */
[----:B--2---:R-:W-:-:S06]  /*2f40*/  WARPGROUP.ARRIVE ;  /* 0x00000000000079c5 */ /* 0x004fcc0000000000 */
[----:B------:R-:W-:Y:S03]  /*2f50*/  HGMMA.64x16x16.F32 R208, gdesc[UR56], R208, gsb0 ;  /* 0x0020000038d079f0 */ /* 0x000fe600080008d0 */
[----:B------:R-:W-:Y:S02]  /*2f60*/  WARPGROUP.DEPBAR.LE gsb0, 0x0 ;  /* 0x00008000000079c5 */ /* 0x000fe40000010000 */
[----:B------:R-:W-:-:S06]  /*2f70*/  WARPGROUP.ARRIVE ;  /* 0x00000000000079c5 */ /* 0x000fcc0000000000 */
[----:B------:R-:W-:Y:S03]  /*2f80*/  HGMMA.64x16x16.F32 R192, gdesc[UR12], R192, gsb0 ;  /* 0x002000000cc079f0 */ /* 0x000fe600080008c0 */
[----:B------:R-:W-:Y:S02]  /*2f90*/  WARPGROUP.DEPBAR.LE gsb0, 0x0 ;  /* 0x00008000000079c5 */ /* 0x000fe40000010000 */
[----:B------:R-:W-:-:S06]  /*2fa0*/  WARPGROUP.ARRIVE ;  /* 0x00000000000079c5 */ /* 0x000fcc0000000000 */
[----:B------:R-:W-:Y:S01]  /*2fb0*/  HGMMA.64x16x16.F32 R176, gdesc[UR16], R176, gsb0 ;  /* 0x0020000010b079f0 */ /* 0x000fe200080008b0 */
[----:B------:R-:W-:Y:S01]  /*2fc0*/  UMOV UR56, UR22 ;  /* 0x0000001600387c82 */ /* 0x000fe20008000000 */
[----:B------:R-:W-:Y:S01]  /*2fd0*/  UIADD3 UR22, UR4, 0x302, URZ ;  /* 0x0000030204167890 */ /* 0x000fe2000fffe03f */
[----:B------:R-:W-:Y:S01]  /*2fe0*/  UMOV UR57, UR23 ;  /* 0x0000001700397c82 */ /* 0x000fe20008000000 */
[----:B------:R-:W-:Y:S01]  /*2ff0*/  UMOV UR23, 0x40000040 ;  /* 0x4000004000177882 */ /* 0x000fe20000000000 */
[----:B------:R-:W-:Y:S02]  /*3000*/  WARPGROUP.DEPBAR.LE gsb0, 0x0 ;  /* 0x00008000000079c5 */ /* 0x000fe40000010000 */
[----:B------:R-:W-:-:S06]  /*3010*/  WARPGROUP.ARRIVE ;  /* 0x00000000000079c5 */ /* 0x000fcc0000000000 */
[----:B------:R-:W-:Y:S03]  /*3020*/  HGMMA.64x16x16.F32 R160, gdesc[UR20], R160, gsb0 ;  /* 0x0020000014a079f0 */ /* 0x000fe600080008a0 */
        /* <DEDUP_REMOVED lines=8> */
[----:B------:R-:W-:Y:S01]  /*30b0*/  HGMMA.64x16x16.F32 R112, gdesc[UR32], R112, gsb0 ;  /* 0x00200000207079f0 */ /* 0x000fe20008000870 */
[----:B------:R-:W-:Y:S01]  /*30c0*/  UIADD3 UR38, UR4, 0x502, URZ ;  /* 0x0000050204267890 */ /* 0x000fe2000fffe03f */
[----:B------:R-:W-:Y:S01]  /*30d0*/  UMOV UR39, 0x40000040 ;  /* 0x4000004000277882 */ /* 0x000fe20000000000 */
        /* <DEDUP_REMOVED lines=10> */
[----:B------:R-:W-:Y:S01]  /*3180*/  HGMMA.64x16x16.F32 R64, gdesc[UR44], R64, gsb0 ;  /* 0x002000002c4079f0 */ /* 0x000fe20008000840 */
[----:B------:R-:W-:Y:S01]  /*3190*/  UMOV UR6, UR50 ;  /* 0x0000003200067c82 */ /* 0x000fe20008000000 */
[----:B------:R-:W-:Y:S01]  /*31a0*/  UIADD3 UR50, UR4, 0x682, URZ ;  /* 0x0000068204327890 */ /* 0x000fe2000fffe03f */
[----:B------:R-:W-:Y:S01]  /*31b0*/  UMOV UR7, UR51 ;  /* 0x0000003300077c82 */ /* 0x000fe20008000000 */
[----:B------:R-:W-:Y:S01]  /*31c0*/  UMOV UR48, UR8 ;  /* 0x0000000800307c82 */ /* 0x000fe20008000000 */
[----:B------:R-:W-:Y:S01]  /*31d0*/  UMOV UR49, UR9 ;  /* 0x0000000900317c82 */ /* 0x000fe20008000000 */
[----:B------:R-:W-:Y:S01]  /*31e0*/  UMOV UR51, 0x40000040 ;  /* 0x4000004000337882 */ /* 0x000fe20000000000 */
[----:B------:R-:W-:Y:S04]  /*31f0*/  STL.64 [R1+0x420], R214 ;  /* 0x000420d601007387 */ /* 0x000fe80000100a00 */
[----:B------:R-:W-:Y:S04]  /*3200*/  STL.64 [R1+0x418], R212 ;  /* 0x000418d401007387 */ /* 0x000fe80000100a00 */
[----:B------:R-:W-:Y:S04]  /*3210*/  STL.64 [R1+0x410], R210 ;  /* 0x000410d201007387 */ /* 0x000fe80000100a00 */
[----:B------:R0:W-:Y:S04]  /*3220*/  STL.64 [R1+0x408], R208 ;  /* 0x000408d001007387 */ /* 0x0001e80000100a00 */
[----:B0-----:R-:W2:Y:S04]  /*3230*/  LDL.LU.64 R208, [R1] ;  /* 0x0000000001d07983 */ /* 0x001ea80000300a00 */
[----:B------:R-:W3:Y:S04]  /*3240*/  LDL.LU.64 R210, [R1+0x8] ;  /* 0x0000080001d27983 */ /* 0x000ee80000300a00 */
[----:B------:R-:W4:Y:S04]  /*3250*/  LDL.LU.64 R212, [R1+0x10] ;  /* 0x0000100001d47983 */ /* 0x000f280000300a00 */
[----:B------:R-:W2:Y:S01]  /*3260*/  LDL.LU.64 R214, [R1+0x18] ;  /* 0x0000180001d67983 */ /* 0x000ea20000300a00 */
[----:B------:R-:W-:-:S02]  /*3270*/  WARPGROUP.DEPBAR.LE gsb0, 0x0 ;  /* 0x00008000000079c5 */ /* 0x000fc40000010000 */
[----:B------:R-:W-:-:S06]  /*3280*/  WARPGROUP.ARRIVE ;  /* 0x00000000000079c5 */ /* 0x000fcc0000000000 */
[----:B------:R-:W-:Y:S01]  /*3290*/  HGMMA.64x16x16.F32 R48, gdesc[UR48], R48, gsb0 ;  /* 0x00200000303079f0 */ /* 0x000fe20008000830 */
[----:B------:R-:W-:Y:S01]  /*32a0*/  UIADD3 UR54, UR4, 0x702, URZ ;  /* 0x0000070204367890 */ /* 0x000fe2000fffe03f */
[----:B------:R-:W-:Y:S01]  /*32b0*/  UMOV UR52, UR8 ;  /* 0x0000000800347c82 */ /* 0x000fe20008000000 */
[----:B------:R-:W-:Y:S01]  /*32c0*/  UMOV UR53, UR9 ;  /* 0x0000000900357c82 */ /* 0x000fe20008000000 */
[----:B------:R-:W-:Y:S01]  /*32d0*/  UMOV UR55, 0x40000040 ;  /* 0x4000004000377882 */ /* 0x000fe20000000000 */
[----:B------:R-:W-:Y:S02]  /*32e0*/  WARPGROUP.DEPBAR.LE gsb0, 0x0 ;  /* 0x00008000000079c5 */ /* 0x000fe40000010000 */
[----:B------:R-:W-:-:S06]  /*32f0*/  WARPGROUP.ARRIVE ;  /* 0x00000000000079c5 */ /* 0x000fcc0000000000 */
[----:B------:R-:W-:Y:S01]  /*3300*/  HGMMA.64x16x16.F32 R32, gdesc[UR52], R32, gsb0 ;  /* 0x00200000342079f0 */ /* 0x000fe20008000820 */
[----:B------:R-:W-:Y:S01]  /*3310*/  UIADD3 UR5, UR60, 0x402, URZ ;  /* 0x000004023c057890 */ /* 0x000fe2000fffe03f */
[----:B------:R-:W-:-:S06]  /*3320*/  UMOV UR53, 0x40000040 ;  /* 0x4000004000357882 */ /* 0x000fcc0000000000 */
[----:B------:R-:W-:Y:S01]  /*3330*/  UMOV UR52, UR5 ;  /* 0x0000000500347c82 */ /* 0x000fe20008000000 */
[----:B------:R-:W-:Y:S02]  /*3340*/  WARPGROUP.DEPBAR.LE gsb0, 0x0 ;  /* 0x00008000000079c5 */ /* 0x000fe40000010000 */
[----:B------:R-:W-:-:S06]  /*3350*/  WARPGROUP.ARRIVE ;  /* 0x00000000000079c5 */ /* 0x000fcc0000000000 */
[----:B------:R-:W-:Y:S01]  /*3360*/  HGMMA.64x16x16.F32 R24, gdesc[UR52], R24, gsb0 ;  /* 0x00200000341879f0 */ /* 0x000fe20008000818 */
[----:B------:R-:W-:Y:S01]  /*3370*/  UMOV UR48, UR52 ;  /* 0x0000003400307c82 */ /* 0x000fe20008000000 */
        /* <DEDUP_REMOVED lines=14> */
[----:B--2---:R-:W-:Y:S04]  /*3460*/  STL.64 [R1+0x440], R214 ;  /* 0x000440d601007387 */ /* 0x004fe80000100a00 */
[----:B----4-:R-:W-:Y:S04]  /*3470*/  STL.64 [R1+0x438], R212 ;  /* 0x000438d401007387 */ /* 0x010fe80000100a00 */
[----:B---3--:R-:W-:Y:S04]  /*3480*/  STL.64 [R1+0x430], R210 ;  /* 0x000430d201007387 */ /* 0x008fe80000100a00 */
[----:B------:R0:W-:Y:S04]  /*3490*/  STL.64 [R1+0x428], R208 ;  /* 0x000428d001007387 */ /* 0x0001e80000100a00 */
[----:B0-----:R-:W2:Y:S04]  /*34a0*/  LDL.LU.64 R208, [R1+0x40] ;  /* 0x0000400001d07983 */ /* 0x001ea80000300a00 */
[----:B------:R-:W3:Y:S04]  /*34b0*/  LDL.LU.64 R210, [R1+0x48] ;  /* 0x0000480001d27983 */ /* 0x000ee80000300a00 */
[----:B------:R-:W4:Y:S04]  /*34c0*/  LDL.LU.64 R212, [R1+0x50] ;  /* 0x0000500001d47983 */ /* 0x000f280000300a00 */
[----:B------:R-:W2:Y:S01]  /*34d0*/  LDL.LU.64 R214, [R1+0x58] ;  /* 0x0000580001d67983 */ /* 0x000ea20000300a00 */
[----:B------:R-:W-:Y:S01]  /*34e0*/  UMOV UR36, UR52 ;  /* 0x0000003400247c82 */ /* 0x000fe20008000000 */
[----:B------:R-:W-:Y:S01]  /*34f0*/  UMOV UR37, UR53 ;  /* 0x0000003500257c82 */ /* 0x000fe20008000000 */
[----:B------:R-:W-:-:S02]  /*3500*/  WARPGROUP.DEPBAR.LE gsb0, 0x0 ;  /* 0x00008000000079c5 */ /* 0x000fc40000010000 */
        /* <DEDUP_REMOVED lines=59> */
[----:B--2---:R0:W-:Y:S04]  /*38c0*/  STL.64 [R1+0x480], R214 ;  /* 0x000480d601007387 */ /* 0x0041e80000100a00 */
[----:B----4-:R1:W-:Y:S04]  /*38d0*/  STL.64 [R1+0x478], R212 ;  /* 0x000478d401007387 */ /* 0x0103e80000100a00 */
[----:B---3--:R2:W-:Y:S04]  /*38e0*/  STL.64 [R1+0x470], R210 ;  /* 0x000470d201007387 */ /* 0x0085e80000100a00 */
[----:B------:R3:W-:Y:S01]  /*38f0*/  STL.64 [R1+0x468], R208 ;  /* 0x000468d001007387 */ /* 0x0007e20000100a00 */
[----:B0-----:R-:W-:-:S02]  /*3900*/  IMAD.MOV.U32 R214, RZ, RZ, R2 ;  /* 0x000000ffffd67224 */ /* 0x001fc400078e0002 */
[----:B------:R-:W-:Y:S01]  /*3910*/  IMAD.MOV.U32 R215, RZ, RZ, R0 ;  /* 0x000000ffffd77224 */ /* 0x000fe200078e0000 */
[----:B-1----:R-:W-:Y:S01]  /*3920*/  MOV R212, R4 ;  /* 0x0000000400d47202 */ /* 0x002fe20000000f00 */
[----:B------:R-:W-:Y:S02]  /*3930*/  IMAD.MOV.U32 R213, RZ, RZ, R3 ;  /* 0x000000ffffd57224 */ /* 0x000fe400078e0003 */
[----:B--2---:R-:W-:Y:S02]  /*3940*/  IMAD.MOV.U32 R210, RZ, RZ, R6 ;  /* 0x000000ffffd27224 */ /* 0x004fe400078e0006 */
[----:B------:R-:W-:Y:S01]  /*3950*/  IMAD.MOV.U32 R211, RZ, RZ, R5 ;  /* 0x000000ffffd37224 */ /* 0x000fe200078e0005 */
[----:B---3--:R-:W-:Y:S01]  /*3960*/  MOV R208, R8 ;  /* 0x0000000800d07202 */ /* 0x008fe20000000f00 */
[----:B------:R-:W-:Y:S01]  /*3970*/  IMAD.MOV.U32 R209, RZ, RZ, R7 ;  /* 0x000000ffffd17224 */ /* 0x000fe200078e0007 */
[----:B------:R-:W-:-:S05]  /*3980*/  WARPGROUP.DEPBAR.LE gsb0, 0x0 ;  /* 0x00008000000079c5 */ /* 0x000fca0000010000 */
[----:B------:R-:W-:-:S06]  /*3990*/  WARPGROUP.ARRIVE ;  /* 0x00000000000079c5 */ /* 0x000fcc0000000000 */
[----:B------:R-:W-:Y:S01]  /*39a0*/  HGMMA.64x16x16.F32 R208, gdesc[UR8], R208, gsb0 ;  /* 0x0020000008d079f0 */ /* 0x000fe200080008d0 */
[----:B------:R-:W-:Y:S04]  /*39b0*/  STL [R1+0x400], R195 ;  /* 0x000400c301007387 */ /* 0x000fe80000100800 */
[----:B------:R-:W-:Y:S04]  /*39c0*/  STL [R1+0x3fc], R196 ;  /* 0x0003fcc401007387 */ /* 0x000fe80000100800 */
[----:B------:R-:W-:Y:S04]  /*39d0*/  STL [R1+0x3f8], R197 ;  /* 0x0003f8c501007387 */ /* 0x000fe80000100800 */
[----:B------:R-:W-:Y:S04]  /*39e0*/  STL [R1+0x3f4], R198 ;  /* 0x0003f4c601007387 */ /* 0x000fe80000100800 */
[----:B------:R-:W-:Y:S01]  /*39f0*/  STL [R1+0x3f0], R199 ;  /* 0x0003f0c701007387 */ /* 0x000fe20000100800 */
[----:B------:R-:W-:-:S03]  /*3a00*/  WARPGROUP.DEPBAR.LE gsb0, 0x0 ;  /* 0x00008000000079c5 */ /* 0x000fc60000010000 */
        /* <DEDUP_REMOVED lines=8> */
[----:B------:R-:W-:-:S02]  /*3a90*/  UIADD3 UR6, UR60, 0x4, URZ ;  /* 0x000000043c067890 */ /* 0x000fc4000fffe03f */
[----:B------:R-:W-:Y:S01]  /*3aa0*/  UIADD3 UR7, UR4, 0x4, URZ ;  /* 0x0000000404077890 */ /* 0x000fe2000fffe03f */
[----:B------:R-:W-:Y:S01]  /*3ab0*/  UMOV UR9, 0x40000040 ;  /* 0x4000004000097882 */ /* 0x000fe20000000000 */
[----:B------:R-:W-:-:S03]  /*3ac0*/  UMOV UR11, 0x40000040 ;  /* 0x40000040000b7882 */ /* 0x000fc60000000000 */
[----:B------:R-:W-:Y:S02]  /*3ad0*/  UMOV UR8, UR6 ;  /* 0x0000000600087c82 */ /* 0x000fe40008000000 */
[----:B------:R-:W-:Y:S01]  /*3ae0*/  UMOV UR10, UR7 ;  /* 0x00000007000a7c82 */ /* 0x000fe20008000000 */
[----:B--2---:R-:W-:-:S06]  /*3af0*/  WARPGROUP.ARRIVE ;  /* 0x00000000000079c5 */ /* 0x004fcc0000000000 */
[----:B------:R-:W-:Y:S03]  /*3b00*/  HGMMA.64x16x16.F32 R208, gdesc[UR8], R208, gsb0 ;  /* 0x0020000008d079f0 */ /* 0x000fe600080008d0 */
[----:B------:R-:W-:Y:S02]  /*3b10*/  WARPGROUP.DEPBAR.LE gsb0, 0x0 ;  /* 0x00008000000079c5 */ /* 0x000fe40000010000 */
[----:B------:R-:W-:Y:S01]  /*3b20*/  IMAD.MOV.U32 R2, RZ, RZ, R214 ;  /* 0x000000ffff027224 */ /* 0x000fe200078e00d6 */
[----:B------:R-:W-:Y:S01]  /*3b30*/  MOV R4, R212 ;  /* 0x000000d400047202 */ /* 0x000fe20000000f00 */
[----:B------:R-:W-:Y:S02]  /*3b40*/  IMAD.MOV.U32 R0, RZ, RZ, R215 ;  /* 0x000000ffff007224 */ /* 0x000fe400078e00d7 */
[----:B------:R-:W-:Y:S01]  /*3b50*/  IMAD.MOV.U32 R3, RZ, RZ, R213 ;  /* 0x000000ffff037224 */ /* 0x000fe200078e00d5 */
[----:B------:R-:W2:Y:S01]  /*3b60*/  LDL.LU.64 R214, [R1+0x460] ;  /* 0x0004600001d67983 */ /* 0x000ea20000300a00 */
[----:B------:R-:W-:Y:S01]  /*3b70*/  IMAD.MOV.U32 R6, RZ, RZ, R210 ;  /* 0x000000ffff067224 */ /* 0x000fe200078e00d2 */
[----:B------:R-:W-:Y:S01]  /*3b80*/  MOV R8, R208 ;  /* 0x000000d000087202 */ /* 0x000fe20000000f00 */
[----:B------:R-:W-:Y:S01]  /*3b90*/  IMAD.MOV.U32 R5, RZ, RZ, R211 ;  /* 0x000000ffff057224 */ /* 0x000fe200078e00d3 */
[----:B------:R-:W2:Y:S01]  /*3ba0*/  LDL.LU.64 R212, [R1+0x458] ;  /* 0x0004580001d47983 */ /* 0x000ea20000300a00 */
[----:B------:R-:W-:-:S03]  /*3bb0*/  IMAD.MOV.U32 R7, RZ, RZ, R209 ;  /* 0x000000ffff077224 */ /* 0x000fc600078e00d1 */
[----:B------:R-:W2:Y:S04]  /*3bc0*/  LDL.LU.64 R210, [R1+0x450] ;  /* 0x0004500001d27983 */ /* 0x000ea80000300a00 */
[----:B------:R-:W2:Y:S01]  /*3bd0*/  LDL.LU.64 R208, [R1+0x448] ;  /* 0x0004480001d07983 */ /* 0x000ea20000300a00 */
[----:B------:R-:W-:Y:S01]  /*3be0*/  UIADD3 UR12, UR4, 0x84, URZ ;  /* 0x00000084040c7890 */ /* 0x000fe2000fffe03f */
[----:B------:R-:W-:Y:S01]  /*3bf0*/  UMOV UR16, UR8 ;  /* 0x0000000800107c82 */ /* 0x000fe20008000000 */
[----:B------:R-:W-:Y:S01]  /*3c00*/  UMOV UR17, UR9 ;  /* 0x0000000900117c82 */ /* 0x000fe20008000000 */
[----:B------:R-:W-:-:S04]  /*3c10*/  UMOV UR19, 0x40000040 ;  /* 0x4000004000137882 */ /* 0x000fc80000000000 */
        /* <DEDUP_REMOVED lines=19> */
[----:B------:R-:W-:Y:S01]  /*3d50*/  UMOV UR16, UR8 ;  /* 0x0000000800107c82 */ /* 0x000fe20008000000 */
[----:B------:R-:W-:Y:S01]  /*3d60*/  UMOV UR17, UR9 ;  /* 0x0000000900117c82 */ /* 0x000fe20008000000 */
[----:B------:R-:W-:-:S02]  /*3d70*/  UMOV UR19, 0x40000040 ;  /* 0x4000004000137882 */ /* 0x000fc40000000000 */
        /* <DEDUP_REMOVED lines=19> */
[----:B------:R-:W-:Y:S01]  /*3eb0*/  UMOV UR59, 0x40000040 ;  /* 0x40000040003b7882 */ /* 0x000fe20000000000 */
[----:B--2---:R-:W-:-:S06]  /*3ec0*/  WARPGROUP.ARRIVE ;  /* 0x00000000000079c5 */ /* 0x004fcc0000000000 */
[----:B------:R-:W-:Y:S03]  /*3ed0*/  HGMMA.64x16x16.F32 R208, gdesc[UR56], R208, gsb0 ;  /* 0x0020000038d079f0 */ /* 0x000fe600080008d0 */
[----:B------:R-:W-:Y:S02]  /*3ee0*/  WARPGROUP.DEPBAR.LE gsb0, 0x0 ;  /* 0x00008000000079c5 */ /* 0x000fe40000010000 */
[----:B------:R-:W-:Y:S04]  /*3ef0*/  STL.64 [R1+0x388], R214 ;  /* 0x000388d601007387 */ /* 0x000fe80000100a00 */
[----:B------:R0:W-:Y:S04]  /*3f00*/  STL.64 [R1+0x380], R212 ;  /* 0x000380d401007387 */ /* 0x0001e80000100a00 */
[----:B------:R1:W-:Y:S04]  /*3f10*/  STL.64 [R1+0x378], R210 ;  /* 0x000378d201007387 */ /* 0x0003e80000100a00 */
[----:B------:R2:W-:Y:S01]  /*3f20*/  STL.64 [R1+0x370], R208 ;  /* 0x000370d001007387 */ /* 0x0005e20000100a00 */
[----:B0-----:R-:W-:Y:S01]  /*3f30*/  MOV R212, R199 ;  /* 0x000000c700d47202 */ /* 0x001fe20000000f00 */
[----:B-1----:R-:W-:Y:S01]  /*3f40*/  IMAD.MOV.U32 R210, RZ, RZ, R197 ;  /* 0x000000ffffd27224 */ /* 0x002fe200078e00c5 */
[----:B--2---:R-:W-:Y:S01]  /*3f50*/  MOV R208, R195 ;  /* 0x000000c300d07202 */ /* 0x004fe20000000f00 */
[----:B------:R-:W-:Y:S01]  /*3f60*/  IMAD.MOV.U32 R209, RZ, RZ, R196 ;  /* 0x000000ffffd17224 */ /* 0x000fe200078e00c4 */
[----:B------:R-:W2:Y:S01]  /*3f70*/  LDL.LU R195, [R1+0x400] ;  /* 0x0004000001c37983 */ /* 0x000ea20000300800 */
[----:B------:R-:W-:-:S03]  /*3f80*/  IMAD.MOV.U32 R211, RZ, RZ, R198 ;  /* 0x000000ffffd37224 */ /* 0x000fc600078e00c6 */
[----:B------:R-:W2:Y:S04]  /*3f90*/  LDL.LU R196, [R1+0x3fc] ;  /* 0x0003fc0001c47983 */ /* 0x000ea80000300800 */
[----:B------:R-:W2:Y:S04]  /*3fa0*/  LDL.LU R197, [R1+0x3f8] ;  /* 0x0003f80001c57983 */ /* 0x000ea80000300800 */
[----:B------:R-:W2:Y:S04]  /*3fb0*/  LDL.LU R198, [R1+0x3f4] ;  /* 0x0003f40001c67983 */ /* 0x000ea80000300800 */
[----:B------:R-:W2:Y:S01]  /*3fc0*/  LDL.LU R199, [R1+0x3f0] ;  /* 0x0003f00001c77983 */ /* 0x000ea20000300800 */
[----:B------:R-:W-:Y:S01]  /*3fd0*/  UIADD3 UR26, UR4, 0x204, URZ ;  /* 0x00000204041a7890 */ /* 0x000fe2000fffe03f */
[----:B------:R-:W-:Y:S01]  /*3fe0*/  UMOV UR24, UR8 ;  /* 0x0000000800187c82 */ /* 0x000fe20008000000 */
[----:B------:R-:W-:Y:S01]  /*3ff0*/  UMOV UR25, UR9 ;  /* 0x0000000900197c82 */ /* 0x000fe20008000000 */
[----:B------:R-:W-:Y:S01]  /*4000*/  UMOV UR27, 0x40000040 ;  /* 0x40000040001b7882 */ /* 0x000fe20000000000 */
[----:B------:R-:W-:Y:S01]  /*4010*/  UIADD3 UR38, UR4, 0x284, URZ ;  /* 0x0000028404267890 */ /* 0x000fe2000fffe03f */
[----:B------:R-:W-:Y:S01]  /*4020*/  UMOV UR36, UR8 ;  /* 0x0000000800247c82 */ /* 0x000fe20008000000 */
[----:B------:R-:W-:Y:S01]  /*4030*/  UMOV UR37, UR9 ;  /* 0x0000000900257c82 */ /* 0x000fe20008000000 */
[----:B------:R-:W-:Y:S01]  /*4040*/  UMOV UR39, 0x40000040 ;  /* 0x4000004000277882 */ /* 0x000fe20000000000 */
[----:B------:R-:W-:Y:S01]  /*4050*/  UIADD3 UR14, UR4, 0x304, URZ ;  /* 0x00000304040e7890 */ /* 0x000fe2000fffe03f */
[----:B------:R-:W-:Y:S01]  /*4060*/  UMOV UR15, 0x40000040 ;  /* 0x40000040000f7882 */ /* 0x000fe20000000000 */
        /* <DEDUP_REMOVED lines=8> */
[----:B--2---:R-:W-:-:S06]  /*40f0*/  WARPGROUP.ARRIVE ;  /* 0x00000000000079c5 */ /* 0x004fcc0000000000 */
[----:B------:R-:W-:Y:S03]  /*4100*/  HGMMA.64x16x16.F32 R192, gdesc[UR24], R192, gsb0 ;  /* 0x0020000018c079f0 */ /* 0x000fe600080008c0 */
        /* <DEDUP_REMOVED lines=105> */
[----:B------:R-:W-:Y:S02]  /*47a0*/  IMAD.MOV.U32 R214, RZ, RZ, R226 ;  /* 0x000000ffffd67224 */ /* 0x000fe400078e00e2 */
[----:B------:R-:W-:Y:S02]  /*47b0*/  IMAD.MOV.U32 R215, RZ, RZ, R225 ;  /* 0x000000ffffd77224 */ /* 0x000fe400078e00e1 */
[----:B------:R-:W-:-:S03]  /*47c0*/  IMAD.MOV.U32 R213, RZ, RZ, R227 ;  /* 0x000000ffffd57224 */ /* 0x000fc600078e00e3 */
[----:B------:R0:W-:Y:S04]  /*47d0*/  STL.64 [R1+0x3a8], R214 ;  /* 0x0003a8d601007387 */ /* 0x0001e80000100a00 */
[----:B------:R1:W-:Y:S01]  /*47e0*/  STL.64 [R1+0x3a0], R212 ;  /* 0x0003a0d401007387 */ /* 0x0003e20000100a00 */
[----:B------:R-:W-:Y:S02]  /*47f0*/  WARPGROUP.DEPBAR.LE gsb0, 0x0 ;  /* 0x00008000000079c5 */ /* 0x000fe40000010000 */
[----:B------:R-:W-:-:S06]  /*4800*/  WARPGROUP.ARRIVE ;  /* 0x00000000000079c5 */ /* 0x000fcc0000000000 */
[----:B------:R-:W-:Y:S01]  /*4810*/  HGMMA.64x16x16.F32 R152, gdesc[UR12], R152, gsb0 ;  /* 0x002000000c9879f0 */ /* 0x000fe20008000898 */
[----:B0-----:R-:W-:Y:S01]  /*4820*/  IMAD.MOV.U32 R214, RZ, RZ, R10 ;  /* 0x000000ffffd67224 */ /* 0x001fe200078e000a */
[----:B------:R0:W-:Y:S01]  /*4830*/  STL.64 [R1+0x398], R210 ;  /* 0x000398d201007387 */ /* 0x0001e20000100a00 */
[----:B------:R-:W-:Y:S01]  /*4840*/  IMAD.MOV.U32 R215, RZ, RZ, R9 ;  /* 0x000000ffffd77224 */ /* 0x000fe200078e0009 */
[----:B-1----:R-:W-:Y:S01]  /*4850*/  MOV R212, R12 ;  /* 0x0000000c00d47202 */ /* 0x002fe20000000f00 */
[----:B------:R-:W-:Y:S01]  /*4860*/  IMAD.MOV.U32 R213, RZ, RZ, R11 ;  /* 0x000000ffffd57224 */ /* 0x000fe200078e000b */
[----:B------:R1:W-:Y:S04]  /*4870*/  STL.64 [R1+0x390], R208 ;  /* 0x000390d001007387 */ /* 0x0003e80000100a00 */
[----:B------:R2:W-:Y:S01]  /*4880*/  STL.64 [R1+0x3c8], R214 ;  /* 0x0003c8d601007387 */ /* 0x0005e20000100a00 */
[----:B0-----:R-:W-:-:S02]  /*4890*/  IMAD.MOV.U32 R210, RZ, RZ, R14 ;  /* 0x000000ffffd27224 */ /* 0x001fc400078e000e */
[----:B------:R-:W-:Y:S01]  /*48a0*/  IMAD.MOV.U32 R211, RZ, RZ, R13 ;  /* 0x000000ffffd37224 */ /* 0x000fe200078e000d */
[----:B-1----:R-:W-:Y:S01]  /*48b0*/  MOV R208, R224 ;  /* 0x000000e000d07202 */ /* 0x002fe20000000f00 */
[----:B------:R-:W-:Y:S01]  /*48c0*/  IMAD.MOV.U32 R209, RZ, RZ, R15 ;  /* 0x000000ffffd17224 */ /* 0x000fe200078e000f */
[----:B------:R0:W-:Y:S01]  /*48d0*/  STL.64 [R1+0x3c0], R212 ;  /* 0x0003c0d401007387 */ /* 0x0001e20000100a00 */
[----:B--2---:R-:W-:Y:S02]  /*48e0*/  IMAD.MOV.U32 R214, RZ, RZ, R2 ;  /* 0x000000ffffd67224 */ /* 0x004fe400078e0002 */
[----:B------:R-:W-:Y:S01]  /*48f0*/  IMAD.MOV.U32 R215, RZ, RZ, R0 ;  /* 0x000000ffffd77224 */ /* 0x000fe200078e0000 */
[----:B------:R1:W-:Y:S04]  /*4900*/  STL.64 [R1+0x3b8], R210 ;  /* 0x0003b8d201007387 */ /* 0x0003e80000100a00 */
[----:B------:R2:W-:Y:S01]  /*4910*/  STL.64 [R1+0x3b0], R208 ;  /* 0x0003b0d001007387 */ /* 0x0005e20000100a00 */
[----:B0-----:R-:W-:Y:S01]  /*4920*/  MOV R212, R4 ;  /* 0x0000000400d47202 */ /* 0x001fe20000000f00 */
[----:B------:R-:W-:-:S02]  /*4930*/  IMAD.MOV.U32 R213, RZ, RZ, R3 ;  /* 0x000000ffffd57224 */ /* 0x000fc400078e0003 */
[----:B------:R-:W-:Y:S01]  /*4940*/  STL.64 [R1+0x3e8], R214 ;  /* 0x0003e8d601007387 */ /* 0x000fe20000100a00 */
[----:B-1----:R-:W-:Y:S02]  /*4950*/  IMAD.MOV.U32 R210, RZ, RZ, R6 ;  /* 0x000000ffffd27224 */ /* 0x002fe400078e0006 */
[----:B------:R-:W-:Y:S01]  /*4960*/  IMAD.MOV.U32 R211, RZ, RZ, R5 ;  /* 0x000000ffffd37224 */ /* 0x000fe200078e0005 */
[----:B--2---:R-:W-:Y:S01]  /*4970*/  MOV R208, R8 ;  /* 0x0000000800d07202 */ /* 0x004fe20000000f00 */
[----:B------:R-:W-:Y:S01]  /*4980*/  IMAD.MOV.U32 R209, RZ, RZ, R7 ;  /* 0x000000ffffd17224 */ /* 0x000fe200078e0007 */
[----:B------:R-:W-:Y:S04]  /*4990*/  STL.64 [R1+0x3e0], R212 ;  /* 0x0003e0d401007387 */ /* 0x000fe80000100a00 */
[----:B------:R-:W-:Y:S04]  /*49a0*/  STL.64 [R1+0x3d8], R210 ;  /* 0x0003d8d201007387 */ /* 0x000fe80000100a00 */
[----:B------:R0:W-:Y:S01]  /*49b0*/  STL.64 [R1+0x3d0], R208 ;  /* 0x0003d0d001007387 */ /* 0x0001e20000100a00 */
[----:B------:R-:W-:-:S02]  /*49c0*/  WARPGROUP.DEPBAR.LE gsb0, 0x0 ;  /* 0x00008000000079c5 */ /* 0x000fc40000010000 */
[----:B------:R-:W-:Y:S01]  /*49d0*/  WARPGROUP.ARRIVE ;  /* 0x00000000000079c5 */ /* 0x000fe20000000000 */
[----:B0-----:R-:W2:Y:S04]  /*49e0*/  LDL.LU.64 R208, [R1+0x60] ;  /* 0x0000600001d07983 */ /* 0x001ea80000300a00 */
[----:B------:R-:W2:Y:S04]  /*49f0*/  LDL.LU.64 R210, [R1+0x68] ;  /* 0x0000680001d27983 */ /* 0x000ea80000300a00 */
[----:B------:R-:W2:Y:S04]  /*4a00*/  LDL.LU.64 R212, [R1+0x70] ;  /* 0x0000700001d47983 */ /* 0x000ea80000300a00 */
[----:B------:R-:W2:Y:S01]  /*4a10*/  LDL.LU.64 R214, [R1+0x78] ;  /* 0x0000780001d67983 */ /* 0x000ea20000300a00 */
[----:B------:R-:W-:Y:S01]  /*4a20*/  UMOV UR16, UR28 ;  /* 0x0000001c00107c82 */ /* 0x000fe20008000000 */
[----:B------:R-:W-:Y:S01]  /*4a30*/  UMOV UR17, UR29 ;  /* 0x0000001d00117c82 */ /* 0x000fe20008000000 */
[----:B------:R-:W-:Y:S01]  /*4a40*/  UMOV UR18, UR38 ;  /* 0x0000002600127c82 */ /* 0x000fe20008000000 */
[----:B------:R-:W-:-:S02]  /*4a50*/  UMOV UR19, UR39 ;  /* 0x0000002700137c82 */ /* 0x000fc40008000000 */
[----:B------:R-:W-:Y:S01]  /*4a60*/  HGMMA.64x16x16.F32 R168, gdesc[UR16], R168, gsb0 ;  /* 0x0020000010a879f0 */ /* 0x000fe200080008a8 */
[----:B------:R-:W-:Y:S01]  /*4a70*/  UMOV UR56, UR6 ;  /* 0x0000000600387c82 */ /* 0x000fe20008000000 */
[----:B------:R-:W-:Y:S01]  /*4a80*/  UIADD3 UR6, UR60, 0x6, URZ ;  /* 0x000000063c067890 */ /* 0x000fe2000fffe03f */
[----:B------:R-:W-:Y:S01]  /*4a90*/  UMOV UR57, UR7 ;  /* 0x0000000700397c82 */ /* 0x000fe20008000000 */
[----:B------:R-:W-:Y:S01]  /*4aa0*/  UMOV UR7, UR25 ;  /* 0x0000001900077c82 */ /* 0x000fe20008000000 */
[----:B------:R-:W-:-:S04]  /*4ab0*/  UMOV UR25, UR29 ;  /* 0x0000001d00197c82 */ /* 0x000fc80008000000 */
        /* <DEDUP_REMOVED lines=50> */
[----:B------:R-:W-:Y:S01]  /*4de0*/  UMOV UR9, 0x40000040 ;  /* 0x4000004000097882 */ /* 0x000fe20000000000 */
[----:B------:R-:W-:-:S05]  /*4df0*/  UMOV UR11, 0x40000040 ;  /* 0x40000040000b7882 */ /* 0x000fca0000000000 */
[----:B------:R-:W-:Y:S01]  /*4e00*/  UMOV UR10, UR5 ;  /* 0x00000005000a7c82 */ /* 0x000fe20008000000 */
        /* <DEDUP_REMOVED lines=55> */
[----:B------:R-:W-:Y:S01]  /*5180*/  UMOV UR22, UR50 ;  /* 0x0000003200167c82 */ /* 0x000fe20008000000 */
[----:B------:R-:W-:Y:S01]  /*5190*/  UMOV UR23, UR51 ;  /* 0x0000003300177c82 */ /* 0x000fe20008000000 */
[----:B------:R-:W-:Y:S01]  /*51a0*/  UMOV UR20, UR8 ;  /* 0x0000000800147c82 */ /* 0x000fe20008000000 */
[----:B------:R-:W-:Y:S01]  /*51b0*/  UMOV UR21, UR9 ;  /* 0x0000000900157c82 */ /* 0x000fe20008000000 */
        /* <DEDUP_REMOVED lines=871> */
[----:B------:R-:W-:Y:S01]  /*8830*/  UMOV UR6, UR18 ;  /* 0x0000001200067c82 */ /* 0x000fe20008000000 */
[----:B------:R-:W-:Y:S01]  /*8840*/  UIADD3 UR18, UR4, 0xb84, URZ ;  /* 0x00000b8404127890 */ /* 0x000fe2000fffe03f */
[----:B------:R-:W-:Y:S01]  /*8850*/  UMOV UR7, UR19 ;  /* 0x0000001300077c82 */ /* 0x000fe20008000000 */
        /* <DEDUP_REMOVED lines=110> */
[----:B------:R-:W-:Y:S02]  /*8f40*/  IMAD.MOV.U32 R213, RZ, RZ, R7 ;  /* 0x000000ffffd57224 */ /* 0x000fe400078e0007 */
[----:B------:R0:W5:Y:S04]  /*8f50*/  LDL.LU R7, [R1+0x1c0] ;  /* 0x0001c00001077983 */ /* 0x0001680000300800 */
[----:B------:R0:W5:Y:S04]  /*8f60*/  LDL.LU R6, [R1+0x1bc] ;  /* 0x0001bc0001067983 */ /* 0x0001680000300800 */
[----:B------:R0:W5:Y:S01]  /*8f70*/  LDL.LU R15, [R1+0x1b8] ;  /* 0x0001b800010f7983 */ /* 0x0001620000300800 */
[----:B------:R-:W-:-:S02]  /*8f80*/  WARPGROUP.DEPBAR.LE gsb0, 0x0 ;  /* 0x00008000000079c5 */ /* 0x000fc40000010000 */
[----:B------:R-:W-:-:S06]  /*8f90*/  WARPGROUP.ARRIVE ;  /* 0x00000000000079c5 */ /* 0x000fcc0000000000 */
[----:B------:R-:W-:Y:S01]  /*8fa0*/  HGMMA.64x16x16.F32 R152, gdesc[UR12], R152, gsb0 ;  /* 0x002000000c9879f0 */ /* 0x000fe20008000898 */
[----:B------:R1:W-:Y:S04]  /*8fb0*/  STL.64 [R1+0x158], R214 ;  /* 0x000158d601007387 */ /* 0x0003e80000100a00 */
[----:B------:R2:W-:Y:S04]  /*8fc0*/  STL.64 [R1+0x150], R212 ;  /* 0x000150d401007387 */ /* 0x0005e80000100a00 */
[----:B------:R3:W-:Y:S01]  /*8fd0*/  STL.64 [R1+0x148], R210 ;  /* 0x000148d201007387 */ /* 0x0007e20000100a00 */
[----:B-1----:R-:W-:-:S03]  /*8fe0*/  IMAD.MOV.U32 R214, RZ, RZ, R14 ;  /* 0x000000ffffd67224 */ /* 0x002fc600078e000e */
[----:B------:R1:W-:Y:S01]  /*8ff0*/  STL.64 [R1+0x140], R208 ;  /* 0x000140d001007387 */ /* 0x0003e20000100a00 */
[----:B------:R-:W-:Y:S01]  /*9000*/  IMAD.MOV.U32 R215, RZ, RZ, R13 ;  /* 0x000000ffffd77224 */ /* 0x000fe200078e000d */
[----:B--2---:R-:W-:Y:S01]  /*9010*/  MOV R212, R225 ;  /* 0x000000e100d47202 */ /* 0x004fe20000000f00 */
[----:B------:R-:W-:Y:S02]  /*9020*/  IMAD.MOV.U32 R213, RZ, RZ, R224 ;  /* 0x000000ffffd57224 */ /* 0x000fe400078e00e0 */
[----:B---3--:R-:W-:Y:S02]  /*9030*/  IMAD.MOV.U32 R210, RZ, RZ, R227 ;  /* 0x000000ffffd27224 */ /* 0x008fe400078e00e3 */
[----:B------:R-:W-:Y:S01]  /*9040*/  IMAD.MOV.U32 R211, RZ, RZ, R226 ;  /* 0x000000ffffd37224 */ /* 0x000fe200078e00e2 */
[----:B-1----:R-:W-:Y:S01]  /*9050*/  MOV R208, R8 ;  /* 0x0000000800d07202 */ /* 0x002fe20000000f00 */
[----:B------:R-:W-:Y:S01]  /*9060*/  IMAD.MOV.U32 R209, RZ, RZ, R2 ;  /* 0x000000ffffd17224 */ /* 0x000fe200078e0002 */
[----:B------:R0:W5:Y:S04]  /*9070*/  LDL.LU R8, [R1+0x1b4] ;  /* 0x0001b40001087983 */ /* 0x0001680000300800 */
[----:B------:R0:W5:Y:S04]  /*9080*/  LDL.LU R2, [R1+0x1b0] ;  /* 0x0001b00001027983 */ /* 0x0001680000300800 */
[----:B------:R1:W-:Y:S04]  /*9090*/  STL.64 [R1+0x178], R214 ;  /* 0x000178d601007387 */ /* 0x0003e80000100a00 */
[----:B------:R2:W-:Y:S04]  /*90a0*/  STL.64 [R1+0x170], R212 ;  /* 0x000170d401007387 */ /* 0x0005e80000100a00 */
[----:B------:R3:W-:Y:S01]  /*90b0*/  STL.64 [R1+0x168], R210 ;  /* 0x000168d201007387 */ /* 0x0007e20000100a00 */
[----:B-1----:R-:W-:-:S02]  /*90c0*/  IMAD.MOV.U32 R214, RZ, RZ, R3 ;  /* 0x000000ffffd67224 */ /* 0x002fc400078e0003 */
[----:B------:R-:W-:Y:S01]  /*90d0*/  IMAD.MOV.U32 R215, RZ, RZ, R0 ;  /* 0x000000ffffd77224 */ /* 0x000fe200078e0000 */
[----:B------:R1:W-:Y:S01]  /*90e0*/  STL.64 [R1+0x160], R208 ;  /* 0x000160d001007387 */ /* 0x0003e20000100a00 */
[----:B--2---:R-:W-:Y:S01]  /*90f0*/  MOV R212, R5 ;  /* 0x0000000500d47202 */ /* 0x004fe20000000f00 */
[----:B------:R-:W-:Y:S02]  /*9100*/  IMAD.MOV.U32 R213, RZ, RZ, R4 ;  /* 0x000000ffffd57224 */ /* 0x000fe400078e0004 */
[----:B---3--:R-:W-:Y:S02]  /*9110*/  IMAD.MOV.U32 R210, RZ, RZ, R10 ;  /* 0x000000ffffd27224 */ /* 0x008fe400078e000a */
[----:B------:R-:W-:Y:S01]  /*9120*/  IMAD.MOV.U32 R211, RZ, RZ, R9 ;  /* 0x000000ffffd37224 */ /* 0x000fe200078e0009 */
[----:B------:R-:W-:Y:S01]  /*9130*/  STL.64 [R1+0x198], R214 ;  /* 0x000198d601007387 */ /* 0x000fe20000100a00 */
[----:B-1----:R-:W-:Y:S01]  /*9140*/  MOV R208, R12 ;  /* 0x0000000c00d07202 */ /* 0x002fe20000000f00 */
[----:B------:R-:W-:-:S02]  /*9150*/  IMAD.MOV.U32 R209, RZ, RZ, R11 ;  /* 0x000000ffffd17224 */ /* 0x000fc400078e000b */
[----:B------:R-:W-:Y:S04]  /*9160*/  STL.64 [R1+0x190], R212 ;  /* 0x000190d401007387 */ /* 0x000fe80000100a00 */
[----:B------:R-:W-:Y:S04]  /*9170*/  STL.64 [R1+0x188], R210 ;  /* 0x000188d201007387 */ /* 0x000fe80000100a00 */
[----:B------:R1:W-:Y:S01]  /*9180*/  STL.64 [R1+0x180], R208 ;  /* 0x000180d001007387 */ /* 0x0003e20000100a00 */
[----:B------:R-:W-:Y:S02]  /*9190*/  WARPGROUP.DEPBAR.LE gsb0, 0x0 ;  /* 0x00008000000079c5 */ /* 0x000fe40000010000 */
[----:B------:R-:W-:Y:S01]  /*91a0*/  WARPGROUP.ARRIVE ;  /* 0x00000000000079c5 */ /* 0x000fe20000000000 */
[----:B-1----:R-:W2:Y:S04]  /*91b0*/  LDL.LU.64 R208, [R1+0x60] ;  /* 0x0000600001d07983 */ /* 0x002ea80000300a00 */
        /* <DEDUP_REMOVED lines=48> */
[----:B------:R-:W-:Y:S01]  /*94c0*/  HGMMA.64x16x16.F32 R208, gdesc[UR52], R208, gsb0 ;  /* 0x0020000034d079f0 */ /* 0x000fe200080008d0 */
[----:B------:R-:W-:Y:S01]  /*94d0*/  IMAD.MOV.U32 R10, RZ, RZ, R18 ;  /* 0x000000ffff0a7224 */ /* 0x000fe200078e0012 */
[----:B------:R-:W-:Y:S01]  /*94e0*/  MOV R12, R16 ;  /* 0x00000010000c7202 */ /* 0x000fe20000000f00 */
[----:B------:R-:W-:Y:S01]  /*94f0*/  IMAD.MOV.U32 R9, RZ, RZ, R19 ;  /* 0x000000ffff097224 */ /* 0x000fe200078e0013 */
[----:B------:R-:W-:Y:S01]  /*9500*/  MOV R5, R20 ;  /* 0x0000001400057202 */ /* 0x000fe20000000f00 */
[----:B------:R-:W-:Y:S01]  /*9510*/  IMAD.MOV.U32 R11, RZ, RZ, R17 ;  /* 0x000000ffff0b7224 */ /* 0x000fe200078e0011 */
[----:B------:R0:W5:Y:S01]  /*9520*/  LDL.LU.64 R18, [R1+0x1a8] ;  /* 0x0001a80001127983 */ /* 0x0001620000300a00 */
[----:B------:R-:W-:Y:S02]  /*9530*/  IMAD.MOV.U32 R4, RZ, RZ, R21 ;  /* 0x000000ffff047224 */ /* 0x000fe400078e0015 */
[----:B------:R-:W-:Y:S01]  /*9540*/  IMAD.MOV.U32 R3, RZ, RZ, R22 ;  /* 0x000000ffff037224 */ /* 0x000fe200078e0016 */
[----:B------:R0:W5:Y:S01]  /*9550*/  LDL.LU.64 R16, [R1+0x1a0] ;  /* 0x0001a00001107983 */ /* 0x0001620000300a00 */
[----:B------:R-:W-:Y:S01]  /*9560*/  IMAD.MOV.U32 R0, RZ, RZ, R23 ;  /* 0x000000ffff007224 */ /* 0x000fe200078e0017 */
[----:B------:R-:W-:-:S02]  /*9570*/  WARPGROUP.DEPBAR.LE gsb0, 0x0 ;  /* 0x00008000000079c5 */ /* 0x000fc40000010000 */
        /* <DEDUP_REMOVED lines=23> */
[----:B-1----:R-:W2:Y:S04]  /*96f0*/  LDL.LU.64 R214, [R1+0x178] ;  /* 0x0001780001d67983 */ /* 0x002ea80000300a00 */
        /* <DEDUP_REMOVED lines=103> */
[----:B------:R-:W-:Y:S02]  /*9d70*/  UMOV UR6, UR54 ;  /* 0x0000003600067c82 */ /* 0x000fe40008000000 */
[----:B------:R-:W-:Y:S01]  /*9d80*/  UMOV UR56, UR6 ;  /* 0x0000000600387c82 */ /* 0x000fe20008000000 */
[----:B------:R-:W-:Y:S01]  /*9d90*/  UIADD3 UR6, UR4, 0xe06, URZ ;  /* 0x00000e0604067890 */ /* 0x000fe2000fffe03f */
[----:B------:R-:W-:Y:S01]  /*9da0*/  UMOV UR7, UR55 ;  /* 0x0000003700077c82 */ /* 0x000fe20008000000 */
[----:B------:R-:W-:Y:S01]  /*9db0*/  UIADD3 UR54, UR4, 0xe86, URZ ;  /* 0x00000e8604367890 */ /* 0x000fe2000fffe03f */
[----:B------:R-:W-:Y:S02]  /*9dc0*/  UMOV UR57, UR7 ;  /* 0x0000000700397c82 */ /* 0x000fe40008000000 */
[----:B------:R-:W-:Y:S01]  /*9dd0*/  UMOV UR4, UR8 ;  /* 0x0000000800047c82 */ /* 0x000fe20008000000 */
[----:B------:R-:W-:Y:S01]  /*9de0*/  UMOV UR5, UR9 ;  /* 0x0000000900057c82 */ /* 0x000fe20008000000 */
[----:B------:R-:W-:Y:S01]  /*9df0*/  UMOV UR7, 0x40000040 ;  /* 0x4000004000077882 */ /* 0x000fe20000000000 */
[----:B------:R-:W-:-:S02]  /*9e00*/  WARPGROUP.DEPBAR.LE gsb0, 0x0 ;  /* 0x00008000000079c5 */ /* 0x000fc40000010000 */
[----:B------:R-:W-:-:S06]  /*9e10*/  WARPGROUP.ARRIVE ;  /* 0x00000000000079c5 */ /* 0x000fcc0000000000 */
[----:B------:R-:W-:Y:S01]  /*9e20*/  HGMMA.64x16x16.F32 R48, gdesc[UR4], R48, gsb0 ;  /* 0x00200000043079f0 */ /* 0x000fe20008000830 */
        /* <DEDUP_REMOVED lines=71> */
[----:B------:R1:W-:Y:S01]  /*a2a0*/  STL.64 [R1+0xf8], R214 ;  /* 0x0000f8d601007387 */ /* 0x0003e20000100a00 */
[----:B------:R-:W-:Y:S02]  /*a2b0*/  WARPGROUP.DEPBAR.LE gsb0, 0x0 ;  /* 0x00008000000079c5 */ /* 0x000fe40000010000 */
[----:B------:R-:W-:-:S06]  /*a2c0*/  WARPGROUP.ARRIVE ;  /* 0x00000000000079c5 */ /* 0x000fcc0000000000 */
[----:B------:R-:W-:Y:S01]  /*a2d0*/  HGMMA.64x16x16.F32 R216, gdesc[UR56], R216, gsb0 ;  /* 0x0020000038d879f0 */ /* 0x000fe200080008d8 */
[----:B------:R2:W-:Y:S01]  /*a2e0*/  STL.64 [R1+0xf0], R212 ;  /* 0x0000f0d401007387 */ /* 0x0005e20000100a00 */
[----:B-1----:R-:W-:Y:S02]  /*a2f0*/  IMAD.MOV.U32 R214, RZ, RZ, R14 ;  /* 0x000000ffffd67224 */ /* 0x002fe400078e000e */
[----:B------:R-:W-:Y:S01]  /*a300*/  IMAD.MOV.U32 R215, RZ, RZ, R13 ;  /* 0x000000ffffd77224 */ /* 0x000fe200078e000d */
[----:B------:R1:W-:Y:S04]  /*a310*/  STL.64 [R1+0xe8], R210 ;  /* 0x0000e8d201007387 */ /* 0x0003e80000100a00 */
[----:B------:R3:W-:Y:S01]  /*a320*/  STL.64 [R1+0xe0], R208 ;  /* 0x0000e0d001007387 */ /* 0x0007e20000100a00 */
[----:B--2---:R-:W-:Y:S01]  /*a330*/  MOV R212, R21 ;  /* 0x0000001500d47202 */ /* 0x004fe20000000f00 */
[----:B------:R-:W-:-:S02]  /*a340*/  IMAD.MOV.U32 R213, RZ, RZ, R20 ;  /* 0x000000ffffd57224 */ /* 0x000fc400078e0014 */
[----:B-1----:R-:W-:Y:S02]  /*a350*/  IMAD.MOV.U32 R210, RZ, RZ, R23 ;  /* 0x000000ffffd27224 */ /* 0x002fe400078e0017 */
[----:B------:R-:W-:Y:S01]  /*a360*/  IMAD.MOV.U32 R211, RZ, RZ, R22 ;  /* 0x000000ffffd37224 */ /* 0x000fe200078e0016 */
[----:B---3--:R-:W-:Y:S01]  /*a370*/  MOV R208, R225 ;  /* 0x000000e100d07202 */ /* 0x008fe20000000f00 */
[----:B------:R-:W-:Y:S01]  /*a380*/  IMAD.MOV.U32 R209, RZ, RZ, R224 ;  /* 0x000000ffffd17224 */ /* 0x000fe200078e00e0 */
[----:B------:R1:W-:Y:S04]  /*a390*/  STL.64 [R1+0x118], R214 ;  /* 0x000118d601007387 */ /* 0x0003e80000100a00 */
[----:B------:R2:W-:Y:S04]  /*a3a0*/  STL.64 [R1+0x110], R212 ;  /* 0x000110d401007387 */ /* 0x0005e80000100a00 */
[----:B------:R3:W-:Y:S04]  /*a3b0*/  STL.64 [R1+0x108], R210 ;  /* 0x000108d201007387 */ /* 0x0007e80000100a00 */
[----:B------:R4:W-:Y:S01]  /*a3c0*/  STL.64 [R1+0x100], R208 ;  /* 0x000100d001007387 */ /* 0x0009e20000100a00 */
[----:B-1----:R-:W-:-:S02]  /*a3d0*/  IMAD.MOV.U32 R214, RZ, RZ, R3 ;  /* 0x000000ffffd67224 */ /* 0x002fc400078e0003 */
[----:B------:R-:W-:Y:S01]  /*a3e0*/  IMAD.MOV.U32 R215, RZ, RZ, R0 ;  /* 0x000000ffffd77224 */ /* 0x000fe200078e0000 */
[----:B--2---:R-:W-:Y:S01]  /*a3f0*/  MOV R212, R5 ;  /* 0x0000000500d47202 */ /* 0x004fe20000000f00 */
[----:B------:R-:W-:Y:S02]  /*a400*/  IMAD.MOV.U32 R213, RZ, RZ, R4 ;  /* 0x000000ffffd57224 */ /* 0x000fe400078e0004 */
[----:B---3--:R-:W-:Y:S02]  /*a410*/  IMAD.MOV.U32 R210, RZ, RZ, R10 ;  /* 0x000000ffffd27224 */ /* 0x008fe400078e000a */
[----:B------:R-:W-:Y:S01]  /*a420*/  IMAD.MOV.U32 R211, RZ, RZ, R9 ;  /* 0x000000ffffd37224 */ /* 0x000fe200078e0009 */
[----:B----4-:R-:W-:Y:S01]  /*a430*/  MOV R208, R12 ;  /* 0x0000000c00d07202 */ /* 0x010fe20000000f00 */
[----:B------:R-:W-:Y:S01]  /*a440*/  IMAD.MOV.U32 R209, RZ, RZ, R11 ;  /* 0x000000ffffd17224 */ /* 0x000fe200078e000b */
[----:B------:R-:W-:-:S05]  /*a450*/  WARPGROUP.DEPBAR.LE gsb0, 0x0 ;  /* 0x00008000000079c5 */ /* 0x000fca0000010000 */
[----:B------:R-:W-:Y:S01]  /*a460*/  WARPGROUP.ARRIVE ;  /* 0x00000000000079c5 */ /* 0x000fe20000000000 */
[----:B------:R-:W-:Y:S01]  /*a470*/  UMOV UR54, UR8 ;  /* 0x0000000800367c82 */ /* 0x000fe20008000000 */
[----:B------:R-:W-:-:S04]  /*a480*/  UMOV UR55, UR9 ;  /* 0x0000000900377c82 */ /* 0x000fc80008000000 */
        /* <DEDUP_REMOVED lines=10> */
[----:B------:R-:W-:Y:S01]  /*a530*/  UMOV UR8, UR52 ;  /* 0x0000003400087c82 */ /* 0x000fe20008000000 */
        /* <DEDUP_REMOVED lines=8> */
[----:B-1----:R0:W5:Y:S04]  /*a5c0*/  LDL.LU.64 R214, [R1+0xf8] ;  /* 0x0000f80001d67983 */ /* 0x0021680000300a00 */
[----:B------:R0:W5:Y:S04]  /*a5d0*/  LDL.LU.64 R212, [R1+0xf0] ;  /* 0x0000f00001d47983 */ /* 0x0001680000300a00 */
[----:B------:R0:W5:Y:S04]  /*a5e0*/  LDL.LU.64 R210, [R1+0xe8] ;  /* 0x0000e80001d27983 */ /* 0x0001680000300a00 */
[----:B------:R0:W5:Y:S01]  /*a5f0*/  LDL.LU.64 R208, [R1+0xe0] ;  /* 0x0000e00001d07983 */ /* 0x0001620000300a00 */
[----:B------:R-:W-:Y:S05]  /*a600*/  @!P1 BRA `(.L_x_18) ;  /* 0x0000009000309947 */ /* 0x000fea0003800000 */
[----:B------:R-:W2:Y:S01]  /*a610*/  LDL R0, [R1+0xcc] ;  /* 0x0000cc0001007983 */ /* 0x000ea20000100800 */
[----:B-----5:R-:W-:-:S13]  /*a620*/  R2UR UR5, R15 ;  /* 0x000000000f0572ca */ /* 0x020fda00000e0000 */
[----:B------:R-:W-:-:S04]  /*a630*/  UIADD3 UR60, UR5, 0x1, URZ ;  /* 0x00000001053c7890 */ /* 0x000fc8000fffe03f */
[----:B------:R-:W-:-:S04]  /*a640*/  UISETP.NE.AND UP0, UPT, UR60, 0x2, UPT ;  /* 0x000000023c00788c */ /* 0x000fc8000bf05270 */
[----:B------:R-:W-:Y:S02]  /*a650*/  USEL UR4, URZ, 0x1, UP0 ;  /* 0x000000013f047887 */ /* 0x000fe40008000000 */
[----:B------:R-:W-:Y:S01]  /*a660*/  USEL UR60, UR60, URZ, UP0 ;  /* 0x0000003f3c3c7287 */ /* 0x000fe20008000000 */
[----:B--2---:R-:W-:Y:S02]  /*a670*/  R2UR UR6, R0 ;  /* 0x00000000000672ca */ /* 0x004fe400000e0000 */
[----:B------:R-:W-:-:S11]  /*a680*/  MOV R0, R8 ;  /* 0x0000000800007202 */ /* 0x000fd60000000f00 */
[----:B------:R-:W-:-:S06]  /*a690*/  ULOP3.LUT UR4, UR6, UR4, URZ, 0x3c, !UPT ;  /* 0x0000000406047292 */ /* 0x000fcc000f8e3c3f */
[----:B------:R-:W-:Y:S01]  /*a6a0*/  IMAD.U32 R3, RZ, RZ, UR4 ;  /* 0x00000004ff037e24 */ /* 0x000fe2000f8e00ff */
[----:B------:R-:W-:Y:S02]  /*a6b0*/  UMOV UR4, UR5 ;  /* 0x0000000500047c82 */ /* 0x000fe40008000000 */
[----:B------:R-:W-:-:S07]  /*a6c0*/  IMAD.U32 R4, RZ, RZ, UR4 ;  /* 0x00000004ff047e24 */ /* 0x000fce000f8e00ff */
.L_x_25:
[----:B------:R-:W-:Y:S05]  /*a6d0*/  @!P0 BRA `(.L_x_19) ;  /* 0x0000000000048947 */ /* 0x000fea0003800000 */
[----:B------:R-:W-:Y:S01]  /*a6e0*/  BPT.TRAP 0x1 ;  /* 0x000000040000795c */ /* 0x000fe20000300000 */
.L_x_19:
[----:B------:R-:W-:Y:S02]  /*a6f0*/  R2UR UR4, R17 ;  /* 0x00000000110472ca */ /* 0x000fe400000e0000 */
[----:B------:R-:W-:-:S11]  /*a700*/  SHF.L.U32 R5, R3, 0x1f, RZ ;  /* 0x0000001f03057819 */ /* 0x000fd600000006ff */
[----:B------:R-:W-:-:S09]  /*a710*/  ULEA UR4, UR60, UR4, 0x3 ;  /* 0x000000043c047291 */ /* 0x000fd2000f8e183f */
[----:B------:R1:W2:Y:S01]  /*a720*/  SYNCS.PHASECHK.TRANS64.TRYWAIT P1, [UR4], R5 ;  /* 0x00000005ff0075a7 */ /* 0x0002a20008020144 */
[----:B------:R-:W-:Y:S05]  /*a730*/  @!P0 BRA `(.L_x_20) ;  /* 0x0000000000048947 */ /* 0x000fea0003800000 */
[----:B------:R-:W-:Y:S01]  /*a740*/  BPT.TRAP 0x1 ;  /* 0x000000040000795c */ /* 0x000fe20000300000 */
.L_x_20:
[----:B--2---:R-:W-:Y:S05]  /*a750*/  @P1 BRA `(.L_x_21) ;  /* 0x0000000000081947 */ /* 0x004fea0003800000 */
[----:B------:R-:W2:Y:S02]  /*a760*/  SYNCS.PHASECHK.TRANS64.TRYWAIT P1, [UR4], R5 ;  /* 0x00000005ff0075a7 */ /* 0x000ea40008020144 */
[----:B--2---:R-:W-:Y:S05]  /*a770*/  @!P1 BRA `(.L_x_22) ;  /* 0x000001bc00749947 */ /* 0x004fea0003800000 */
.L_x_21:
[----:B------:R-:W-:Y:S04]  /*a780*/  STL.64 [R1+0x560], R190 ;  /* 0x000560be01007387 */ /* 0x000fe80000100a00 */
[----:B------:R-:W-:Y:S04]  /*a790*/  STL.64 [R1+0x558], R188 ;  /* 0x000558bc01007387 */ /* 0x000fe80000100a00 */
[----:B------:R-:W-:Y:S04]  /*a7a0*/  STL.64 [R1+0x550], R186 ;  /* 0x000550ba01007387 */ /* 0x000fe80000100a00 */
[----:B------:R3:W-:Y:S04]  /*a7b0*/  STL.64 [R1+0x548], R184 ;  /* 0x000548b801007387 */ /* 0x0007e80000100a00 */
[----:B---3--:R-:W3:Y:S04]  /*a7c0*/  LDL.LU.64 R184, [R1+0x40] ;  /* 0x0000400001b87983 */ /* 0x008ee80000300a00 */
[----:B------:R-:W3:Y:S04]  /*a7d0*/  LDL.LU.64 R186, [R1+0x48] ;  /* 0x0000480001ba7983 */ /* 0x000ee80000300a00 */
[----:B------:R-:W3:Y:S04]  /*a7e0*/  LDL.LU.64 R188, [R1+0x50] ;  /* 0x0000500001bc7983 */ /* 0x000ee80000300a00 */
[----:B------:R-:W3:Y:S04]  /*a7f0*/  LDL.LU.64 R190, [R1+0x58] ;  /* 0x0000580001be7983 */ /* 0x000ee80000300a00 */
[----:B------:R-:W-:Y:S04]  /*a800*/  STL.64 [R1+0x540], R206 ;  /* 0x000540ce01007387 */ /* 0x000fe80000100a00 */
[----:B------:R-:W-:Y:S04]  /*a810*/  STL.64 [R1+0x538], R204 ;  /* 0x000538cc01007387 */ /* 0x000fe80000100a00 */
[----:B------:R-:W-:Y:S04]  /*a820*/  STL.64 [R1+0x530], R202 ;  /* 0x000530ca01007387 */ /* 0x000fe80000100a00 */
[----:B------:R4:W-:Y:S04]  /*a830*/  STL.64 [R1+0x528], R200 ;  /* 0x000528c801007387 */ /* 0x0009e80000100a00 */
[----:B----4-:R-:W4:Y:S04]  /*a840*/  LDL.LU.64 R200, [R1+0x80] ;  /* 0x0000800001c87983 */ /* 0x010f280000300a00 */
[----:B------:R-:W4:Y:S04]  /*a850*/  LDL.LU.64 R202, [R1+0x88] ;  /* 0x0000880001ca7983 */ /* 0x000f280000300a00 */
[----:B------:R-:W4:Y:S04]  /*a860*/  LDL.LU.64 R204, [R1+0x90] ;  /* 0x0000900001cc7983 */ /* 0x000f280000300a00 */
[----:B------:R-:W4:Y:S01]  /*a870*/  LDL.LU.64 R206, [R1+0x98] ;  /* 0x0000980001ce7983 */ /* 0x000f220000300a00 */
[----:B------:R-:W-:-:S02]  /*a880*/  R2UR UR5, R6 ;  /* 0x00000000060572ca */ /* 0x000fc400000e0000 */
[----:B------:R-:W-:Y:S01]  /*a890*/  R2UR UR4, R7 ;  /* 0x00000000070472ca */ /* 0x000fe200000e0000 */
[----:B------:R-:W-:Y:S01]  /*a8a0*/  UMOV UR9, 0x40000040 ;  /* 0x4000004000097882 */ /* 0x000fe20000000000 */
[----:B------:R-:W-:Y:S01]  /*a8b0*/  UMOV UR11, 0x40000040 ;  /* 0x40000040000b7882 */ /* 0x000fe20000000000 */
[----:B------:R-:W-:Y:S04]  /*a8c0*/  STL [R1+0x520], R219 ;  /* 0x000520db01007387 */ /* 0x000fe80000100800 */
[----:B------:R-:W-:Y:S04]  /*a8d0*/  STL [R1+0x51c], R220 ;  /* 0x00051cdc01007387 */ /* 0x000fe80000100800 */
[----:B------:R-:W-:Y:S01]  /*a8e0*/  UIMAD UR61, UR60, 0xc00, UR5 ;  /* 0x00000c003c3d78a4 */ /* 0x000fe2000f8e0205 */
[----:B------:R-:W-:Y:S01]  /*a8f0*/  STL [R1+0x518], R221 ;  /* 0x000518dd01007387 */ /* 0x000fe20000100800 */
[----:B------:R-:W-:-:S03]  /*a900*/  UIMAD UR4, UR60, 0xf00, UR4 ;  /* 0x00000f003c0478a4 */ /* 0x000fc6000f8e0204 */
[----:B------:R-:W-:Y:S02]  /*a910*/  STL [R1+0x514], R222 ;  /* 0x000514de01007387 */ /* 0x000fe40000100800 */
[----:B------:R-:W-:Y:S02]  /*a920*/  UMOV UR8, UR61 ;  /* 0x0000003d00087c82 */ /* 0x000fe40008000000 */
[----:B------:R-:W-:Y:S01]  /*a930*/  UMOV UR10, UR4 ;  /* 0x00000004000a7c82 */ /* 0x000fe20008000000 */
[----:B------:R-:W-:Y:S04]  /*a940*/  STL [R1+0x510], R223 ;  /* 0x000510df01007387 */ /* 0x000fe80000100800 */
[----:B------:R-:W-:Y:S04]  /*a950*/  STL [R1+0x1c0], R8 ;  /* 0x0001c00801007387 */ /* 0x000fe80000100800 */
[----:B------:R-:W-:Y:S04]  /*a960*/  STL [R1+0x1bc], R4 ;  /* 0x0001bc0401007387 */ /* 0x000fe80000100800 */
[----:B------:R-:W-:Y:S04]  /*a970*/  STL [R1+0x1b8], R3 ;  /* 0x0001b80301007387 */ /* 0x000fe80000100800 */
[----:B------:R-:W-:Y:S04]  /*a980*/  STL [R1+0x1b4], R2 ;  /* 0x0001b40201007387 */ /* 0x000fe80000100800 */
[----:B------:R-:W-:Y:S04]  /*a990*/  STL [R1+0x1b0], R0 ;  /* 0x0001b00001007387 */ /* 0x000fe80000100800 */
[----:B------:R-:W-:Y:S04]  /*a9a0*/  STL.64 [R1+0x1a8], R18 ;  /* 0x0001a81201007387 */ /* 0x000fe80000100a00 */
[----:B------:R0:W-:Y:S04]  /*a9b0*/  STL.64 [R1+0x1a0], R16 ;  /* 0x0001a01001007387 */ /* 0x0001e80000100a00 */
[----:B0-----:R-:W3:Y:S04]  /*a9c0*/  LDL.LU.64 R16, [R1+0x20] ;  /* 0x0000200001107983 */ /* 0x001ee80000300a00 */
[----:B------:R-:W3:Y:S04]  /*a9d0*/  LDL.LU.64 R18, [R1+0x28] ;  /* 0x0000280001127983 */ /* 0x000ee80000300a00 */
[----:B------:R-:W3:Y:S04]  /*a9e0*/  LDL.LU.64 R20, [R1+0x30] ;  /* 0x0000300001147983 */ /* 0x000ee80000300a00 */
[----:B------:R-:W3:Y:S01]  /*a9f0*/  LDL.LU.64 R22, [R1+0x38] ;  /* 0x0000380001167983 */ /* 0x000ee20000300a00 */
[----:B------:R-:W-:Y:S01]  /*aa00*/  UIADD3 UR5, UR4, 0x80, URZ ;  /* 0x0000008004057890 */ /* 0x000fe2000fffe03f */
[----:B----4-:R-:W-:-:S02]  /*aa10*/  WARPGROUP.ARRIVE ;  /* 0x00000000000079c5 */ /* 0x010fc40000000000 */
[----:B------:R-:W-:Y:S01]  /*aa20*/  STL [R1+0x1c4], R6 ;  /* 0x0001c40601007387 */ /* 0x000fe20000100800 */
[----:B------:R-:W-:Y:S01]  /*aa30*/  UMOV UR17, UR9 ;  /* 0x0000000900117c82 */ /* 0x000fe20008000000 */
[----:B------:R-:W-:Y:S01]  /*aa40*/  UMOV UR19, 0x40000040 ;  /* 0x4000004000137882 */ /* 0x000fe20000000000 */
[----:B------:R-:W-:Y:S01]  /*aa50*/  UIADD3 UR6, UR4, 0x100, URZ ;  /* 0x0000010004067890 */ /* 0x000fe2000fffe03f */
[----:B------:R0:W-:Y:S01]  /*aa60*/  STL [R1+0x1c8], R7 ;  /* 0x0001c80701007387 */ /* 0x0001e20000100800 */
[----:B------:R-:W-:Y:S03]  /*aa70*/  HGMMA.64x16x16.F32 R200, gdesc[UR8], R200, gsb0 ;  /* 0x0020000008c879f0 */ /* 0x000fe600080008c8 */
[----:B------:R-:W-:Y:S02]  /*aa80*/  WARPGROUP.DEPBAR.LE gsb0, 0x0 ;  /* 0x00008000000079c5 */ /* 0x000fe40000010000 */
[----:B------:R-:W-:Y:S01]  /*aa90*/  IMAD.MOV.U32 R8, RZ, RZ, R200 ;  /* 0x000000ffff087224 */ /* 0x000fe200078e00c8 */
[----:B0-----:R-:W-:Y:S01]  /*aaa0*/  MOV R7, R201 ;  /* 0x000000c900077202 */ /* 0x001fe20000000f00 */
[----:B------:R-:W-:Y:S01]  /*aab0*/  IMAD.MOV.U32 R6, RZ, RZ, R202 ;  /* 0x000000ffff067224 */ /* 0x000fe200078e00ca */
[----:B------:R-:W4:Y:S01]  /*aac0*/  LDL.LU.64 R200, [R1] ;  /* 0x0000000001c87983 */ /* 0x000f220000300a00 */
[----:B-12---:R-:W-:Y:S01]  /*aad0*/  IMAD.MOV.U32 R5, RZ, RZ, R203 ;  /* 0x000000ffff057224 */ /* 0x006fe200078e00cb */
[----:B------:R-:W-:Y:S01]  /*aae0*/  MOV R3, R205 ;  /* 0x000000cd00037202 */ /* 0x000fe20000000f00 */
[----:B------:R-:W-:Y:S01]  /*aaf0*/  IMAD.MOV.U32 R4, RZ, RZ, R204 ;  /* 0x000000ffff047224 */ /* 0x000fe200078e00cc */
[----:B------:R-:W4:Y:S01]  /*ab00*/  LDL.LU.64 R202, [R1+0x8] ;  /* 0x0000080001ca7983 */ /* 0x000f220000300a00 */
[----:B------:R-:W-:-:S02]  /*ab10*/  IMAD.MOV.U32 R2, RZ, RZ, R206 ;  /* 0x000000ffff027224 */ /* 0x000fc400078e00ce */
[----:B------:R-:W-:Y:S01]  /*ab20*/  IMAD.MOV.U32 R0, RZ, RZ, R207 ;  /* 0x000000ffff007224 */ /* 0x000fe200078e00cf */
[----:B------:R-:W4:Y:S04]  /*ab30*/  LDL.LU.64 R204, [R1+0x10] ;  /* 0x0000100001cc7983 */ /* 0x000f280000300a00 */
[----:B------:R-:W4:Y:S01]  /*ab40*/  LDL.LU.64 R206, [R1+0x18] ;  /* 0x0000180001ce7983 */ /* 0x000f220000300a00 */
[----:B---3--:R-:W-:Y:S01]  /*ab50*/  WARPGROUP.ARRIVE ;  /* 0x00000000000079c5 */ /* 0x008fe20000000000 */
[----:B------:R-:W-:Y:S01]  /*ab60*/  UMOV UR16, UR8 ;  /* 0x0000000800107c82 */ /* 0x000fe20008000000 */
[----:B------:R-:W-:-:S04]  /*ab70*/  UMOV UR18, UR5 ;  /* 0x0000000500127c82 */ /* 0x000fc80008000000 */
[----:B------:R-:W-:Y:S01]  /*ab80*/  HGMMA.64x16x16.F32 R184, gdesc[UR16], R184, gsb0 ;  /* 0x0020000010b879f0 */ /* 0x000fe200080008b8 */
[----:B------:R-:W-:Y:S01]  /*ab90*/  UMOV UR20, UR8 ;  /* 0x0000000800147c82 */ /* 0x000fe20008000000 */
[----:B------:R-:W-:Y:S01]  /*aba0*/  UMOV UR21, UR9 ;  /* 0x0000000900157c82 */ /* 0x000fe20008000000 */
[----:B------:R-:W-:Y:S01]  /*abb0*/  UMOV UR22, UR6 ;  /* 0x0000000600167c82 */ /* 0x000fe20008000000 */
[----:B------:R-:W-:Y:S01]  /*abc0*/  UMOV UR23, 0x40000040 ;  /* 0x4000004000177882 */ /* 0x000fe20000000000 */
[----:B------:R-:W-:Y:S02]  /*abd0*/  WARPGROUP.DEPBAR.LE gsb0, 0x0 ;  /* 0x00008000000079c5 */ /* 0x000fe40000010000 */
[----:B------:R-:W-:Y:S01]  /*abe0*/  UIADD3 UR14, UR4, 0x180, URZ ;  /* 0x00000180040e7890 */ /* 0x000fe2000fffe03f */
[----:B------:R-:W-:Y:S01]  /*abf0*/  UMOV UR12, UR18 ;  /* 0x00000012000c7c82 */ /* 0x000fe20008000000 */
[----:B------:R-:W-:Y:S01]  /*ac00*/  UMOV UR13, UR19 ;  /* 0x00000013000d7c82 */ /* 0x000fe20008000000 */
[----:B------:R-:W-:Y:S01]  /*ac10*/  UMOV UR6, UR12 ;  /* 0x0000000c00067c82 */ /* 0x000fe20008000000 */
[----:B------:R-:W-:Y:S01]  /*ac20*/  UMOV UR7, UR13 ;  /* 0x0000000d00077c82 */ /* 0x000fe20008000000 */
[----:B------:R-:W-:Y:S01]  /*ac30*/  UMOV UR12, UR8 ;  /* 0x00000008000c7c82 */ /* 0x000fe20008000000 */
[----:B------:R-:W-:Y:S01]  /*ac40*/  UMOV UR13, UR9 ;  /* 0x00000009000d7c82 */ /* 0x000fe20008000000 */
[----:B------:R-:W-:Y:S01]  /*ac50*/  UMOV UR15, 0x40000040 ;  /* 0x40000040000f7882 */ /* 0x000fe20000000000 */
[----:B------:R-:W-:Y:S01]  /*ac60*/  UIADD3 UR18, UR4, 0x200, URZ ;  /* 0x0000020004127890 */ /* 0x000fe2000fffe03f */
[----:B------:R-:W-:Y:S01]  /*ac70*/  UMOV UR16, UR22 ;  /* 0x0000001600107c82 */ /* 0x000fe20008000000 */
[----:B------:R-:W-:Y:S01]  /*ac80*/  UMOV UR17, UR23 ;  /* 0x0000001700117c82 */ /* 0x000fe20008000000 */
[----:B------:R-:W-:Y:S01]  /*ac90*/  UMOV UR19, 0x40000040 ;  /* 0x4000004000137882 */ /* 0x000fe20000000000 */
[----:B----4-:R-:W-:-:S06]  /*aca0*/  WARPGROUP.ARRIVE ;  /* 0x00000000000079c5 */ /* 0x010fcc0000000000 */
        /* <DEDUP_REMOVED lines=128> */
[----:B------:R-:W3:Y:S01]  /*b4b0*/  LDL.LU.64 R206, [R1+0x540] ;  /* 0x0005400001ce7983 */ /* 0x000ee20000300a00 */
[----:B------:R-:W-:Y:S01]  /*b4c0*/  IMAD.MOV.U32 R221, RZ, RZ, R202 ;  /* 0x000000ffffdd7224 */ /* 0x000fe200078e00ca */
[----:B------:R-:W-:Y:S01]  /*b4d0*/  MOV R220, R201 ;  /* 0x000000c900dc7202 */ /* 0x000fe20000000f00 */
[----:B------:R-:W-:Y:S01]  /*b4e0*/  IMAD.MOV.U32 R222, RZ, RZ, R203 ;  /* 0x000000ffffde7224 */ /* 0x000fe200078e00cb */
[----:B------:R-:W3:Y:S01]  /*b4f0*/  LDL.LU.64 R204, [R1+0x538] ;  /* 0x0005380001cc7983 */ /* 0x000ee20000300a00 */
[----:B------:R-:W-:-:S03]  /*b500*/  IMAD.MOV.U32 R219, RZ, RZ, R200 ;  /* 0x000000ffffdb7224 */ /* 0x000fc600078e00c8 */
[----:B------:R-:W3:Y:S04]  /*b510*/  LDL.LU.64 R202, [R1+0x530] ;  /* 0x0005300001ca7983 */ /* 0x000ee80000300a00 */
[----:B------:R-:W3:Y:S01]  /*b520*/  LDL.LU.64 R200, [R1+0x528] ;  /* 0x0005280001c87983 */ /* 0x000ee20000300a00 */
[----:B------:R-:W-:Y:S01]  /*b530*/  UMOV UR32, UR56 ;  /* 0x0000003800207c82 */ /* 0x000fe20008000000 */
[----:B------:R-:W-:Y:S01]  /*b540*/  UMOV UR33, UR57 ;  /* 0x0000003900217c82 */ /* 0x000fe20008000000 */
[----:B------:R-:W-:Y:S02]  /*b550*/  WARPGROUP.DEPBAR.LE gsb0, 0x0 ;  /* 0x00008000000079c5 */ /* 0x000fe40000010000 */
[----:B------:R-:W-:-:S06]  /*b560*/  WARPGROUP.ARRIVE ;  /* 0x00000000000079c5 */ /* 0x000fcc0000000000 */
[----:B------:R-:W-:Y:S01]  /*b570*/  HGMMA.64x16x16.F32 R120, gdesc[UR32], R120, gsb0 ;  /* 0x00200000207879f0 */ /* 0x000fe20008000878 */
[----:B------:R-:W-:Y:S04]  /*b580*/  STL.64 [R1+0x4a8], R214 ;  /* 0x0004a8d601007387 */ /* 0x000fe80000100a00 */
[----:B------:R0:W-:Y:S04]  /*b590*/  STL.64 [R1+0x4a0], R212 ;  /* 0x0004a0d401007387 */ /* 0x0001e80000100a00 */
[----:B------:R1:W-:Y:S04]  /*b5a0*/  STL.64 [R1+0x498], R210 ;  /* 0x000498d201007387 */ /* 0x0003e80000100a00 */
[----:B------:R4:W-:Y:S01]  /*b5b0*/  STL.64 [R1+0x490], R208 ;  /* 0x000490d001007387 */ /* 0x0009e20000100a00 */
[----:B0-----:R-:W-:-:S02]  /*b5c0*/  IMAD.MOV.U32 R212, RZ, RZ, R223 ;  /* 0x000000ffffd47224 */ /* 0x001fc400078e00df */
[----:B-1----:R-:W-:Y:S02]  /*b5d0*/  IMAD.MOV.U32 R210, RZ, RZ, R221 ;  /* 0x000000ffffd27224 */ /* 0x002fe400078e00dd */
[----:B----4-:R-:W-:Y:S01]  /*b5e0*/  IMAD.MOV.U32 R208, RZ, RZ, R219 ;  /* 0x000000ffffd07224 */ /* 0x010fe200078e00db */
[----:B------:R-:W-:Y:S01]  /*b5f0*/  MOV R209, R220 ;  /* 0x000000dc00d17202 */ /* 0x000fe20000000f00 */
[----:B------:R-:W4:Y:S01]  /*b600*/  LDL.LU R219, [R1+0x520] ;  /* 0x0005200001db7983 */ /* 0x000f220000300800 */
[----:B------:R-:W-:-:S03]  /*b610*/  IMAD.MOV.U32 R211, RZ, RZ, R222 ;  /* 0x000000ffffd37224 */ /* 0x000fc600078e00de */
[----:B------:R-:W4:Y:S04]  /*b620*/  LDL.LU R220, [R1+0x51c] ;  /* 0x00051c0001dc7983 */ /* 0x000f280000300800 */
[----:B------:R-:W4:Y:S04]  /*b630*/  LDL.LU R221, [R1+0x518] ;  /* 0x0005180001dd7983 */ /* 0x000f280000300800 */
[----:B------:R-:W4:Y:S04]  /*b640*/  LDL.LU R222, [R1+0x514] ;  /* 0x0005140001de7983 */ /* 0x000f280000300800 */
[----:B------:R-:W4:Y:S01]  /*b650*/  LDL.LU R223, [R1+0x510] ;  /* 0x0005100001df7983 */ /* 0x000f220000300800 */
[----:B------:R-:W-:Y:S01]  /*b660*/  UMOV UR28, UR56 ;  /* 0x00000038001c7c82 */ /* 0x000fe20008000000 */
[----:B------:R-:W-:Y:S01]  /*b670*/  UMOV UR29, UR57 ;  /* 0x00000039001d7c82 */ /* 0x000fe20008000000 */
[----:B------:R-:W-:-:S02]  /*b680*/  WARPGROUP.DEPBAR.LE gsb0, 0x0 ;  /* 0x00008000000079c5 */ /* 0x000fc40000010000 */
[----:B------:R-:W-:-:S06]  /*b690*/  WARPGROUP.ARRIVE ;  /* 0x00000000000079c5 */ /* 0x000fcc0000000000 */
[----:B------:R-:W-:Y:S01]  /*b6a0*/  HGMMA.64x16x16.F32 R136, gdesc[UR28], R136, gsb0 ;  /* 0x002000001c8879f0 */ /* 0x000fe20008000888 */
[----:B------:R-:W-:Y:S01]  /*b6b0*/  UMOV UR24, UR56 ;  /* 0x0000003800187c82 */ /* 0x000fe20008000000 */
[----:B------:R-:W-:Y:S01]  /*b6c0*/  UMOV UR25, UR57 ;  /* 0x0000003900197c82 */ /* 0x000fe20008000000 */
[----:B------:R-:W-:Y:S01]  /*b6d0*/  IMAD.MOV.U32 R214, RZ, RZ, R226 ;  /* 0x000000ffffd67224 */ /* 0x000fe200078e00e2 */
[----:B------:R-:W-:Y:S01]  /*b6e0*/  MOV R213, R227 ;  /* 0x000000e300d57202 */ /* 0x000fe20000000f00 */
[----:B------:R-:W-:-:S05]  /*b6f0*/  IMAD.MOV.U32 R215, RZ, RZ, R225 ;  /* 0x000000ffffd77224 */ /* 0x000fca00078e00e1 */
        /* <DEDUP_REMOVED lines=13> */
[----:B------:R-:W-:Y:S02]  /*b7d0*/  IMAD.MOV.U32 R211, RZ, RZ, R13 ;  /* 0x000000ffffd37224 */ /* 0x000fe400078e000d */
[----:B-1----:R-:W-:Y:S01]  /*b7e0*/  IMAD.MOV.U32 R208, RZ, RZ, R224 ;  /* 0x000000ffffd07224 */ /* 0x002fe200078e00e0 */
[----:B------:R-:W-:Y:S01]  /*b7f0*/  MOV R209, R15 ;  /* 0x0000000f00d17202 */ /* 0x000fe20000000f00 */
[----:B------:R0:W-:Y:S01]  /*b800*/  STL.64 [R1+0x4e0], R212 ;  /* 0x0004e0d401007387 */ /* 0x0001e20000100a00 */
[----:B------:R-:W-:Y:S02]  /*b810*/  IMAD.MOV.U32 R214, RZ, RZ, R2 ;  /* 0x000000ffffd67224 */ /* 0x000fe400078e0002 */
[----:B------:R-:W-:Y:S01]  /*b820*/  IMAD.MOV.U32 R215, RZ, RZ, R0 ;  /* 0x000000ffffd77224 */ /* 0x000fe200078e0000 */
[----:B------:R1:W-:Y:S04]  /*b830*/  STL.64 [R1+0x4d8], R210 ;  /* 0x0004d8d201007387 */ /* 0x0003e80000100a00 */
[----:B------:R1:W-:Y:S01]  /*b840*/  STL.64 [R1+0x4d0], R208 ;  /* 0x0004d0d001007387 */ /* 0x0003e20000100a00 */
[----:B0-----:R-:W-:Y:S01]  /*b850*/  IMAD.MOV.U32 R212, RZ, RZ, R4 ;  /* 0x000000ffffd47224 */ /* 0x001fe200078e0004 */
[----:B------:R-:W-:-:S02]  /*b860*/  MOV R213, R3 ;  /* 0x0000000300d57202 */ /* 0x000fc40000000f00 */
[----:B------:R-:W-:Y:S01]  /*b870*/  STL.64 [R1+0x508], R214 ;  /* 0x000508d601007387 */ /* 0x000fe20000100a00 */
[----:B-1----:R-:W-:Y:S02]  /*b880*/  IMAD.MOV.U32 R210, RZ, RZ, R6 ;  /* 0x000000ffffd27224 */ /* 0x002fe400078e0006 */
[----:B------:R-:W-:Y:S02]  /*b890*/  IMAD.MOV.U32 R211, RZ, RZ, R5 ;  /* 0x000000ffffd37224 */ /* 0x000fe400078e0005 */
[----:B------:R-:W-:Y:S01]  /*b8a0*/  IMAD.MOV.U32 R208, RZ, RZ, R8 ;  /* 0x000000ffffd07224 */ /* 0x000fe200078e0008 */
[----:B------:R-:W-:Y:S01]  /*b8b0*/  MOV R209, R7 ;  /* 0x0000000700d17202 */ /* 0x000fe20000000f00 */
[----:B------:R-:W-:Y:S04]  /*b8c0*/  STL.64 [R1+0x500], R212 ;  /* 0x000500d401007387 */ /* 0x000fe80000100a00 */
[----:B------:R-:W-:Y:S04]  /*b8d0*/  STL.64 [R1+0x4f8], R210 ;  /* 0x0004f8d201007387 */ /* 0x000fe80000100a00 */
[----:B------:R0:W-:Y:S01]  /*b8e0*/  STL.64 [R1+0x4f0], R208 ;  /* 0x0004f0d001007387 */ /* 0x0001e20000100a00 */
[----:B------:R-:W-:-:S02]  /*b8f0*/  WARPGROUP.DEPBAR.LE gsb0, 0x0 ;  /* 0x00008000000079c5 */ /* 0x000fc40000010000 */
[----:B------:R-:W-:Y:S01]  /*b900*/  WARPGROUP.ARRIVE ;  /* 0x00000000000079c5 */ /* 0x000fe20000000000 */
[----:B0-----:R-:W4:Y:S04]  /*b910*/  LDL.LU.64 R208, [R1+0x60] ;  /* 0x0000600001d07983 */ /* 0x001f280000300a00 */
[----:B------:R-:W4:Y:S04]  /*b920*/  LDL.LU.64 R210, [R1+0x68] ;  /* 0x0000680001d27983 */ /* 0x000f280000300a00 */
[----:B------:R-:W4:Y:S04]  /*b930*/  LDL.LU.64 R212, [R1+0x70] ;  /* 0x0000700001d47983 */ /* 0x000f280000300a00 */
[----:B------:R-:W4:Y:S01]  /*b940*/  LDL.LU.64 R214, [R1+0x78] ;  /* 0x0000780001d67983 */ /* 0x000f220000300a00 */
[----:B------:R-:W-:Y:S01]  /*b950*/  UMOV UR20, UR56 ;  /* 0x0000003800147c82 */ /* 0x000fe20008000000 */
[----:B------:R-:W-:-:S02]  /*b960*/  UMOV UR21, UR57 ;  /* 0x0000003900157c82 */ /* 0x000fc40008000000 */
[----:B------:R-:W-:Y:S01]  /*b970*/  HGMMA.64x16x16.F32 R168, gdesc[UR20], R168, gsb0 ;  /* 0x0020000014a879f0 */ /* 0x000fe200080008a8 */
[----:B------:R-:W-:Y:S01]  /*b980*/  UMOV UR16, UR56 ;  /* 0x0000003800107c82 */ /* 0x000fe20008000000 */
[----:B------:R-:W-:Y:S01]  /*b990*/  UMOV UR17, UR57 ;  /* 0x0000003900117c82 */ /* 0x000fe20008000000 */
[----:B------:R-:W-:Y:S02]  /*b9a0*/  WARPGROUP.DEPBAR.LE gsb0, 0x0 ;  /* 0x00008000000079c5 */ /* 0x000fe40000010000 */
[----:B--2---:R-:W-:-:S06]  /*b9b0*/  WARPGROUP.ARRIVE ;  /* 0x00000000000079c5 */ /* 0x004fcc0000000000 */
[----:B------:R-:W-:Y:S01]  /*b9c0*/  HGMMA.64x16x16.F32 R184, gdesc[UR16], R184, gsb0 ;  /* 0x0020000010b879f0 */ /* 0x000fe200080008b8 */
[----:B------:R-:W-:Y:S01]  /*b9d0*/  UMOV UR8, UR12 ;  /* 0x0000000c00087c82 */ /* 0x000fe20008000000 */
[----:B------:R-:W-:Y:S01]  /*b9e0*/  UMOV UR9, UR13 ;  /* 0x0000000d00097c82 */ /* 0x000fe20008000000 */
[----:B------:R-:W-:Y:S01]  /*b9f0*/  UMOV UR12, UR56 ;  /* 0x00000038000c7c82 */ /* 0x000fe20008000000 */
[----:B------:R-:W-:Y:S01]  /*ba00*/  UMOV UR13, UR57 ;  /* 0x00000039000d7c82 */ /* 0x000fe20008000000 */
[----:B------:R-:W-:Y:S02]  /*ba10*/  WARPGROUP.DEPBAR.LE gsb0, 0x0 ;  /* 0x00008000000079c5 */ /* 0x000fe40000010000 */
[----:B---3--:R-:W-:-:S06]  /*ba20*/  WARPGROUP.ARRIVE ;  /* 0x00000000000079c5 */ /* 0x008fcc0000000000 */
[----:B------:R-:W-:Y:S01]  /*ba30*/  HGMMA.64x16x16.F32 R200, gdesc[UR12], R200, gsb0 ;  /* 0x002000000cc879f0 */ /* 0x000fe200080008c8 */
[----:B------:R-:W-:Y:S01]  /*ba40*/  UMOV UR58, UR8 ;  /* 0x00000008003a7c82 */ /* 0x000fe20008000000 */
[----:B------:R-:W-:Y:S01]  /*ba50*/  UMOV UR59, UR9 ;  /* 0x00000009003b7c82 */ /* 0x000fe20008000000 */
[----:B------:R-:W-:Y:S02]  /*ba60*/  WARPGROUP.DEPBAR.LE gsb0, 0x0 ;  /* 0x00008000000079c5 */ /* 0x000fe40000010000 */
[----:B----4-:R-:W-:-:S06]  /*ba70*/  WARPGROUP.ARRIVE ;  /* 0x00000000000079c5 */ /* 0x010fcc0000000000 */
        /* <DEDUP_REMOVED lines=24> */
[----:B------:R-:W-:Y:S02]  /*bc00*/  UIADD3 UR8, UR61, 0x2, URZ ;  /* 0x000000023d087890 */ /* 0x000fe4000fffe03f */
        /* <DEDUP_REMOVED lines=246> */
[----:B------:R-:W-:Y:S02]  /*cb70*/  IMAD.MOV.U32 R211, RZ, RZ, R5 ;  /* 0x000000ffffd37224 */ /* 0x000fe400078e0005 */
[----:B---3--:R-:W-:Y:S01]  /*cb80*/  IMAD.MOV.U32 R208, RZ, RZ, R8 ;  /* 0x000000ffffd07224 */ /* 0x008fe200078e0008 */
[----:B------:R-:W-:Y:S01]  /*cb90*/  MOV R209, R7 ;  /* 0x0000000700d17202 */ /* 0x000fe20000000f00 */
        /* <DEDUP_REMOVED lines=89> */
[----:B0-----:R-:W-:-:S02]  /*d130*/  IMAD.MOV.U32 R212, RZ, RZ, R199 ;  /* 0x000000ffffd47224 */ /* 0x001fc400078e00c7 */
[----:B-1----:R-:W-:Y:S02]  /*d140*/  IMAD.MOV.U32 R210, RZ, RZ, R197 ;  /* 0x000000ffffd27224 */ /* 0x002fe400078e00c5 */
[----:B--2---:R-:W-:Y:S01]  /*d150*/  IMAD.MOV.U32 R208, RZ, RZ, R195 ;  /* 0x000000ffffd07224 */ /* 0x004fe200078e00c3 */
[----:B------:R-:W-:Y:S01]  /*d160*/  MOV R209, R196 ;  /* 0x000000c400d17202 */ /* 0x000fe20000000f00 */
[----:B------:R-:W2:Y:S01]  /*d170*/  LDL.LU R195, [R1+0x408] ;  /* 0x0004080001c37983 */ /* 0x000ea20000300800 */
[----:B------:R-:W-:-:S03]  /*d180*/  IMAD.MOV.U32 R211, RZ, RZ, R198 ;  /* 0x000000ffffd37224 */ /* 0x000fc600078e00c6 */
[----:B------:R-:W2:Y:S04]  /*d190*/  LDL.LU R196, [R1+0x404] ;  /* 0x0004040001c47983 */ /* 0x000ea80000300800 */
[----:B------:R-:W2:Y:S04]  /*d1a0*/  LDL.LU R197, [R1+0x400] ;  /* 0x0004000001c57983 */ /* 0x000ea80000300800 */
[----:B------:R-:W2:Y:S04]  /*d1b0*/  LDL.LU R198, [R1+0x3fc] ;  /* 0x0003fc0001c67983 */ /* 0x000ea80000300800 */
[----:B------:R-:W2:Y:S01]  /*d1c0*/  LDL.LU R199, [R1+0x3f8] ;  /* 0x0003f80001c77983 */ /* 0x000ea20000300800 */
[----:B------:R-:W-:Y:S01]  /*d1d0*/  UMOV UR6, UR18 ;  /* 0x0000001200067c82 */ /* 0x000fe20008000000 */
[----:B------:R-:W-:Y:S01]  /*d1e0*/  UIADD3 UR18, UR4, 0x204, URZ ;  /* 0x0000020404127890 */ /* 0x000fe2000fffe03f */
[----:B------:R-:W-:Y:S01]  /*d1f0*/  UMOV UR16, UR22 ;  /* 0x0000001600107c82 */ /* 0x000fe20008000000 */
        /* <DEDUP_REMOVED lines=142> */
[----:B--2---:R-:W-:Y:S02]  /*dae0*/  IMAD.MOV.U32 R214, RZ, RZ, R2 ;  /* 0x000000ffffd67224 */ /* 0x004fe400078e0002 */
        /* <DEDUP_REMOVED lines=8> */
[----:B--2---:R-:W-:Y:S01]  /*db70*/  IMAD.MOV.U32 R208, RZ, RZ, R8 ;  /* 0x000000ffffd07224 */ /* 0x004fe200078e0008 */
[----:B------:R-:W-:Y:S01]  /*db80*/  MOV R209, R7 ;  /* 0x0000000700d17202 */ /* 0x000fe20000000f00 */
        /* <DEDUP_REMOVED lines=10> */
[----:B------:R-:W-:-:S02]  /*dc30*/  UMOV UR21, UR57 ;  /* 0x0000003900157c82 */ /* 0x000fc40008000000 */
        /* <DEDUP_REMOVED lines=1072> */
[----:B------:R-:W-:Y:S01]  /*11f40*/  IMAD.MOV.U32 R215, RZ, RZ, R8 ;  /* 0x000000ffffd77224 */ /* 0x000fe200078e0008 */
[----:B------:R0:W5:Y:S04]  /*11f50*/  LDL.LU R7, [R1+0x1c8] ;  /* 0x0001c80001077983 */ /* 0x0001680000300800 */
[----:B------:R0:W5:Y:S04]  /*11f60*/  LDL.LU R6, [R1+0x1c4] ;  /* 0x0001c40001067983 */ /* 0x0001680000300800 */
[----:B------:R0:W5:Y:S04]  /*11f70*/  LDL.LU R8, [R1+0x1c0] ;  /* 0x0001c00001087983 */ /* 0x0001680000300800 */
[----:B------:R1:W-:Y:S01]  /*11f80*/  STL.64 [R1+0x158], R214 ;  /* 0x000158d601007387 */ /* 0x0003e20000100a00 */
[----:B------:R-:W-:-:S02]  /*11f90*/  WARPGROUP.DEPBAR.LE gsb0, 0x0 ;  /* 0x00008000000079c5 */ /* 0x000fc40000010000 */
[----:B------:R-:W-:-:S06]  /*11fa0*/  WARPGROUP.ARRIVE ;  /* 0x00000000000079c5 */ /* 0x000fcc0000000000 */
[----:B------:R-:W-:Y:S01]  /*11fb0*/  HGMMA.64x16x16.F32 R152, gdesc[UR24], R152, gsb0 ;  /* 0x00200000189879f0 */ /* 0x000fe20008000898 */
[----:B------:R2:W-:Y:S01]  /*11fc0*/  STL.64 [R1+0x150], R212 ;  /* 0x000150d401007387 */ /* 0x0005e20000100a00 */
[----:B-1----:R-:W-:-:S03]  /*11fd0*/  IMAD.MOV.U32 R214, RZ, RZ, R225 ;  /* 0x000000ffffd67224 */ /* 0x002fc600078e00e1 */
[----:B------:R1:W-:Y:S01]  /*11fe0*/  STL.64 [R1+0x148], R210 ;  /* 0x000148d201007387 */ /* 0x0003e20000100a00 */
[----:B------:R-:W-:-:S03]  /*11ff0*/  IMAD.MOV.U32 R215, RZ, RZ, R224 ;  /* 0x000000ffffd77224 */ /* 0x000fc600078e00e0 */
[----:B------:R3:W-:Y:S01]  /*12000*/  STL.64 [R1+0x140], R208 ;  /* 0x000140d001007387 */ /* 0x0007e20000100a00 */
[----:B--2---:R-:W-:Y:S01]  /*12010*/  IMAD.MOV.U32 R212, RZ, RZ, R227 ;  /* 0x000000ffffd47224 */ /* 0x004fe200078e00e3 */
[----:B------:R-:W-:Y:S01]  /*12020*/  MOV R213, R226 ;  /* 0x000000e200d57202 */ /* 0x000fe20000000f00 */
[----:B-1----:R-:W-:Y:S02]  /*12030*/  IMAD.MOV.U32 R210, RZ, RZ, R2 ;  /* 0x000000ffffd27224 */ /* 0x002fe400078e0002 */
[----:B------:R-:W-:Y:S02]  /*12040*/  IMAD.MOV.U32 R211, RZ, RZ, R0 ;  /* 0x000000ffffd37224 */ /* 0x000fe400078e0000 */
[----:B---3--:R-:W-:Y:S01]  /*12050*/  IMAD.MOV.U32 R208, RZ, RZ, R4 ;  /* 0x000000ffffd07224 */ /* 0x008fe200078e0004 */
[----:B------:R-:W-:Y:S01]  /*12060*/  MOV R209, R3 ;  /* 0x0000000300d17202 */ /* 0x000fe20000000f00 */
[----:B------:R0:W5:Y:S04]  /*12070*/  LDL.LU R4, [R1+0x1bc] ;  /* 0x0001bc0001047983 */ /* 0x0001680000300800 */
[----:B------:R0:W5:Y:S04]  /*12080*/  LDL.LU R3, [R1+0x1b8] ;  /* 0x0001b80001037983 */ /* 0x0001680000300800 */
        /* <DEDUP_REMOVED lines=8> */
[----:B--2---:R-:W-:Y:S01]  /*12110*/  IMAD.MOV.U32 R212, RZ, RZ, R11 ;  /* 0x000000ffffd47224 */ /* 0x004fe200078e000b */
[----:B------:R-:W-:Y:S01]  /*12120*/  MOV R213, R10 ;  /* 0x0000000a00d57202 */ /* 0x000fe20000000f00 */
[----:B---3--:R-:W-:Y:S02]  /*12130*/  IMAD.MOV.U32 R210, RZ, RZ, R13 ;  /* 0x000000ffffd27224 */ /* 0x008fe400078e000d */
[----:B------:R-:W-:Y:S01]  /*12140*/  IMAD.MOV.U32 R211, RZ, RZ, R12 ;  /* 0x000000ffffd37224 */ /* 0x000fe200078e000c */
[----:B------:R-:W-:Y:S01]  /*12150*/  STL.64 [R1+0x198], R214 ;  /* 0x000198d601007387 */ /* 0x000fe20000100a00 */
[----:B-1----:R-:W-:Y:S01]  /*12160*/  IMAD.MOV.U32 R208, RZ, RZ, R15 ;  /* 0x000000ffffd07224 */ /* 0x002fe200078e000f */
[----:B------:R-:W-:Y:S02]  /*12170*/  MOV R209, R14 ;  /* 0x0000000e00d17202 */ /* 0x000fe40000000f00 */
[----:B------:R-:W-:Y:S04]  /*12180*/  STL.64 [R1+0x190], R212 ;  /* 0x000190d401007387 */ /* 0x000fe80000100a00 */
[----:B------:R-:W-:Y:S04]  /*12190*/  STL.64 [R1+0x188], R210 ;  /* 0x000188d201007387 */ /* 0x000fe80000100a00 */
[----:B------:R1:W-:Y:S01]  /*121a0*/  STL.64 [R1+0x180], R208 ;  /* 0x000180d001007387 */ /* 0x0003e20000100a00 */
[----:B------:R-:W-:-:S02]  /*121b0*/  WARPGROUP.DEPBAR.LE gsb0, 0x0 ;  /* 0x00008000000079c5 */ /* 0x000fc40000010000 */
[----:B------:R-:W-:Y:S01]  /*121c0*/  WARPGROUP.ARRIVE ;  /* 0x00000000000079c5 */ /* 0x000fe20000000000 */
[----:B-1----:R-:W2:Y:S04]  /*121d0*/  LDL.LU.64 R208, [R1+0x60] ;  /* 0x0000600001d07983 */ /* 0x002ea80000300a00 */
        /* <DEDUP_REMOVED lines=171> */
[----:B------:R-:W-:Y:S02]  /*12c90*/  UIADD3 UR58, UR4, 0xe86, URZ ;  /* 0x00000e86043a7890 */ /* 0x000fe4000fffe03f */
[----:B------:R-:W-:Y:S01]  /*12ca0*/  UIADD3 UR54, UR4, 0xe06, URZ ;  /* 0x00000e0604367890 */ /* 0x000fe2000fffe03f */
[----:B------:R-:W-:Y:S02]  /*12cb0*/  UMOV UR5, UR9 ;  /* 0x0000000900057c82 */ /* 0x000fe40008000000 */
        /* <DEDUP_REMOVED lines=91> */
[----:B--2---:R-:W-:Y:S01]  /*13270*/  IMAD.MOV.U32 R212, RZ, RZ, R23 ;  /* 0x000000ffffd47224 */ /* 0x004fe200078e0017 */
[----:B------:R-:W-:Y:S01]  /*13280*/  MOV R213, R22 ;  /* 0x0000001600d57202 */ /* 0x000fe20000000f00 */
[----:B-1----:R-:W-:-:S02]  /*13290*/  IMAD.MOV.U32 R210, RZ, RZ, R225 ;  /* 0x000000ffffd27224 */ /* 0x002fc400078e00e1 */
[----:B------:R-:W-:Y:S02]  /*132a0*/  IMAD.MOV.U32 R211, RZ, RZ, R224 ;  /* 0x000000ffffd37224 */ /* 0x000fe400078e00e0 */
[----:B---3--:R-:W-:Y:S01]  /*132b0*/  IMAD.MOV.U32 R208, RZ, RZ, R227 ;  /* 0x000000ffffd07224 */ /* 0x008fe200078e00e3 */
[----:B------:R-:W-:Y:S01]  /*132c0*/  MOV R209, R226 ;  /* 0x000000e200d17202 */ /* 0x000fe20000000f00 */
        /* <DEDUP_REMOVED lines=9> */
[----:B------:R-:W-:Y:S02]  /*13360*/  IMAD.MOV.U32 R211, RZ, RZ, R12 ;  /* 0x000000ffffd37224 */ /* 0x000fe400078e000c */
[----:B----4-:R-:W-:Y:S01]  /*13370*/  IMAD.MOV.U32 R208, RZ, RZ, R15 ;  /* 0x000000ffffd07224 */ /* 0x010fe200078e000f */
[----:B------:R-:W-:Y:S01]  /*13380*/  MOV R209, R14 ;  /* 0x0000000e00d17202 */ /* 0x000fe20000000f00 */
        /* <DEDUP_REMOVED lines=28> */
[----:B------:R-:W-:Y:S01]  /*13550*/  BPT.TRAP 0x1 ;  /* 0x000000040000795c */ /* 0x000fe20000300000 */
.L_x_23:
[----:B------:R-:W2:Y:S01]  /*13560*/  LDL R5, [R1+0xb0] ;  /* 0x0000b00001057983 */ /* 0x000ea20000100800 */
[----:B-----5:R-:W-:Y:S02]  /*13570*/  R2UR UR5, R17 ;  /* 0x00000000110572ca */ /* 0x020fe400000e0000 */
[----:B------:R-:W-:-:S13]  /*13580*/  R2UR UR4, R4 ;  /* 0x00000000040472ca */ /* 0x000fda00000e0000 */
[----:B------:R-:W-:-:S04]  /*13590*/  ULEA UR4, UR4, UR5, 0x3 ;  /* 0x0000000504047291 */ /* 0x000fc8000f8e183f */
[----:B------:R-:W-:-:S04]  /*135a0*/  UIADD3 UR4, UR4, 0x10, URZ ;  /* 0x0000001004047890 */ /* 0x000fc8000fffe03f */
[----:B------:R-:W-:-:S09]  /*135b0*/  UPRMT UR4, URZ, 0x654, UR4 ;  /* 0x000006543f047896 */ /* 0x000fd20008000004 */
[----:B------:R-:W-:Y:S01]  /*135c0*/  SYNCS.ARRIVE.TRANS64.RED.A1T0 RZ, [UR4], RZ ;  /* 0x000000ffffff79a7 */ /* 0x000fe20008100404 */
[----:B--2---:R-:W-:-:S13]  /*135d0*/  ISETP.GT.U32.AND P1, PT, R5, 0x1, PT ;  /* 0x000000010500780c */ /* 0x004fda0003f24070 */
[----:B------:R-:W-:Y:S05]  /*135e0*/  @P1 BRA `(.L_x_24) ;  /* 0x0000000000041947 */ /* 0x000fea0003800000 */
[----:B------:R-:W-:Y:S01]  /*135f0*/  BPT.TRAP 0x1 ;  /* 0x000000040000795c */ /* 0x000fe20000300000 */
.L_x_24:
[----:B------:R-:W-:Y:S01]  /*13600*/  R2UR UR4, R4 ;  /* 0x00000000040472ca */ /* 0x000fe200000e0000 */
[----:B------:R-:W-:Y:S01]  /*13610*/  UIADD3 UR60, UR60, 0x1, URZ ;  /* 0x000000013c3c7890 */ /* 0x000fe2000fffe03f */
[C---:B------:R-:W-:Y:S01]  /*13620*/  ISETP.GT.AND P1, PT, R0.reuse, 0x1, PT ;  /* 0x000000010000780c */ /* 0x040fe20003f24270 */
[----:B------:R-:W-:Y:S02]  /*13630*/  VIADD R0, R0, 0xffffffff ;  /* 0xffffffff00007836 */ /* 0x000fe40000000000 */
[----:B------:R-:W-:-:S04]  /*13640*/  UISETP.NE.AND UP0, UPT, UR60, 0x2, UPT ;  /* 0x000000023c00788c */ /* 0x000fc8000bf05270 */
[----:B------:R-:W-:Y:S02]  /*13650*/  USEL UR5, URZ, 0x1, UP0 ;  /* 0x000000013f057887 */ /* 0x000fe40008000000 */
[----:B------:R-:W-:Y:S02]  /*13660*/  USEL UR60, UR60, URZ, UP0 ;  /* 0x0000003f3c3c7287 */ /* 0x000fe40008000000 */
[----:B------:R-:W-:Y:S02]  /*13670*/  UIADD3 UR4, UR4, 0x1, URZ ;  /* 0x0000000104047890 */ /* 0x000fe4000fffe03f */
[----:B------:R-:W-:Y:S02]  /*13680*/  LOP3.LUT R3, R3, UR5, RZ, 0x3c, !PT ;  /* 0x0000000503037c12 */ /* 0x000fe4000f8e3cff */
[----:B------:R-:W-:-:S04]  /*13690*/  UISETP.NE.AND UP1, UPT, UR4, 0x2, UPT ;  /* 0x000000020400788c */ /* 0x000fc8000bf25270 */
[----:B------:R-:W-:-:S06]  /*136a0*/  USEL UR4, UR4, URZ, UP1 ;  /* 0x0000003f04047287 */ /* 0x000fcc0008800000 */
[----:B------:R-:W-:Y:S01]  /*136b0*/  MOV R4, UR4 ;  /* 0x0000000400047c02 */ /* 0x000fe20008000f00 */
[----:B------:R-:W-:Y:S06]  /*136c0*/  @P1 BRA `(.L_x_25) ;  /* 0xffffff7000001947 */ /* 0x000fec000383ffff */
.L_x_18:
[----:B------:R1:W5:Y:S01]  /*136d0*/  LDL R5, [R1+0xc4] ;  /* 0x0000c40001057983 */ /* 0x0003620000100800 */
[----:B------:R-:W2:Y:S02]  /*136e0*/  LDC R0, c[0x0][0x28c] ;  /* 0x0000a300ff007b82 */ /* 0x000ea40000000800 */
[----:B--2---:R-:W-:-:S13]  /*136f0*/  ISETP.GE.AND P1, PT, R0, 0x1, PT ;  /* 0x000000010000780c */ /* 0x004fda0003f26270 */
[----:B-1----:R-:W-:Y:S05]  /*13700*/  @!P1 BRA `(.L_x_26) ;  /* 0x00000000003c9947 */ /* 0x002fea0003800000 */
[----:B------:R-:W-:Y:S05]  /*13710*/  @!P0 BRA `(.L_x_27) ;  /* 0x0000000000048947 */ /* 0x000fea0003800000 */
[----:B------:R-:W-:Y:S01]  /*13720*/  BPT.TRAP 0x1 ;  /* 0x000000040000795c */ /* 0x000fe20000300000 */
.L_x_27:
[----:B------:R-:W2:Y:S01]  /*13730*/  LDL R0, [R1+0xb0] ;  /* 0x0000b00001007983 */ /* 0x000ea20000100800 */
[----:B-----5:R-:W-:Y:S02]  /*13740*/  R2UR UR6, R5 ;  /* 0x00000000050672ca */ /* 0x020fe400000e0000 */
[----:B------:R-:W-:Y:S02]  /*13750*/  R2UR UR4, R8 ;  /* 0x00000000080472ca */ /* 0x000fe400000e0000 */
[----:B------:R-:W-:-:S11]  /*13760*/  R2UR UR5, R17 ;  /* 0x00000000110572ca */ /* 0x000fd600000e0000 */
[----:B------:R-:W-:-:S04]  /*13770*/  UIADD3 UR4, UR4, UR6, URZ ;  /* 0x0000000604047290 */ /* 0x000fc8000fffe03f */
[----:B------:R-:W-:-:S04]  /*13780*/  USHF.L.U32 UR4, UR4, 0x3, URZ ;  /* 0x0000000304047899 */ /* 0x000fc8000800063f */
[----:B------:R-:W-:-:S04]  /*13790*/  ULOP3.LUT UR4, UR4, 0x8, URZ, 0xc0, !UPT ;  /* 0x0000000804047892 */ /* 0x000fc8000f8ec03f */
[----:B------:R-:W-:-:S04]  /*137a0*/  UIADD3 UR4, UR5, 0x10, UR4 ;  /* 0x0000001005047890 */ /* 0x000fc8000fffe004 */
[----:B------:R-:W-:-:S09]  /*137b0*/  UPRMT UR4, URZ, 0x654, UR4 ;  /* 0x000006543f047896 */ /* 0x000fd20008000004 */
[----:B------:R-:W-:Y:S01]  /*137c0*/  SYNCS.ARRIVE.TRANS64.RED.A1T0 RZ, [UR4], RZ ;  /* 0x000000ffffff79a7 */ /* 0x000fe20008100404 */
[----:B--2---:R-:W-:-:S13]  /*137d0*/  ISETP.GT.U32.AND P0, PT, R0, 0x1, PT ;  /* 0x000000010000780c */ /* 0x004fda0003f04070 */
[----:B------:R-:W-:Y:S05]  /*137e0*/  @P0 BRA `(.L_x_26) ;  /* 0x0000000000040947 */ /* 0x000fea0003800000 */
[----:B------:R-:W-:Y:S01]  /*137f0*/  BPT.TRAP 0x1 ;  /* 0x000000040000795c */ /* 0x000fe20000300000 */
.L_x_26:
[----:B------:R-:W2:Y:S01]  /*13800*/  LDL R4, [R1+0xd8] ;  /* 0x0000d80001047983 */ /* 0x000ea20000100800 */
[----:B------:R-:W1:Y:S01]  /*13810*/  S2R R0, SR_TID.X ;  /* 0x0000000000007919 */ /* 0x000e620000002100 */
[----:B-----5:R-:W-:Y:S01]  /*13820*/  R2UR UR5, R5 ;  /* 0x00000000050572ca */ /* 0x020fe200000e0000 */
[----:B------:R-:W-:Y:S01]  /*13830*/  IMAD R12, R19, 0xf0, RZ ;  /* 0x000000f0130c7824 */ /* 0x000fe200078e02ff */
[----:B------:R-:W-:Y:S01]  /*13840*/  ULDC UR4, c[0x0][0x284] ;  /* 0x0000a10000047ab9 */ /* 0x000fe20000000800 */
[----:B------:R-:W3:Y:S01]  /*13850*/  LDL.LU R3, [R1+0xcc] ;  /* 0x0000cc0001037983 */ /* 0x000ee20000300800 */
[----:B------:R-:W-:-:S03]  /*13860*/  ULDC.64 UR8, c[0x0][0x5d0] ;  /* 0x0001740000087ab9 */ /* 0x000fc60000000a00 */
[----:B------:R-:W4:Y:S01]  /*13870*/  LDL R226, [R1+0xb4] ;  /* 0x0000b40001e27983 */ /* 0x000f220000100800 */
[----:B------:R-:W0:Y:S01]  /*13880*/  S2R R5, SR_TID.X ;  /* 0x0000000000057919 */ /* 0x000e220000002100 */
[----:B-1----:R-:W-:-:S04]  /*13890*/  SHF.R.U32.HI R0, RZ, 0x7, R0 ;  /* 0x00000007ff007819 */ /* 0x002fc80000011600 */
[----:B------:R-:W-:-:S05]  /*138a0*/  LOP3.LUT R0, R0, 0x1, RZ, 0xc0, !PT ;  /* 0x0000000100007812 */ /* 0x000fca00078ec0ff */
[----:B------:R-:W-:Y:S01]  /*138b0*/  IMAD.SHL.U32 R14, R0, 0x40, RZ ;  /* 0x00000040000e7824 */ /* 0x000fe200078e00ff */
[----:B0-----:R-:W-:-:S04]  /*138c0*/  LOP3.LUT R15, R5, 0x60, RZ, 0xc0, !PT ;  /* 0x00000060050f7812 */ /* 0x001fc800078ec0ff */
[----:B------:R-:W-:Y:S01]  /*138d0*/  SHF.R.U32.HI R15, RZ, 0x1, R15 ;  /* 0x00000001ff0f7819 */ /* 0x000fe2000001160f */
[----:B------:R-:W-:Y:S02]  /*138e0*/  IMAD.SHL.U32 R13, R5, 0x2, RZ ;  /* 0x00000002050d7824 */ /* 0x000fe400078e00ff */
[----:B------:R-:W-:Y:S01]  /*138f0*/  IMAD.MOV.U32 R6, RZ, RZ, -0x1 ;  /* 0xffffffffff067424 */ /* 0x000fe200078e00ff */
[----:B--2---:R-:W-:Y:S02]  /*13900*/  R2UR UR6, R4 ;  /* 0x00000000040672ca */ /* 0x004fe400000e0000 */
[----:B------:R-:W0:Y:S01]  /*13910*/  LDC R4, c[0x0][0x288] ;  /* 0x0000a200ff047b82 */ /* 0x000e220000000800 */
[----:B---3--:R-:W-:Y:S02]  /*13920*/  R2UR UR7, R3 ;  /* 0x00000000030772ca */ /* 0x008fe400000e0000 */
[----:B------:R-:W-:-:S04]  /*13930*/  SHF.R.U32.HI R3, RZ, 0x2, R5 ;  /* 0x00000002ff037819 */ /* 0x000fc80000011605 */
[----:B------:R-:W-:-:S04]  /*13940*/  LOP3.LUT R3, R3, 0x7, RZ, 0xc0, !PT ;  /* 0x0000000703037812 */ /* 0x000fc800078ec0ff */
[--C-:B------:R-:W-:Y:S02]  /*13950*/  LOP3.LUT R14, R14, 0x40, R3.reuse, 0xe2, !PT ;  /* 0x000000400e0e7812 */ /* 0x100fe400078ee203 */
[----:B------:R-:W-:-:S05]  /*13960*/  IADD3 R3, RZ, -R15, -R3 ;  /* 0x8000000fff037210 */ /* 0x000fca0007ffe803 */
[----:B------:R-:W-:Y:S01]  /*13970*/  IMAD R3, R0, -0x40, R3 ;  /* 0xffffffc000037824 */ /* 0x000fe200078e0203 */
[----:B0-----:R-:W-:Y:S01]  /*13980*/  ISETP.GE.AND P0, PT, R12, R4, PT ;  /* 0x000000040c00720c */ /* 0x001fe20003f06270 */
[----:B------:R-:W-:-:S05]  /*13990*/  IMAD R0, R18, 0xc0, RZ ;  /* 0x000000c012007824 */ /* 0x000fca00078e02ff */
[C---:B------:R-:W-:Y:S02]  /*139a0*/  ISETP.GE.OR P0, PT, R0.reuse, UR4, P0 ;  /* 0x0000000400007c0c */ /* 0x040fe40008706670 */
[----:B------:R-:W-:Y:S01]  /*139b0*/  IADD3 R0, -R0, UR4, R3 ;  /* 0x0000000400007c10 */ /* 0x000fe2000fffe103 */
[----:B------:R-:W-:Y:S01]  /*139c0*/  UIADD3 UR4, UR6, UR5, URZ ;  /* 0x0000000506047290 */ /* 0x000fe2000fffe03f */
[----:B------:R-:W-:-:S03]  /*139d0*/  LOP3.LUT R3, R5, 0x3, RZ, 0xc0, !PT ;  /* 0x0000000305037812 */ /* 0x000fc600078ec0ff */
[----:B------:R-:W-:Y:S02]  /*139e0*/  USHF.R.U32.HI UR5, URZ, 0x1, UR4 ;  /* 0x000000013f057899 */ /* 0x000fe40008011604 */
[----:B------:R-:W-:Y:S02]  /*139f0*/  IMAD R3, R3, -0x2, R4 ;  /* 0xfffffffe03037824 */ /* 0x000fe400078e0204 */
[----:B------:R-:W-:Y:S01]  /*13a00*/  ULOP3.LUT UR5, UR5, 0x1, URZ, 0xc0, !UPT ;  /* 0x0000000105057892 */ /* 0x000fe2000f8ec03f */
[----:B----4-:R-:W-:Y:S01]  /*13a10*/  SHF.R.S32.HI R4, RZ, 0x1f, R226 ;  /* 0x0000001fff047819 */ /* 0x010fe200000114e2 */
[----:B------:R-:W-:Y:S01]  /*13a20*/  IMAD.IADD R3, R3, 0x1, -R12 ;  /* 0x0000000103037824 */ /* 0x000fe200078e0a0c */
[----:B------:R-:W-:Y:S01]  /*13a30*/  LOP3.LUT R12, R12, 0x6, R13, 0xf8, !PT ;  /* 0x000000060c0c7812 */ /* 0x000fe200078ef80d */
[----:B------:R-:W-:Y:S01]  /*13a40*/  UISETP.GT.U32.AND UP1, UPT, UR4, 0x1, UPT ;  /* 0x000000010400788c */ /* 0x000fe2000bf24070 */
[----:B------:R-:W-:Y:S01]  /*13a50*/  LOP3.LUT R14, R14, R15, RZ, 0xfc, !PT ;  /* 0x0000000f0e0e7212 */ /* 0x000fe200078efcff */
[----:B------:R-:W-:Y:S01]  /*13a60*/  UISETP.NE.U32.AND UP0, UPT, UR5, 0x1, UPT ;  /* 0x000000010500788c */ /* 0x000fe2000bf05070 */
[----:B------:R-:W-:Y:S01]  /*13a70*/  MOV R15, RZ ;  /* 0x000000ff000f7202 */ /* 0x000fe20000000f00 */
[----:B------:R-:W-:Y:S01]  /*13a80*/  IMAD R5, R4, UR8, RZ ;  /* 0x0000000804057c24 */ /* 0x000fe2000f8e02ff */
[----:B------:R-:W-:Y:S01]  /*13a90*/  SHF.R.S32.HI R13, RZ, 0x1f, R12 ;  /* 0x0000001fff0d7819 */ /* 0x000fe2000001140c */
[----:B------:R-:W-:-:S02]  /*13aa0*/  UISETP.LT.U32.AND UP1, UPT, UR6, 0x2, UP1 ;  /* 0x000000020600788c */ /* 0x000fc40008f21070 */
[----:B------:R-:W-:Y:S01]  /*13ab0*/  UISETP.GT.U32.AND UP0, UPT, UR6, 0x1, !UP0 ;  /* 0x000000010600788c */ /* 0x000fe2000c704070 */
[----:B------:R-:W-:Y:S01]  /*13ac0*/  IMAD.WIDE R14, R18, 0xc0, R14 ;  /* 0x000000c0120e7825 */ /* 0x000fe200078e020e */
[----:B------:R-:W-:Y:S02]  /*13ad0*/  ULOP3.LUT UR4, UR4, 0x1, URZ, 0xc0, !UPT ;  /* 0x0000000104047892 */ /* 0x000fe4000f8ec03f */
[----:B------:R-:W-:Y:S01]  /*13ae0*/  USEL UR6, URZ, 0x1, !UP1 ;  /* 0x000000013f067887 */ /* 0x000fe2000c800000 */
[C---:B------:R-:W-:Y:S01]  /*13af0*/  IMAD R5, R226.reuse, UR9, R5 ;  /* 0x00000009e2057c24 */ /* 0x040fe2000f8e0205 */
[----:B------:R-:W-:Y:S01]  /*13b00*/  USEL UR5, URZ, 0x1, !UP0 ;  /* 0x000000013f057887 */ /* 0x000fe2000c000000 */
[----:B------:R-:W-:-:S03]  /*13b10*/  IMAD.WIDE.U32 R18, R226, UR8, R12 ;  /* 0x00000008e2127c25 */ /* 0x000fc6000f8e000c */
[----:B------:R-:W-:Y:S01]  /*13b20*/  ULOP3.LUT UR7, UR5, UR7, UR6, 0x96, !UPT ;  /* 0x0000000705077292 */ /* 0x000fe2000f8e9606 */
[----:B------:R-:W-:Y:S02]  /*13b30*/  IMAD.IADD R19, R19, 0x1, R5 ;  /* 0x0000000113137824 */ /* 0x000fe400078e0205 */
[----:B------:R-:W-:-:S05]  /*13b40*/  IMAD.U32 R5, RZ, RZ, UR4 ;  /* 0x00000004ff057e24 */ /* 0x000fca000f8e00ff */
[----:B------:R0:W-:Y:S02]  /*13b50*/  STL [R1+0xc4], R5 ;  /* 0x0000c40501007387 */ /* 0x0001e40000100800 */
[----:B0-----:R-:W-:-:S05]  /*13b60*/  MOV R5, UR7 ;  /* 0x0000000700057c02 */ /* 0x001fca0008000f00 */
[----:B------:R0:W-:Y:S04]  /*13b70*/  STL [R1+0xcc], R5 ;  /* 0x0000cc0501007387 */ /* 0x0001e80000100800 */
[----:B------:R0:W-:Y:S01]  /*13b80*/  STL [R1+0xd0], R6 ;  /* 0x0000d00601007387 */ /* 0x0001e20000100800 */
[----:B------:R-:W-:Y:S05]  /*13b90*/  @P0 BRA `(.L_x_28) ;  /* 0x0000010800c80947 */ /* 0x000fea0003800000 */
[----:B0-----:R-:W0:Y:S01]  /*13ba0*/  LDC.64 R6, c[0x0][0x5c8] ;  /* 0x00017200ff067b82 */ /* 0x001e220000000a00 */
[----:B------:R-:W-:Y:S01]  /*13bb0*/  FSETP.NEU.AND P2, PT, R16, RZ, PT ;  /* 0x000000ff1000720b */ /* 0x000fe20003f4d000 */
[----:B------:R-:W-:Y:S01]  /*13bc0*/  BSSY B0, `(.L_x_28) ;  /* 0x00010af000007945 */ /* 0x000fe20003800000 */
[----:B------:R-:W-:-:S04]  /*13bd0*/  ISETP.GT.AND P0, PT, R3, RZ, PT ;  /* 0x000000ff0300720c */ /* 0x000fc80003f04270 */
[----:B------:R-:W-:Y:S01]  /*13be0*/  ISETP.GT.AND P1, PT, R0, RZ, P0 ;  /* 0x000000ff0000720c */ /* 0x000fe20000724270 */
[-C--:B0-----:R-:W-:Y:S02]  /*13bf0*/  IMAD R22, R15, R6.reuse, RZ ;  /* 0x000000060f167224 */ /* 0x081fe400078e02ff */
[----:B------:R-:W-:-:S04]  /*13c00*/  IMAD.WIDE.U32 R18, R14, R6, R18 ;  /* 0x000000060e127225 */ /* 0x000fc800078e0012 */
[----:B------:R-:W-:-:S04]  /*13c10*/  IMAD R22, R14, R7, R22 ;  /* 0x000000070e167224 */ /* 0x000fc800078e0216 */
[----:B------:R-:W-:Y:S01]  /*13c20*/  IMAD.IADD R22, R19, 0x1, R22 ;  /* 0x0000000113167824 */ /* 0x000fe200078e0216 */
[----:B------:R-:W-:Y:S06]  /*13c30*/  @!P2 BRA `(.L_x_29) ;  /* 0x000000c400aca947 */ /* 0x000fec0003800000 */
[----:B------:R-:W0:Y:S01]  /*13c40*/  LDC.64 R8, c[0x0][0x5b8] ;  /* 0x00016e00ff087b82 */ /* 0x000e220000000a00 */
[----:B------:R-:W2:Y:S01]  /*13c50*/  LDL.LU R224, [R1+0x80] ;  /* 0x0000800001e07983 */ /* 0x000ea20000300800 */
[----:B------:R-:W-:Y:S01]  /*13c60*/  ULDC.64 UR6, c[0x0][0x208] ;  /* 0x0000820000067ab9 */ /* 0x000fe20000000a00 */
[----:B------:R-:W-:-:S05]  /*13c70*/  ULDC.64 UR4, c[0x0][0x5c0] ;  /* 0x0001700000047ab9 */ /* 0x000fca0000000a00 */
[----:B------:R-:W1:Y:S01]  /*13c80*/  LDC.64 R10, c[0x0][0x5b0] ;  /* 0x00016c00ff0a7b82 */ /* 0x000e620000000a00 */
[----:B0-----:R-:W-:Y:S01]  /*13c90*/  IMAD.MOV.U32 R5, RZ, RZ, R9 ;  /* 0x000000ffff057224 */ /* 0x001fe200078e0009 */
[----:B------:R0:W-:Y:S01]  /*13ca0*/  STL [R1+0xa0], R8 ;  /* 0x0000a00801007387 */ /* 0x0001e20000100800 */
[----:B------:R-:W-:-:S04]  /*13cb0*/  IMAD.MOV.U32 R227, RZ, RZ, R8 ;  /* 0x000000ffffe37224 */ /* 0x000fc800078e0008 */
[-C--:B------:R-:W-:Y:S02]  /*13cc0*/  IMAD R4, R4, R227.reuse, RZ ;  /* 0x000000e304047224 */ /* 0x080fe400078e02ff */
[C---:B------:R-:W-:Y:S01]  /*13cd0*/  IMAD.WIDE.U32 R20, R226.reuse, R227, R12 ;  /* 0x000000e3e2147225 */ /* 0x040fe200078e000c */
[----:B0-----:R-:W0:Y:S03]  /*13ce0*/  LDC.64 R8, c[0x0][0x5a8] ;  /* 0x00016a00ff087b82 */ /* 0x001e260000000a00 */
[----:B------:R-:W-:Y:S02]  /*13cf0*/  IMAD R23, R226, R5, R4 ;  /* 0x00000005e2177224 */ /* 0x000fe400078e0204 */
[-C--:B-1----:R-:W-:Y:S02]  /*13d00*/  IMAD R4, R15, R10.reuse, RZ ;  /* 0x0000000a0f047224 */ /* 0x082fe400078e02ff */
[----:B------:R-:W-:Y:S01]  /*13d10*/  IMAD.MOV.U32 R228, RZ, RZ, R20 ;  /* 0x000000ffffe47224 */ /* 0x000fe200078e0014 */
[----:B------:R-:W-:Y:S01]  /*13d20*/  IADD3 R229, R21, R23, RZ ;  /* 0x0000001715e57210 */ /* 0x000fe20007ffe0ff */
[C---:B------:R-:W-:Y:S01]  /*13d30*/  IMAD R225, R14.reuse, R11, R4 ;  /* 0x0000000b0ee17224 */ /* 0x040fe200078e0204 */
[----:B------:R-:W-:Y:S01]  /*13d40*/  STL [R1+0xa4], R23 ;  /* 0x0000a41701007387 */ /* 0x000fe20000100800 */
[----:B------:R-:W-:-:S03]  /*13d50*/  IMAD.WIDE.U32 R4, R14, R10, R228 ;  /* 0x0000000a0e047225 */ /* 0x000fc600078e00e4 */
[----:B------:R0:W-:Y:S01]  /*13d60*/  STL.64 [R1+0xa8], R20 ;  /* 0x0000a81401007387 */ /* 0x0001e20000100a00 */
[----:B------:R-:W-:-:S03]  /*13d70*/  IMAD.IADD R5, R5, 0x1, R225 ;  /* 0x0000000105057824 */ /* 0x000fc600078e02e1 */
[----:B------:R1:W-:Y:S01]  /*13d80*/  STL [R1+0xc0], R225 ;  /* 0x0000c0e101007387 */ /* 0x0003e20000100800 */
[----:B0-----:R-:W-:-:S04]  /*13d90*/  LEA R20, P2, R4, R8, 0x1 ;  /* 0x0000000804147211 */ /* 0x001fc800078408ff */
[----:B------:R-:W-:-:S05]  /*13da0*/  LEA.HI.X R21, R4, R9, R5, 0x1, P2 ;  /* 0x0000000904157211 */ /* 0x000fca00010f0c05 */
[----:B------:R-:W3:Y:S01]  /*13db0*/  @P1 LDG.E.LTC128B.U16 R17, desc[UR6][R20.64] ;  /* 0x0000000614111981 */ /* 0x000ee2000c1e1520 */
[C---:B------:R-:W-:Y:S01]  /*13dc0*/  LEA R4, P2, R18.reuse, UR4, 0x1 ;  /* 0x0000000412047c11 */ /* 0x040fe2000f8408ff */
[----:B------:R-:W-:Y:S01]  /*13dd0*/  BSSY B1, `(.L_x_30) ;  /* 0x0000012000017945 */ /* 0x000fe20003800000 */
[----:B------:R-:W-:Y:S02]  /*13de0*/  ISETP.GT.AND P3, PT, R3, 0x1, PT ;  /* 0x000000010300780c */ /* 0x000fe40003f64270 */
[----:B------:R-:W-:Y:S01]  /*13df0*/  LEA.HI.X R5, R18, UR5, R22, 0x1, P2 ;  /* 0x0000000512057c11 */ /* 0x000fe200090f0c16 */
[----:B------:R-:W-:-:S04]  /*13e00*/  IMAD.WIDE.U32 R18, R14, R10, R12 ;  /* 0x0000000a0e127225 */ /* 0x000fc800078e000c */
[----:B------:R-:W-:Y:S02]  /*13e10*/  IMAD.IADD R19, R225, 0x1, R19 ;  /* 0x00000001e1137824 */ /* 0x000fe400078e0213 */
[----:B------:R-:W-:-:S05]  /*13e20*/  IMAD.WIDE.U32 R18, R226, R227, R18 ;  /* 0x000000e3e2127225 */ /* 0x000fca00078e0012 */
[----:B------:R-:W-:Y:S01]  /*13e30*/  IADD3 R19, R23, R19, RZ ;  /* 0x0000001317137210 */ /* 0x000fe20007ffe0ff */
[----:B---3--:R-:W-:-:S05]  /*13e40*/  HADD2.F32 R20, -RZ, R17.H0_H0 ;  /* 0x20000011ff147230 */ /* 0x008fca0000004100 */
[----:B------:R-:W-:-:S04]  /*13e50*/  FMUL R20, R20, R16 ;  /* 0x0000001014147220 */ /* 0x000fc80000400000 */
[----:B--2---:R-:W-:Y:S01]  /*13e60*/  FFMA R22, R224, R2, R20 ;  /* 0x00000002e0167223 */ /* 0x004fe20000000014 */
[----:B------:R-:W-:-:S04]  /*13e70*/  LEA R20, P2, R18, R8, 0x1 ;  /* 0x0000000812147211 */ /* 0x000fc800078408ff */
[----:B------:R-:W-:Y:S02]  /*13e80*/  LEA.HI.X R21, R18, R9, R19, 0x1, P2 ;  /* 0x0000000912157211 */ /* 0x000fe400010f0c13 */
[----:B------:R-:W-:Y:S02]  /*13e90*/  ISETP.GT.AND P2, PT, R0, RZ, P3 ;  /* 0x000000ff0000720c */ /* 0x000fe40001f44270 */
[----:B------:R-:W-:-:S05]  /*13ea0*/  F2FP.F16.F32.PACK_AB R18, RZ, R22 ;  /* 0x00000016ff12723e */ /* 0x000fca00000000ff */
[----:B------:R1:W-:Y:S06]  /*13eb0*/  @P1 STG.E.U16 desc[UR6][R4.64], R18 ;  /* 0x0000001204001986 */ /* 0x0003ec000c101506 */
[----:B------:R-:W-:Y:S05]  /*13ec0*/  @!P2 BRA `(.L_x_31) ;  /* 0x000000000008a947 */ /* 0x000fea0003800000 */
[----:B------:R-:W-:Y:S02]  /*13ed0*/  ULDC.64 UR4, c[0x0][0x208] ;  /* 0x0000820000047ab9 */ /* 0x000fe40000000a00 */
[----:B------:R0:W5:Y:S03]  /*13ee0*/  LDG.E.LTC128B.U16 R17, desc[UR4][R20.64+0x2] ;  /* 0x0000020414117981 */ /* 0x000166000c1e1520 */
.L_x_31:
[----:B------:R-:W-:Y:S05]  /*13ef0*/  BSYNC B1 ;  /* 0x0000000000017941 */ /* 0x000fea0003800000 */
.L_x_30:
[----:B------:R-:W2:Y:S01]  /*13f00*/  LDL.LU R19, [R1+0x84] ;  /* 0x0000840001137983 */ /* 0x000ea20000300800 */
[----:B-1---5:R-:W-:-:S03]  /*13f10*/  HADD2.F32 R18, -RZ, R17.H0_H0 ;  /* 0x20000011ff127230 */ /* 0x022fc60000004100 */
[----:B------:R-:W-:Y:S02]  /*13f20*/  STL [R1+0xf0], R26 ;  /* 0x0000f01a01007387 */ /* 0x000fe40000100800 */
[----:B------:R-:W-:Y:S02]  /*13f30*/  FMUL R18, R18, R16 ;  /* 0x0000001012127220 */ /* 0x000fe40000400000 */
[----:B------:R1:W-:Y:S04]  /*13f40*/  STL [R1+0xec], R25 ;  /* 0x0000ec1901007387 */ /* 0x0003e80000100800 */
[----:B-1----:R-:W3:Y:S04]  /*13f50*/  LDL R25, [R1+0xa0] ;  /* 0x0000a00001197983 */ /* 0x002ee80000100800 */
[----:B------:R1:W-:Y:S04]  /*13f60*/  STL [R1+0xe8], R24 ;  /* 0x0000e81801007387 */ /* 0x0003e80000100800 */
[----:B-1----:R-:W3:Y:S04]  /*13f70*/  LDL R24, [R1+0xb4] ;  /* 0x0000b40001187983 */ /* 0x002ee80000100800 */
[----:B------:R0:W-:Y:S04]  /*13f80*/  STL [R1+0xe4], R21 ;  /* 0x0000e41501007387 */ /* 0x0001e80000100800 */
[----:B0-----:R-:W4:Y:S04]  /*13f90*/  LDL.LU R21, [R1+0x88] ;  /* 0x0000880001157983 */ /* 0x001f280000300800 */
[----:B------:R-:W-:Y:S04]  /*13fa0*/  STL [R1+0xe0], R20 ;  /* 0x0000e01401007387 */ /* 0x000fe80000100800 */
[----:B------:R-:W-:Y:S01]  /*13fb0*/  STL [R1+0xdc], R3 ;  /* 0x0000dc0301007387 */ /* 0x000fe20000100800 */
[----:B--2---:R-:W-:-:S03]  /*13fc0*/  FFMA R224, R19, R2, R18 ;  /* 0x0000000213e07223 */ /* 0x004fc60000000012 */
[----:B------:R-:W2:Y:S01]  /*13fd0*/  LDL.64 R18, [R1+0xa8] ;  /* 0x0000a80001127983 */ /* 0x000ea20000100a00 */
[C---:B------:R-:W-:Y:S01]  /*13fe0*/  SHF.L.U64.HI R23, R10.reuse, 0x3, R11 ;  /* 0x000000030a177819 */ /* 0x040fe2000001020b */
[----:B------:R-:W-:Y:S01]  /*13ff0*/  IMAD.SHL.U32 R22, R10, 0x8, RZ ;  /* 0x000000080a167824 */ /* 0x000fe200078e00ff */
[----:B------:R-:W-:Y:S01]  /*14000*/  ISETP.GT.AND P1, PT, R0, 0x8, P0 ;  /* 0x000000080000780c */ /* 0x000fe20000724270 */
[----:B------:R-:W-:Y:S01]  /*14010*/  ULDC.64 UR4, c[0x0][0x208] ;  /* 0x0000820000047ab9 */ /* 0x000fe20000000a00 */
[----:B------:R-:W-:Y:S01]  /*14020*/  F2FP.F16.F32.PACK_AB R224, RZ, R224 ;  /* 0x000000e0ffe0723e */ /* 0x000fe200000000ff */
[----:B------:R-:W-:-:S04]  /*14030*/  IMAD.WIDE.U32 R226, R14, R10, R22 ;  /* 0x0000000a0ee27225 */ /* 0x000fc800078e0016 */
[----:B------:R-:W-:Y:S01]  /*14040*/  IMAD.IADD R26, R225, 0x1, R227 ;  /* 0x00000001e11a7824 */ /* 0x000fe200078e02e3 */
[----:B------:R0:W-:Y:S04]  /*14050*/  @P2 STG.E.U16 desc[UR4][R4.64+0x2], R224 ;  /* 0x000002e004002986 */ /* 0x0001e8000c101504 */
[----:B------:R1:W-:Y:S01]  /*14060*/  STL [R1+0x80], R26 ;  /* 0x0000801a01007387 */ /* 0x0003e20000100800 */
[----:B--2---:R-:W-:-:S05]  /*14070*/  IADD3 R19, P4, R18, R226, RZ ;  /* 0x000000e212137210 */ /* 0x004fca0007f9e0ff */
[----:B------:R-:W-:Y:S01]  /*14080*/  IMAD.X R225, R26, 0x1, R229, P4 ;  /* 0x000000011ae17824 */ /* 0x000fe200020e06e5 */
[----:B------:R-:W-:-:S04]  /*14090*/  LEA R18, P4, R19, R8, 0x1 ;  /* 0x0000000813127211 */ /* 0x000fc800078808ff */
[----:B------:R-:W-:-:S05]  /*140a0*/  LEA.HI.X R19, R19, R9, R225, 0x1, P4 ;  /* 0x0000000913137211 */ /* 0x000fca00020f0ce1 */
[----:B------:R-:W2:Y:S04]  /*140b0*/  @P1 LDG.E.LTC128B.U16 R17, desc[UR4][R18.64] ;  /* 0x0000000412111981 */ /* 0x000ea8000c1e1520 */
[----:B------:R-:W4:Y:S01]  /*140c0*/  LDL R19, [R1+0xa4] ;  /* 0x0000a40001137983 */ /* 0x000f220000100800 */
[----:B0-----:R-:W-:-:S04]  /*140d0*/  IADD3 R224, P2, R12, R226, RZ ;  /* 0x000000e20ce07210 */ /* 0x001fc80007f5e0ff */
[----:B------:R-:W-:Y:S02]  /*140e0*/  IADD3.X R225, R13, R26, RZ, P2, !PT ;  /* 0x0000001a0de17210 */ /* 0x000fe400017fe4ff */
[----:B-1----:R0:W5:Y:S01]  /*140f0*/  LDL.LU R26, [R1+0xf0] ;  /* 0x0000f000011a7983 */ /* 0x0021620000300800 */
[----:B---3--:R-:W-:-:S03]  /*14100*/  IMAD.WIDE.U32 R224, R24, R25, R224 ;  /* 0x0000001918e07225 */ /* 0x008fc600078e00e0 */
[----:B------:R0:W5:Y:S04]  /*14110*/  LDL.LU R25, [R1+0xec] ;  /* 0x0000ec0001197983 */ /* 0x0001680000300800 */
[----:B------:R0:W5:Y:S01]  /*14120*/  LDL.LU R24, [R1+0xe8] ;  /* 0x0000e80001187983 */ /* 0x0001620000300800 */
[----:B--2---:R-:W-:-:S05]  /*14130*/  HADD2.F32 R18, -RZ, R17.H0_H0 ;  /* 0x20000011ff127230 */ /* 0x004fca0000004100 */
[----:B------:R-:W-:-:S04]  /*14140*/  FMUL R18, R18, R16 ;  /* 0x0000001012127220 */ /* 0x000fc80000400000 */
[----:B----4-:R-:W-:Y:S01]  /*14150*/  FFMA R21, R21, R2, R18 ;  /* 0x0000000215157223 */ /* 0x010fe20000000012 */
[----:B------:R-:W-:Y:S01]  /*14160*/  IMAD.IADD R19, R19, 0x1, R225 ;  /* 0x0000000113137824 */ /* 0x000fe200078e02e1 */
[----:B------:R-:W-:Y:S01]  /*14170*/  LEA R18, P2, R224, R8, 0x1 ;  /* 0x00000008e0127211 */ /* 0x000fe200078408ff */
[----:B------:R-:W-:-:S03]  /*14180*/  IMAD.SHL.U32 R225, R6, 0x10, RZ ;  /* 0x0000001006e17824 */ /* 0x000fc600078e00ff */
[----:B------:R-:W-:Y:S02]  /*14190*/  LEA.HI.X R19, R224, R9, R19, 0x1, P2 ;  /* 0x00000009e0137211 */ /* 0x000fe400010f0c13 */
[----:B------:R-:W-:Y:S02]  /*141a0*/  F2FP.F16.F32.PACK_AB R224, RZ, R21 ;  /* 0x00000015ffe0723e */ /* 0x000fe400000000ff */
[----:B------:R0:W5:Y:S02]  /*141b0*/  LDL.LU R21, [R1+0xe4] ;  /* 0x0000e40001157983 */ /* 0x0001640000300800 */
[----:B------:R-:W-:Y:S02]  /*141c0*/  PRMT R20, R224, 0x7610, R20 ;  /* 0x00007610e0147816 */ /* 0x000fe40000000014 */
[----:B------:R1:W-:Y:S01]  /*141d0*/  STL [R1+0xd4], R225 ;  /* 0x0000d4e101007387 */ /* 0x0003e20000100800 */
[----:B------:R-:W-:Y:S02]  /*141e0*/  IADD3 R224, P4, R225, R4, RZ ;  /* 0x00000004e1e07210 */ /* 0x000fe40007f9e0ff */
[----:B------:R-:W-:-:S02]  /*141f0*/  PRMT R3, R20, 0x7610, R3 ;  /* 0x0000761014037816 */ /* 0x000fc40000000003 */
[----:B-1----:R-:W-:-:S05]  /*14200*/  SHF.L.U64.HI R225, R6, 0x4, R7 ;  /* 0x0000000406e17819 */ /* 0x002fca0000010207 */
[----:B------:R1:W-:Y:S04]  /*14210*/  STL [R1+0xc8], R225 ;  /* 0x0000c8e101007387 */ /* 0x0003e80000100800 */
[----:B------:R0:W5:Y:S01]  /*14220*/  LDL.LU R20, [R1+0xe0] ;  /* 0x0000e00001147983 */ /* 0x0001620000300800 */
[----:B-1----:R-:W-:-:S05]  /*14230*/  IMAD.X R225, R225, 0x1, R5, P4 ;  /* 0x00000001e1e17824 */ /* 0x002fca00020e0605 */
[----:B------:R1:W-:Y:S04]  /*14240*/  @P1 STG.E.U16 desc[UR4][R224.64], R3 ;  /* 0x00000003e0001986 */ /* 0x0003e8000c101504 */
[----:B-1----:R0:W5:Y:S01]  /*14250*/  LDL.LU R3, [R1+0xdc] ;  /* 0x0000dc0001037983 */ /* 0x0021620000300800 */
[----:B------:R-:W-:Y:S01]  /*14260*/  ISETP.GT.AND P2, PT, R0, 0x8, P3 ;  /* 0x000000080000780c */ /* 0x000fe20001f44270 */
[----:B------:R-:W-:-:S12]  /*14270*/  BSSY B1, `(.L_x_32) ;  /* 0x0000004000017945 */ /* 0x000fd80003800000 */
[----:B0-----:R-:W-:Y:S05]  /*14280*/  @!P2 BRA `(.L_x_33) ;  /* 0x000000000008a947 */ /* 0x001fea0003800000 */
[----:B------:R-:W-:Y:S02]  /*14290*/  ULDC.64 UR4, c[0x0][0x208] ;  /* 0x0000820000047ab9 */ /* 0x000fe40000000a00 */
[----:B------:R0:W5:Y:S03]  /*142a0*/  LDG.E.LTC128B.U16 R17, desc[UR4][R18.64+0x2] ;  /* 0x0000020412117981 */ /* 0x000166000c1e1520 */
.L_x_33:
[----:B------:R-:W-:Y:S05]  /*142b0*/  BSYNC B1 ;  /* 0x0000000000017941 */ /* 0x000fea0003800000 */
.L_x_32:
[----:B------:R-:W-:Y:S04]  /*142c0*/  STL [R1+0xec], R8 ;  /* 0x0000ec0801007387 */ /* 0x000fe80000100800 */
[----:B------:R1:W-:Y:S04]  /*142d0*/  STL [R1+0xe8], R7 ;  /* 0x0000e80701007387 */ /* 0x0003e80000100800 */
[----:B-1----:R-:W2:Y:S01]  /*142e0*/  LDL.LU R7, [R1+0x8c] ;  /* 0x00008c0001077983 */ /* 0x002ea20000300800 */
[----:B-----5:R-:W-:-:S03]  /*142f0*/  HADD2.F32 R8, -RZ, R17.H0_H0 ;  /* 0x20000011ff087230 */ /* 0x020fc60000004100 */
[----:B------:R1:W-:Y:S02]  /*14300*/  STL [R1+0xe4], R6 ;  /* 0x0000e40601007387 */ /* 0x0003e40000100800 */
[----:B------:R-:W-:Y:S02]  /*14310*/  FMUL R8, R8, R16 ;  /* 0x0000001008087220 */ /* 0x000fe40000400000 */
[----:B------:R3:W-:Y:S04]  /*14320*/  STL [R1+0xe0], R5 ;  /* 0x0000e00501007387 */ /* 0x0007e80000100800 */
[----:B------:R4:W-:Y:S01]  /*14330*/  STL [R1+0xdc], R4 ;  /* 0x0000dc0401007387 */ /* 0x0009e20000100800 */
[----:B------:R-:W-:Y:S01]  /*14340*/  ULDC.64 UR4, c[0x0][0x208] ;  /* 0x0000820000047ab9 */ /* 0x000fe20000000a00 */
[----:B--2---:R-:W-:-:S02]  /*14350*/  FFMA R7, R7, R2, R8 ;  /* 0x0000000207077223 */ /* 0x004fc40000000008 */
[----:B------:R2:W5:Y:S01]  /*14360*/  LDL.LU R8, [R1+0xec] ;  /* 0x0000ec0001087983 */ /* 0x0005620000300800 */
[----:B------:R-:W-:Y:S02]  /*14370*/  ISETP.GT.AND P1, PT, R3, 0x8, PT ;  /* 0x000000080300780c */ /* 0x000fe40003f24270 */
[----:B-1----:R-:W-:Y:S02]  /*14380*/  F2FP.F16.F32.PACK_AB R6, RZ, R7 ;  /* 0x00000007ff06723e */ /* 0x002fe400000000ff */
[----:B------:R2:W5:Y:S02]  /*14390*/  LDL.LU R7, [R1+0xe8] ;  /* 0x0000e80001077983 */ /* 0x0005640000300800 */
[----:B---3--:R-:W-:Y:S02]  /*143a0*/  PRMT R5, R6, 0x7610, R5 ;  /* 0x0000761006057816 */ /* 0x008fe40000000005 */
[----:B------:R2:W5:Y:S01]  /*143b0*/  LDL.LU R6, [R1+0xe4] ;  /* 0x0000e40001067983 */ /* 0x0005620000300800 */
[----:B------:R-:W-:-:S02]  /*143c0*/  ISETP.GT.AND P4, PT, R0, RZ, P1 ;  /* 0x000000ff0000720c */ /* 0x000fc40000f84270 */
[----:B----4-:R-:W-:Y:S02]  /*143d0*/  PRMT R4, R5, 0x7610, R4 ;  /* 0x0000761005047816 */ /* 0x010fe40000000004 */
[----:B------:R2:W5:Y:S04]  /*143e0*/  LDL.LU R5, [R1+0xe0] ;  /* 0x0000e00001057983 */ /* 0x0005680000300800 */
[----:B------:R1:W-:Y:S04]  /*143f0*/  @P2 STG.E.U16 desc[UR4][R224.64+0x2], R4 ;  /* 0x00000204e0002986 */ /* 0x0003e8000c101504 */
[----:B-1----:R2:W5:Y:S01]  /*14400*/  LDL.LU R4, [R1+0xdc] ;  /* 0x0000dc0001047983 */ /* 0x0025620000300800 */
[----:B------:R-:W-:Y:S04]  /*14410*/  BSSY B1, `(.L_x_34) ;  /* 0x0000004000017945 */ /* 0x000fe80003800000 */
[----:B------:R-:W-:Y:S05]  /*14420*/  @!P4 BRA `(.L_x_35) ;  /* 0x000000000008c947 */ /* 0x000fea0003800000 */
[----:B------:R-:W-:Y:S02]  /*14430*/  ULDC.64 UR4, c[0x0][0x208] ;  /* 0x0000820000047ab9 */ /* 0x000fe40000000a00 */
[----:B------:R1:W5:Y:S03]  /*14440*/  LDG.E.LTC128B.U16 R17, desc[UR4][R20.64+0x10] ;  /* 0x0000100414117981 */ /* 0x000366000c1e1520 */
.L_x_35:
[----:B------:R-:W-:Y:S05]  /*14450*/  BSYNC B1 ;  /* 0x0000000000017941 */ /* 0x000fea0003800000 */
.L_x_34:
[----:B------:R-:W-:Y:S04]  /*14460*/  STL [R1+0xec], R10 ;  /* 0x0000ec0a01007387 */ /* 0x000fe80000100800 */
[----:B------:R3:W-:Y:S04]  /*14470*/  STL [R1+0xe8], R9 ;  /* 0x0000e80901007387 */ /* 0x0007e80000100800 */
[----:B---3--:R-:W3:Y:S01]  /*14480*/  LDL.LU R9, [R1+0x90] ;  /* 0x0000900001097983 */ /* 0x008ee20000300800 */
[----:B-----5:R-:W-:-:S03]  /*14490*/  HADD2.F32 R10, -RZ, R17.H0_H0 ;  /* 0x20000011ff0a7230 */ /* 0x020fc60000004100 */
[----:B------:R4:W-:Y:S02]  /*144a0*/  STL [R1+0xe4], R8 ;  /* 0x0000e40801007387 */ /* 0x0009e40000100800 */
[----:B------:R-:W-:Y:S02]  /*144b0*/  FMUL R10, R10, R16 ;  /* 0x000000100a0a7220 */ /* 0x000fe40000400000 */
[----:B------:R0:W-:Y:S04]  /*144c0*/  STL [R1+0xe0], R7 ;  /* 0x0000e00701007387 */ /* 0x0001e80000100800 */
[----:B------:R2:W-:Y:S01]  /*144d0*/  STL [R1+0xdc], R6 ;  /* 0x0000dc0601007387 */ /* 0x0005e20000100800 */
[----:B------:R-:W-:Y:S01]  /*144e0*/  ULDC.64 UR4, c[0x0][0x208] ;  /* 0x0000820000047ab9 */ /* 0x000fe20000000a00 */
[----:B---3--:R-:W-:-:S02]  /*144f0*/  FFMA R9, R9, R2, R10 ;  /* 0x0000000209097223 */ /* 0x008fc4000000000a */
[----:B------:R3:W5:Y:S01]  /*14500*/  LDL.LU R10, [R1+0xec] ;  /* 0x0000ec00010a7983 */ /* 0x0007620000300800 */
[----:B------:R-:W-:Y:S02]  /*14510*/  ISETP.GT.AND P2, PT, R3, 0x9, PT ;  /* 0x000000090300780c */ /* 0x000fe40003f44270 */
[----:B----4-:R-:W-:Y:S02]  /*14520*/  F2FP.F16.F32.PACK_AB R8, RZ, R9 ;  /* 0x00000009ff08723e */ /* 0x010fe400000000ff */
[----:B------:R3:W5:Y:S02]  /*14530*/  LDL.LU R9, [R1+0xe8] ;  /* 0x0000e80001097983 */ /* 0x0007640000300800 */
[----:B0-----:R-:W-:Y:S02]  /*14540*/  PRMT R7, R8, 0x7610, R7 ;  /* 0x0000761008077816 */ /* 0x001fe40000000007 */
[----:B------:R3:W5:Y:S01]  /*14550*/  LDL.LU R8, [R1+0xe4] ;  /* 0x0000e40001087983 */ /* 0x0007620000300800 */
[----:B------:R-:W-:-:S02]  /*14560*/  ISETP.GT.AND P5, PT, R0, RZ, P2 ;  /* 0x000000ff0000720c */ /* 0x000fc400017a4270 */
[----:B--2---:R-:W-:Y:S02]  /*14570*/  PRMT R6, R7, 0x7610, R6 ;  /* 0x0000761007067816 */ /* 0x004fe40000000006 */
[----:B------:R3:W5:Y:S04]  /*14580*/  LDL.LU R7, [R1+0xe0] ;  /* 0x0000e00001077983 */ /* 0x0007680000300800 */
[----:B------:R0:W-:Y:S04]  /*14590*/  @P4 STG.E.U16 desc[UR4][R4.64+0x10], R6 ;  /* 0x0000100604004986 */ /* 0x0001e8000c101504 */
[----:B0-----:R3:W5:Y:S01]  /*145a0*/  LDL.LU R6, [R1+0xdc] ;  /* 0x0000dc0001067983 */ /* 0x0017620000300800 */
[----:B------:R-:W-:Y:S04]  /*145b0*/  BSSY B1, `(.L_x_36) ;  /* 0x0000004000017945 */ /* 0x000fe80003800000 */
[----:B------:R-:W-:Y:S05]  /*145c0*/  @!P5 BRA `(.L_x_37) ;  /* 0x000000000008d947 */ /* 0x000fea0003800000 */
[----:B------:R-:W-:Y:S02]  /*145d0*/  ULDC.64 UR4, c[0x0][0x208] ;  /* 0x0000820000047ab9 */ /* 0x000fe40000000a00 */
[----:B------:R0:W5:Y:S03]  /*145e0*/  LDG.E.LTC128B.U16 R17, desc[UR4][R20.64+0x12] ;  /* 0x0000120414117981 */ /* 0x000166000c1e1520 */
.L_x_37:
[----:B------:R-:W-:Y:S05]  /*145f0*/  BSYNC B1 ;  /* 0x0000000000017941 */ /* 0x000fea0003800000 */
.L_x_36:
[----:B-----5:R-:W-:Y:S04]  /*14600*/  STL [R1+0xec], R9 ;  /* 0x0000ec0901007387 */ /* 0x020fe80000100800 */
[----:B------:R2:W-:Y:S04]  /*14610*/  STL [R1+0xe8], R8 ;  /* 0x0000e80801007387 */ /* 0x0005e80000100800 */
[----:B--2---:R-:W2:Y:S01]  /*14620*/  LDL.LU R8, [R1+0x94] ;  /* 0x0000940001087983 */ /* 0x004ea20000300800 */
[----:B------:R-:W-:-:S03]  /*14630*/  HADD2.F32 R9, -RZ, R17.H0_H0 ;  /* 0x20000011ff097230 */ /* 0x000fc60000004100 */
[----:B------:R4:W-:Y:S02]  /*14640*/  STL [R1+0xe4], R7 ;  /* 0x0000e40701007387 */ /* 0x0009e40000100800 */
[----:B------:R-:W-:Y:S02]  /*14650*/  FMUL R9, R9, R16 ;  /* 0x0000001009097220 */ /* 0x000fe40000400000 */
[----:B------:R1:W-:Y:S04]  /*14660*/  STL [R1+0xe0], R6 ;  /* 0x0000e00601007387 */ /* 0x0003e80000100800 */
[----:B------:R3:W-:Y:S01]  /*14670*/  STL [R1+0xdc], R3 ;  /* 0x0000dc0301007387 */ /* 0x0007e20000100800 */
[----:B------:R-:W-:Y:S01]  /*14680*/  ULDC.64 UR4, c[0x0][0x208] ;  /* 0x0000820000047ab9 */ /* 0x000fe20000000a00 */
[----:B--2---:R-:W-:-:S02]  /*14690*/  FFMA R8, R8, R2, R9 ;  /* 0x0000000208087223 */ /* 0x004fc40000000009 */
[----:B------:R2:W5:Y:S03]  /*146a0*/  LDL.LU R9, [R1+0xec] ;  /* 0x0000ec0001097983 */ /* 0x0005660000300800 */
[----:B----4-:R-:W-:Y:S02]  /*146b0*/  F2FP.F16.F32.PACK_AB R7, RZ, R8 ;  /* 0x00000008ff07723e */ /* 0x010fe400000000ff */
[----:B------:R2:W5:Y:S02]  /*146c0*/  LDL.LU R8, [R1+0xe8] ;  /* 0x0000e80001087983 */ /* 0x0005640000300800 */
[----:B-1----:R-:W-:Y:S02]  /*146d0*/  PRMT R6, R7, 0x7610, R6 ;  /* 0x0000761007067816 */ /* 0x002fe40000000006 */
[----:B------:R2:W5:Y:S01]  /*146e0*/  LDL.LU R7, [R1+0xe4] ;  /* 0x0000e40001077983 */ /* 0x0005620000300800 */
[----:B------:R-:W-:-:S02]  /*146f0*/  ISETP.GT.AND P4, PT, R0, 0x8, P1 ;  /* 0x000000080000780c */ /* 0x000fc40000f84270 */
[----:B---3--:R-:W-:Y:S02]  /*14700*/  PRMT R3, R6, 0x7610, R3 ;  /* 0x0000761006037816 */ /* 0x008fe40000000003 */
[----:B------:R2:W5:Y:S04]  /*14710*/  LDL.LU R6, [R1+0xe0] ;  /* 0x0000e00001067983 */ /* 0x0005680000300800 */
[----:B------:R1:W-:Y:S04]  /*14720*/  @P5 STG.E.U16 desc[UR4][R4.64+0x12], R3 ;  /* 0x0000120304005986 */ /* 0x0003e8000c101504 */
[----:B-1----:R2:W5:Y:S01]  /*14730*/  LDL.LU R3, [R1+0xdc] ;  /* 0x0000dc0001037983 */ /* 0x0025620000300800 */
[----:B------:R-:W-:Y:S04]  /*14740*/  BSSY B1, `(.L_x_38) ;  /* 0x0000004000017945 */ /* 0x000fe80003800000 */
[----:B------:R-:W-:Y:S05]  /*14750*/  @!P4 BRA `(.L_x_39) ;  /* 0x000000000008c947 */ /* 0x000fea0003800000 */
[----:B------:R-:W-:Y:S02]  /*14760*/  ULDC.64 UR4, c[0x0][0x208] ;  /* 0x0000820000047ab9 */ /* 0x000fe40000000a00 */
[----:B------:R1:W5:Y:S03]  /*14770*/  LDG.E.LTC128B.U16 R17, desc[UR4][R18.64+0x10] ;  /* 0x0000100412117981 */ /* 0x000366000c1e1520 */
.L_x_39:
[----:B------:R-:W-:Y:S05]  /*14780*/  BSYNC B1 ;  /* 0x0000000000017941 */ /* 0x000fea0003800000 */
.L_x_38:
[----:B-----5:R-:W-:Y:S04]  /*14790*/  STL [R1+0xec], R7 ;  /* 0x0000ec0701007387 */ /* 0x020fe80000100800 */
[----:B------:R3:W-:Y:S04]  /*147a0*/  STL [R1+0xe8], R6 ;  /* 0x0000e80601007387 */ /* 0x0007e80000100800 */
[----:B---3--:R-:W3:Y:S01]  /*147b0*/  LDL.LU R6, [R1+0x98] ;  /* 0x0000980001067983 */ /* 0x008ee20000300800 */
[----:B------:R-:W-:-:S03]  /*147c0*/  HADD2.F32 R7, -RZ, R17.H0_H0 ;  /* 0x20000011ff077230 */ /* 0x000fc60000004100 */
[----:B------:R4:W-:Y:S02]  /*147d0*/  STL [R1+0xe4], R5 ;  /* 0x0000e40501007387 */ /* 0x0009e40000100800 */
[----:B------:R-:W-:Y:S02]  /*147e0*/  FMUL R7, R7, R16 ;  /* 0x0000001007077220 */ /* 0x000fe40000400000 */
[----:B------:R0:W-:Y:S04]  /*147f0*/  STL [R1+0xe0], R4 ;  /* 0x0000e00401007387 */ /* 0x0001e80000100800 */
[----:B------:R2:W-:Y:S01]  /*14800*/  STL [R1+0xdc], R3 ;  /* 0x0000dc0301007387 */ /* 0x0005e20000100800 */
[----:B------:R-:W-:Y:S01]  /*14810*/  ULDC.64 UR4, c[0x0][0x208] ;  /* 0x0000820000047ab9 */ /* 0x000fe20000000a00 */
[----:B---3--:R-:W-:-:S02]  /*14820*/  FFMA R6, R6, R2, R7 ;  /* 0x0000000206067223 */ /* 0x008fc40000000007 */
[----:B------:R3:W5:Y:S03]  /*14830*/  LDL.LU R7, [R1+0xec] ;  /* 0x0000ec0001077983 */ /* 0x0007660000300800 */
[----:B----4-:R-:W-:Y:S02]  /*14840*/  F2FP.F16.F32.PACK_AB R5, RZ, R6 ;  /* 0x00000006ff05723e */ /* 0x010fe400000000ff */
[----:B------:R3:W5:Y:S02]  /*14850*/  LDL.LU R6, [R1+0xe8] ;  /* 0x0000e80001067983 */ /* 0x0007640000300800 */
[----:B0-----:R-:W-:Y:S02]  /*14860*/  PRMT R4, R5, 0x7610, R4 ;  /* 0x0000761005047816 */ /* 0x001fe40000000004 */
[----:B------:R3:W5:Y:S01]  /*14870*/  LDL.LU R5, [R1+0xe4] ;  /* 0x0000e40001057983 */ /* 0x0007620000300800 */
[----:B------:R-:W-:-:S02]  /*14880*/  ISETP.GT.AND P5, PT, R0, 0x8, P2 ;  /* 0x000000080000780c */ /* 0x000fc400017a4270 */
        /* <DEDUP_REMOVED lines=8> */
.L_x_41:
[----:B------:R-:W-:Y:S05]  /*14910*/  BSYNC B1 ;  /* 0x0000000000017941 */ /* 0x000fea0003800000 */
.L_x_40:
[----:B------:R0:W-:Y:S04]  /*14920*/  STL.64 [R1+0xe8], R18 ;  /* 0x0000e81201007387 */ /* 0x0001e80000100a00 */
[----:B01----:R-:W2:Y:S04]  /*14930*/  LDL.LU R18, [R1+0x9c] ;  /* 0x00009c0001127983 */ /* 0x003ea80000300800 */
[----:B------:R-:W4:Y:S01]  /*14940*/  LDL.LU R19, [R1+0x80] ;  /* 0x0000800001137983 */ /* 0x000f220000300800 */
[----:B-----5:R-:W-:-:S03]  /*14950*/  HADD2.F32 R15, -RZ, R17.H0_H0 ;  /* 0x20000011ff0f7230 */ /* 0x020fc60000004100 */
[----:B------:R0:W-:Y:S02]  /*14960*/  STL.64 [R1+0xe0], R4 ;  /* 0x0000e00401007387 */ /* 0x0001e40000100a00 */
[----:B------:R-:W-:Y:S02]  /*14970*/  FMUL R15, R15, R16 ;  /* 0x000000100f0f7220 */ /* 0x000fe40000400000 */
[----:B------:R1:W-:Y:S01]  /*14980*/  STL [R1+0xdc], R3 ;  /* 0x0000dc0301007387 */ /* 0x0003e20000100800 */
[----:B----4-:R-:W-:Y:S01]  /*14990*/  MOV R227, R19 ;  /* 0x0000001300e37202 */ /* 0x010fe20000000f00 */
[----:B--2---:R-:W-:Y:S01]  /*149a0*/  FFMA R15, R18, R2, R15 ;  /* 0x00000002120f7223 */ /* 0x004fe2000000000f */
[----:B------:R-:W-:Y:S01]  /*149b0*/  ULDC.64 UR4, c[0x0][0x208] ;  /* 0x0000820000047ab9 */ /* 0x000fe20000000a00 */
[----:B0-----:R-:W-:Y:S01]  /*149c0*/  IMAD R4, R11, 0x78, RZ ;  /* 0x000000780b047824 */ /* 0x001fe200078e02ff */
[----:B------:R-:W-:Y:S01]  /*149d0*/  ISETP.GT.AND P4, PT, R0, 0x80, P0 ;  /* 0x000000800000780c */ /* 0x000fe20000784270 */
[----:B------:R-:W-:Y:S01]  /*149e0*/  IMAD.WIDE.U32 R18, R10, 0x78, R226 ;  /* 0x000000780a127825 */ /* 0x000fe200078e00e2 */
[----:B-1----:R-:W2:Y:S01]  /*149f0*/  LDL R3, [R1+0xa0] ;  /* 0x0000a00001037983 */ /* 0x002ea20000100800 */
[----:B------:R-:W-:-:S03]  /*14a00*/  F2FP.F16.F32.PACK_AB R15, RZ, R15 ;  /* 0x0000000fff0f723e */ /* 0x000fc600000000ff */
[----:B------:R-:W4:Y:S01]  /*14a10*/  LDL.64 R226, [R1+0xa8] ;  /* 0x0000a80001e27983 */ /* 0x000f220000100a00 */
[----:B------:R-:W-:-:S03]  /*14a20*/  IMAD.IADD R5, R19, 0x1, R4 ;  /* 0x0000000113057824 */ /* 0x000fc600078e0204 */
[----:B------:R-:W-:Y:S04]  /*14a30*/  @P5 STG.E.U16 desc[UR4][R224.64+0x12], R15 ;  /* 0x0000120fe0005986 */ /* 0x000fe8000c101504 */
[----:B------:R0:W-:Y:S01]  /*14a40*/  STL.64 [R1+0x80], R18 ;  /* 0x0000801201007387 */ /* 0x0001e20000100a00 */
[----:B----4-:R-:W-:-:S03]  /*14a50*/  IADD3 R11, P5, R226, R18, RZ ;  /* 0x00000012e20b7210 */ /* 0x010fc60007fbe0ff */
[----:B0-----:R-:W5:Y:S02]  /*14a60*/  LDL.LU.64 R18, [R1+0xe8] ;  /* 0x0000e80001127983 */ /* 0x001f640000300a00 */
[----:B------:R-:W-:Y:S01]  /*14a70*/  IMAD.X R15, R5, 0x1, R229, P5 ;  /* 0x00000001050f7824 */ /* 0x000fe200028e06e5 */
[C---:B------:R-:W-:Y:S01]  /*14a80*/  LEA R226, P5, R11.reuse, R8, 0x1 ;  /* 0x000000080be27211 */ /* 0x040fe200078a08ff */
[----:B------:R0:W-:Y:S03]  /*14a90*/  STL [R1+0x90], R5 ;  /* 0x0000900501007387 */ /* 0x0001e60000100800 */
[----:B------:R-:W-:Y:S02]  /*14aa0*/  LEA.HI.X R227, R11, R9, R15, 0x1, P5 ;  /* 0x000000090be37211 */ /* 0x000fe400028f0c0f */
[----:B------:R-:W4:Y:S04]  /*14ab0*/  LDL R11, [R1+0xa4] ;  /* 0x0000a400010b7983 */ /* 0x000f280000100800 */
[----:B------:R1:W3:Y:S02]  /*14ac0*/  @P4 LDG.E.LTC128B.U16 R17, desc[UR4][R226.64] ;  /* 0x00000004e2114981 */ /* 0x0002e4000c1e1520 */
[----:B-1----:R-:W-:-:S04]  /*14ad0*/  IMAD.WIDE.U32 R226, R10, 0x78, R22 ;  /* 0x000000780ae27825 */ /* 0x002fc800078e0016 */
[----:B------:R-:W-:Y:S01]  /*14ae0*/  IMAD.IADD R227, R4, 0x1, R227 ;  /* 0x0000000104e37824 */ /* 0x000fe200078e02e3 */
[----:B------:R-:W-:-:S04]  /*14af0*/  IADD3 R4, P5, R22, R226, RZ ;  /* 0x000000e216047210 */ /* 0x000fc80007fbe0ff */
[----:B0-----:R-:W-:Y:S01]  /*14b00*/  IADD3.X R5, R227, R23, RZ, P5, !PT ;  /* 0x00000017e3057210 */ /* 0x001fe20002ffe4ff */
[----:B------:R-:W-:-:S04]  /*14b10*/  IMAD.WIDE.U32 R226, R14, R10, R226 ;  /* 0x0000000a0ee27225 */ /* 0x000fc800078e00e2 */
[----:B------:R-:W-:Y:S02]  /*14b20*/  IMAD.WIDE.U32 R14, R14, R10, R4 ;  /* 0x0000000a0e0e7225 */ /* 0x000fe400078e0004 */
[----:B------:R0:W5:Y:S04]  /*14b30*/  LDL.LU.64 R4, [R1+0xe0] ;  /* 0x0000e00001047983 */ /* 0x0001680000300a00 */
[----:B------:R-:W2:Y:S04]  /*14b40*/  LDL R10, [R1+0xc0] ;  /* 0x0000c000010a7983 */ /* 0x000ea80000100800 */
[----:B------:R1:W-:Y:S02]  /*14b50*/  STL.64 [R1+0x88], R14 ;  /* 0x0000880e01007387 */ /* 0x0003e40000100a00 */
[----:B-1----:R-:W-:-:S02]  /*14b60*/  IADD3 R14, P5, R12, R226, RZ ;  /* 0x000000e20c0e7210 */ /* 0x002fc40007fbe0ff */
[----:B------:R-:W4:Y:S02]  /*14b70*/  LDL R226, [R1+0xb4] ;  /* 0x0000b40001e27983 */ /* 0x000f240000100800 */
[----:B--2---:R-:W-:Y:S02]  /*14b80*/  IADD3.X R15, R13, R10, R227, P5, !PT ;  /* 0x0000000a0d0f7210 */ /* 0x004fe40002ffe4e3 */
[----:B------:R-:W2:Y:S01]  /*14b90*/  LDL.LU R227, [R1+0x60] ;  /* 0x0000600001e37983 */ /* 0x000ea20000300800 */
[----:B---3--:R-:W-:-:S05]  /*14ba0*/  HADD2.F32 R10, -RZ, R17.H0_H0 ;  /* 0x20000011ff0a7230 */ /* 0x008fca0000004100 */
[----:B------:R-:W-:Y:S01]  /*14bb0*/  FMUL R10, R10, R16 ;  /* 0x000000100a0a7220 */ /* 0x000fe20000400000 */
[----:B----4-:R-:W-:Y:S02]  /*14bc0*/  IMAD.WIDE.U32 R14, R226, R3, R14 ;  /* 0x00000003e20e7225 */ /* 0x010fe400078e000e */
[----:B------:R0:W5:Y:S02]  /*14bd0*/  LDL.LU R3, [R1+0xdc] ;  /* 0x0000dc0001037983 */ /* 0x0001640000300800 */
[----:B------:R-:W-:Y:S02]  /*14be0*/  IMAD.IADD R11, R11, 0x1, R15 ;  /* 0x000000010b0b7824 */ /* 0x000fe400078e020f */
[----:B------:R-:W-:-:S05]  /*14bf0*/  IMAD R15, R7, 0xf0, RZ ;  /* 0x000000f0070f7824 */ /* 0x000fca00078e02ff */
[----:B------:R1:W-:Y:S01]  /*14c00*/  STL [R1+0x94], R15 ;  /* 0x0000940f01007387 */ /* 0x0003e20000100800 */
[----:B------:R-:W-:Y:S01]  /*14c10*/  BSSY B1, `(.L_x_42) ;  /* 0x000000e000017945 */ /* 0x000fe20003800000 */
[----:B--2---:R-:W-:Y:S01]  /*14c20*/  FFMA R226, R227, R2, R10 ;  /* 0x00000002e3e27223 */ /* 0x004fe2000000000a */
[----:B------:R-:W-:-:S04]  /*14c30*/  LEA R10, P5, R14, R8, 0x1 ;  /* 0x000000080e0a7211 */ /* 0x000fc800078a08ff */
[----:B------:R-:W-:Y:S02]  /*14c40*/  LEA.HI.X R11, R14, R9, R11, 0x1, P5 ;  /* 0x000000090e0b7211 */ /* 0x000fe400028f0c0b */
[----:B------:R-:W-:Y:S02]  /*14c50*/  ISETP.GT.AND P5, PT, R0, 0x80, P3 ;  /* 0x000000800000780c */ /* 0x000fe40001fa4270 */
[----:B------:R-:W-:Y:S01]  /*14c60*/  F2FP.F16.F32.PACK_AB R14, RZ, R226 ;  /* 0x000000e2ff0e723e */ /* 0x000fe200000000ff */
[----:B------:R-:W-:-:S03]  /*14c70*/  IMAD.WIDE.U32 R226, R6, 0xf0, R224 ;  /* 0x000000f006e27825 */ /* 0x000fc600078e00e0 */
[----:B------:R-:W-:Y:S01]  /*14c80*/  PRMT R7, R14, 0x7610, R7 ;  /* 0x000076100e077816 */ /* 0x000fe20000000007 */
[----:B-1----:R-:W-:Y:S02]  /*14c90*/  IMAD.IADD R15, R227, 0x1, R15 ;  /* 0x00000001e30f7824 */ /* 0x002fe400078e020f */
[----:B------:R-:W-:-:S05]  /*14ca0*/  @P4 IMAD.MOV.U32 R14, RZ, RZ, R226 ;  /* 0x000000ffff0e4224 */ /* 0x000fca00078e00e2 */
[----:B------:R0:W-:Y:S01]  /*14cb0*/  @P4 STG.E.U16 desc[UR4][R14.64], R7 ;  /* 0x000000070e004986 */ /* 0x0001e2000c101504 */
[----:B------:R-:W-:Y:S05]  /*14cc0*/  @!P5 BRA `(.L_x_43) ;  /* 0x000000000008d947 */ /* 0x000fea0003800000 */
[----:B------:R-:W-:Y:S02]  /*14cd0*/  ULDC.64 UR4, c[0x0][0x208] ;  /* 0x0000820000047ab9 */ /* 0x000fe40000000a00 */
[----:B------:R1:W5:Y:S03]  /*14ce0*/  LDG.E.LTC128B.U16 R17, desc[UR4][R10.64+0x2] ;  /* 0x000002040a117981 */ /* 0x000366000c1e1520 */
.L_x_43:
[----:B------:R-:W-:Y:S05]  /*14cf0*/  BSYNC B1 ;  /* 0x0000000000017941 */ /* 0x000fea0003800000 */
.L_x_42:
[----:B------:R2:W-:Y:S04]  /*14d00*/  STL.64 [R1+0xf8], R20 ;  /* 0x0000f81401007387 */ /* 0x0005e80000100a00 */
[----:B--2---:R-:W2:Y:S04]  /*14d10*/  LDL.LU.64 R20, [R1+0x88] ;  /* 0x0000880001147983 */ /* 0x004ea80000300a00 */
[----:B-----5:R3:W-:Y:S04]  /*14d20*/  STL.64 [R1+0xf0], R18 ;  /* 0x0000f01201007387 */ /* 0x0207e80000100a00 */
[----:B---3--:R-:W3:Y:S01]  /*14d30*/  LDL.LU R19, [R1+0x64] ;  /* 0x0000640001137983 */ /* 0x008ee20000300800 */
[----:B0-----:R-:W-:-:S03]  /*14d40*/  HADD2.F32 R7, -RZ, R17.H0_H0 ;  /* 0x20000011ff077230 */ /* 0x001fc60000004100 */
[----:B------:R1:W-:Y:S02]  /*14d50*/  STL.64 [R1+0xe8], R10 ;  /* 0x0000e80a01007387 */ /* 0x0003e40000100a00 */
[----:B------:R-:W-:Y:S02]  /*14d60*/  FMUL R7, R7, R16 ;  /* 0x0000001007077220 */ /* 0x000fe40000400000 */
[----:B-1----:R-:W4:Y:S04]  /*14d70*/  LDL.LU.64 R10, [R1+0x80] ;  /* 0x00008000010a7983 */ /* 0x002f280000300a00 */
[----:B------:R0:W-:Y:S04]  /*14d80*/  STL.64 [R1+0xe0], R4 ;  /* 0x0000e00401007387 */ /* 0x0001e80000100a00 */
[----:B0-----:R-:W4:Y:S01]  /*14d90*/  LDL.LU.64 R4, [R1+0xa8] ;  /* 0x0000a80001047983 */ /* 0x001f220000300a00 */
[----:B------:R-:W-:Y:S01]  /*14da0*/  ULDC.64 UR4, c[0x0][0x208] ;  /* 0x0000820000047ab9 */ /* 0x000fe20000000a00 */
[----:B--2---:R-:W-:Y:S01]  /*14db0*/  IADD3 R18, P4, R12, R20, RZ ;  /* 0x000000140c127210 */ /* 0x004fe20007f9e0ff */
[----:B---3--:R-:W-:-:S02]  /*14dc0*/  FFMA R7, R19, R2, R7 ;  /* 0x0000000213077223 */ /* 0x008fc40000000007 */
[----:B------:R-:W2:Y:S01]  /*14dd0*/  LDL.LU R19, [R1+0xc0] ;  /* 0x0000c00001137983 */ /* 0x000ea20000300800 */
[----:B------:R-:W-:Y:S02]  /*14de0*/  @P5 MOV R12, R226 ;  /* 0x000000e2000c5202 */ /* 0x000fe40000000f00 */
[----:B------:R-:W-:Y:S02]  /*14df0*/  F2FP.F16.F32.PACK_AB R7, RZ, R7 ;  /* 0x00000007ff07723e */ /* 0x000fe400000000ff */
[----:B--2---:R-:W-:Y:S01]  /*14e00*/  IADD3.X R19, R13, R19, R21, P4, !PT ;  /* 0x000000130d137210 */ /* 0x004fe200027fe415 */
[----:B------:R-:W-:Y:S01]  /*14e10*/  @P5 IMAD.MOV.U32 R13, RZ, RZ, R15 ;  /* 0x000000ffff0d5224 */ /* 0x000fe200078e000f */
[----:B------:R0:W5:Y:S04]  /*14e20*/  LDL.LU.64 R20, [R1+0xf8] ;  /* 0x0000f80001147983 */ /* 0x0001680000300a00 */
[----:B------:R1:W-:Y:S04]  /*14e30*/  STL.64 [R1+0x60], R18 ;  /* 0x0000601201007387 */ /* 0x0003e80000100a00 */
[----:B------:R2:W-:Y:S04]  /*14e40*/  @P5 STG.E.U16 desc[UR4][R12.64+0x2], R7 ;  /* 0x000002070c005986 */ /* 0x0005e8000c101504 */
[----:B-1----:R0:W5:Y:S04]  /*14e50*/  LDL.LU.64 R18, [R1+0xf0] ;  /* 0x0000f00001127983 */ /* 0x0021680000300a00 */
[----:B--2---:R-:W2:Y:S01]  /*14e60*/  LDL.LU R13, [R1+0x90] ;  /* 0x00009000010d7983 */ /* 0x004ea20000300800 */
[----:B----4-:R-:W-:-:S03]  /*14e70*/  IADD3 R7, P4, P5, R4, R10, R22 ;  /* 0x0000000a04077210 */ /* 0x010fc60007d9e016 */
[----:B------:R0:W5:Y:S04]  /*14e80*/  LDL.LU.64 R10, [R1+0xe8] ;  /* 0x0000e800010a7983 */ /* 0x0001680000300a00 */
[----:B------:R0:W5:Y:S01]  /*14e90*/  LDL.LU.64 R4, [R1+0xe0] ;  /* 0x0000e00001047983 */ /* 0x0001620000300a00 */
[----:B------:R-:W-:Y:S01]  /*14ea0*/  ISETP.GT.AND P0, PT, R0, 0x88, P0 ;  /* 0x000000880000780c */ /* 0x000fe20000704270 */
[----:B------:R-:W-:Y:S01]  /*14eb0*/  BSSY B1, `(.L_x_44) ;  /* 0x0000008000017945 */ /* 0x000fe20003800000 */
[----:B--2---:R-:W-:Y:S02]  /*14ec0*/  IADD3.X R22, R229, R13, R23, P4, P5 ;  /* 0x0000000de5167210 */ /* 0x004fe400027ea417 */
[----:B------:R-:W-:-:S04]  /*14ed0*/  LEA R12, P4, R7, R8, 0x1 ;  /* 0x00000008070c7211 */ /* 0x000fc800078808ff */
[----:B------:R-:W-:Y:S02]  /*14ee0*/  LEA.HI.X R13, R7, R9, R22, 0x1, P4 ;  /* 0x00000009070d7211 */ /* 0x000fe400020f0c16 */
[----:B------:R-:W-:-:S03]  /*14ef0*/  PRMT R7, R17, 0x7610, R7 ;  /* 0x0000761011077816 */ /* 0x000fc60000000007 */
[----:B0-----:R-:W-:Y:S05]  /*14f00*/  @!P0 BRA `(.L_x_45) ;  /* 0x0000000000088947 */ /* 0x001fea0003800000 */
[----:B------:R-:W-:Y:S02]  /*14f10*/  ULDC.64 UR4, c[0x0][0x208] ;  /* 0x0000820000047ab9 */ /* 0x000fe40000000a00 */
[----:B------:R0:W5:Y:S03]  /*14f20*/  LDG.E.LTC128B.U16 R7, desc[UR4][R12.64] ;  /* 0x000000040c077981 */ /* 0x000166000c1e1520 */
.L_x_45:
[----:B------:R-:W-:Y:S05]  /*14f30*/  BSYNC B1 ;  /* 0x0000000000017941 */ /* 0x000fea0003800000 */
.L_x_44:
[----:B-----5:R1:W-:Y:S04]  /*14f40*/  STL.64 [R1+0xe0], R4 ;  /* 0x0000e00401007387 */ /* 0x0203e80000100a00 */
[----:B-1----:R-:W2:Y:S04]  /*14f50*/  LDL.LU.64 R4, [R1+0x60] ;  /* 0x0000600001047983 */ /* 0x002ea80000300a00 */
[----:B------:R-:W2:Y:S04]  /*14f60*/  LDL.LU R23, [R1+0xa0] ;  /* 0x0000a00001177983 */ /* 0x000ea80000300800 */
[----:B------:R-:W2:Y:S04]  /*14f70*/  LDL.LU R22, [R1+0xb4] ;  /* 0x0000b40001167983 */ /* 0x000ea80000300800 */
[----:B------:R-:W3:Y:S04]  /*14f80*/  LDL.LU R17, [R1+0x68] ;  /* 0x0000680001117983 */ /* 0x000ee80000300800 */
[----:B------:R1:W-:Y:S04]  /*14f90*/  STL [R1+0xdc], R3 ;  /* 0x0000dc0301007387 */ /* 0x0003e80000100800 */
[----:B-1----:R-:W4:Y:S01]  /*14fa0*/  LDL.LU R3, [R1+0xa4] ;  /* 0x0000a40001037983 */ /* 0x002f220000300800 */
[----:B0-----:R-:W-:-:S02]  /*14fb0*/  HADD2.F32 R12, -RZ, R7.H0_H0 ;  /* 0x20000007ff0c7230 */ /* 0x001fc40000004100 */
[----:B------:R-:W-:-:S03]  /*14fc0*/  IMAD.SHL.U32 R13, R6, 0x10, RZ ;  /* 0x00000010060d7824 */ /* 0x000fc600078e00ff */
[----:B------:R-:W-:Y:S01]  /*14fd0*/  FMUL R12, R12, R16 ;  /* 0x000000100c0c7220 */ /* 0x000fe20000400000 */
[----:B--2---:R-:W-:Y:S02]  /*14fe0*/  IMAD.WIDE.U32 R22, R22, R23, R4 ;  /* 0x0000001716167225 */ /* 0x004fe400078e0004 */
[----:B------:R0:W5:Y:S02]  /*14ff0*/  LDL.LU.64 R4, [R1+0xe0] ;  /* 0x0000e00001047983 */ /* 0x0001640000300a00 */
[----:B---3--:R-:W-:Y:S01]  /*15000*/  FFMA R17, R17, R2, R12 ;  /* 0x0000000211117223 */ /* 0x008fe2000000000c */
[----:B------:R-:W-:Y:S02]  /*15010*/  IADD3 R12, P4, R13, R226, RZ ;  /* 0x000000e20d0c7210 */ /* 0x000fe40007f9e0ff */
[----:B------:R-:W2:Y:S01]  /*15020*/  LDL R13, [R1+0xc8] ;  /* 0x0000c800010d7983 */ /* 0x000ea20000100800 */
[----:B----4-:R-:W-:-:S03]  /*15030*/  IMAD.IADD R23, R3, 0x1, R23 ;  /* 0x0000000103177824 */ /* 0x010fc600078e0217 */
[----:B------:R0:W5:Y:S01]  /*15040*/  LDL.LU R3, [R1+0xdc] ;  /* 0x0000dc0001037983 */ /* 0x0001620000300800 */
[----:B------:R-:W-:Y:S01]  /*15050*/  ISETP.GT.AND P3, PT, R0, 0x88, P3 ;  /* 0x000000880000780c */ /* 0x000fe20001f64270 */
[----:B------:R-:W-:Y:S01]  /*15060*/  ULDC.64 UR4, c[0x0][0x208] ;  /* 0x0000820000047ab9 */ /* 0x000fe20000000a00 */
[----:B------:R-:W-:Y:S01]  /*15070*/  F2FP.F16.F32.PACK_AB R17, RZ, R17 ;  /* 0x00000011ff11723e */ /* 0x000fe200000000ff */
[----:B------:R-:W-:Y:S01]  /*15080*/  BSSY B1, `(.L_x_46) ;  /* 0x0000008000017945 */ /* 0x000fe20003800000 */
[----:B------:R-:W-:-:S04]  /*15090*/  LEA R8, P5, R22, R8, 0x1 ;  /* 0x0000000816087211 */ /* 0x000fc800078a08ff */
[----:B------:R-:W-:Y:S02]  /*150a0*/  LEA.HI.X R9, R22, R9, R23, 0x1, P5 ;  /* 0x0000000916097211 */ /* 0x000fe400028f0c17 */
[----:B--2---:R-:W-:-:S05]  /*150b0*/  IADD3.X R13, R15, R13, RZ, P4, !PT ;  /* 0x0000000d0f0d7210 */ /* 0x004fca00027fe4ff */
[----:B------:R0:W-:Y:S01]  /*150c0*/  @P0 STG.E.U16 desc[UR4][R12.64], R17 ;  /* 0x000000110c000986 */ /* 0x0001e2000c101504 */
[----:B------:R-:W-:Y:S05]  /*150d0*/  @!P3 BRA `(.L_x_47) ;  /* 0x000000000008b947 */ /* 0x000fea0003800000 */
[----:B------:R-:W-:Y:S02]  /*150e0*/  ULDC.64 UR4, c[0x0][0x208] ;  /* 0x0000820000047ab9 */ /* 0x000fe40000000a00 */
[----:B------:R1:W5:Y:S03]  /*150f0*/  LDG.E.LTC128B.U16 R7, desc[UR4][R8.64+0x2] ;  /* 0x0000020408077981 */ /* 0x000366000c1e1520 */
.L_x_47:
[----:B------:R-:W-:Y:S05]  /*15100*/  BSYNC B1 ;  /* 0x0000000000017941 */ /* 0x000fea0003800000 */
.L_x_46:
[----:B------:R-:W2:Y:S01]  /*15110*/  LDL.LU R22, [R1+0x6c] ;  /* 0x00006c0001167983 */ /* 0x000ea20000300800 */
[----:B0----5:R-:W-:Y:S01]  /*15120*/  HADD2.F32 R17, -RZ, R7.H0_H0 ;  /* 0x20000007ff117230 */ /* 0x021fe20000004100 */
[----:B------:R-:W-:Y:S01]  /*15130*/  ISETP.GT.AND P0, PT, R0, 0x80, P1 ;  /* 0x000000800000780c */ /* 0x000fe20000f04270 */
[----:B------:R-:W-:Y:S01]  /*15140*/  ULDC.64 UR4, c[0x0][0x208] ;  /* 0x0000820000047ab9 */ /* 0x000fe20000000a00 */
[----:B------:R-:W-:Y:S02]  /*15150*/  BSSY B1, `(.L_x_48) ;  /* 0x0000008000017945 */ /* 0x000fe40003800000 */
[----:B------:R-:W-:-:S04]  /*15160*/  FMUL R17, R17, R16 ;  /* 0x0000001011117220 */ /* 0x000fc80000400000 */
[----:B--2---:R-:W-:-:S05]  /*15170*/  FFMA R17, R22, R2, R17 ;  /* 0x0000000216117223 */ /* 0x004fca0000000011 */
[----:B------:R-:W-:-:S05]  /*15180*/  F2FP.F16.F32.PACK_AB R17, RZ, R17 ;  /* 0x00000011ff11723e */ /* 0x000fca00000000ff */
[----:B------:R0:W-:Y:S01]  /*15190*/  @P3 STG.E.U16 desc[UR4][R12.64+0x2], R17 ;  /* 0x000002110c003986 */ /* 0x0001e2000c101504 */
[----:B------:R-:W-:Y:S05]  /*151a0*/  @!P0 BRA `(.L_x_49) ;  /* 0x0000000000088947 */ /* 0x000fea0003800000 */
[----:B------:R-:W-:Y:S02]  /*151b0*/  ULDC.64 UR4, c[0x0][0x208] ;  /* 0x0000820000047ab9 */ /* 0x000fe40000000a00 */
[----:B------:R2:W5:Y:S03]  /*151c0*/  LDG.E.LTC128B.U16 R7, desc[UR4][R10.64+0x10] ;  /* 0x000010040a077981 */ /* 0x000566000c1e1520 */
.L_x_49:
[----:B------:R-:W-:Y:S05]  /*151d0*/  BSYNC B1 ;  /* 0x0000000000017941 */ /* 0x000fea0003800000 */
.L_x_48:
[----:B------:R-:W3:Y:S01]  /*151e0*/  LDL.LU R22, [R1+0x70] ;  /* 0x0000700001167983 */ /* 0x000ee20000300800 */
[----:B0----5:R-:W-:Y:S01]  /*151f0*/  HADD2.F32 R17, -RZ, R7.H0_H0 ;  /* 0x20000007ff117230 */ /* 0x021fe20000004100 */
[----:B------:R-:W-:Y:S01]  /*15200*/  ISETP.GT.AND P3, PT, R0, 0x80, P2 ;  /* 0x000000800000780c */ /* 0x000fe20001764270 */
[----:B------:R-:W-:Y:S01]  /*15210*/  @P0 IMAD.MOV.U32 R23, RZ, RZ, R15 ;  /* 0x000000ffff170224 */ /* 0x000fe200078e000f */
[----:B------:R-:W-:Y:S01]  /*15220*/  ULDC.64 UR4, c[0x0][0x208] ;  /* 0x0000820000047ab9 */ /* 0x000fe20000000a00 */
[----:B------:R-:W-:Y:S01]  /*15230*/  BSSY B1, `(.L_x_50) ;  /* 0x0000009000017945 */ /* 0x000fe20003800000 */
[----:B------:R-:W-:-:S04]  /*15240*/  FMUL R17, R17, R16 ;  /* 0x0000001011117220 */ /* 0x000fc80000400000 */
[----:B---3--:R-:W-:Y:S01]  /*15250*/  FFMA R17, R22, R2, R17 ;  /* 0x0000000216117223 */ /* 0x008fe20000000011 */
[----:B------:R-:W-:-:S04]  /*15260*/  @P0 IMAD.MOV.U32 R22, RZ, RZ, R226 ;  /* 0x000000ffff160224 */ /* 0x000fc800078e00e2 */
[----:B------:R-:W-:-:S05]  /*15270*/  F2FP.F16.F32.PACK_AB R17, RZ, R17 ;  /* 0x00000011ff11723e */ /* 0x000fca00000000ff */
[----:B------:R0:W-:Y:S01]  /*15280*/  @P0 STG.E.U16 desc[UR4][R22.64+0x10], R17 ;  /* 0x0000101116000986 */ /* 0x0001e2000c101504 */
[----:B------:R-:W-:Y:S05]  /*15290*/  @!P3 BRA `(.L_x_51) ;  /* 0x000000000008b947 */ /* 0x000fea0003800000 */
[----:B------:R-:W-:Y:S02]  /*152a0*/  ULDC.64 UR4, c[0x0][0x208] ;  /* 0x0000820000047ab9 */ /* 0x000fe40000000a00 */
[----:B------:R3:W5:Y:S03]  /*152b0*/  LDG.E.LTC128B.U16 R7, desc[UR4][R10.64+0x12] ;  /* 0x000012040a077981 */ /* 0x000766000c1e1520 */
.L_x_51:
[----:B------:R-:W-:Y:S05]  /*152c0*/  BSYNC B1 ;  /* 0x0000000000017941 */ /* 0x000fea0003800000 */
.L_x_50:
[----:B0-----:R-:W4:Y:S01]  /*152d0*/  LDL.LU R22, [R1+0x74] ;  /* 0x0000740001167983 */ /* 0x001f220000300800 */
[----:B-----5:R-:W-:Y:S01]  /*152e0*/  HADD2.F32 R14, -RZ, R7.H0_H0 ;  /* 0x20000007ff0e7230 */ /* 0x020fe20000004100 */
[----:B------:R-:W-:Y:S01]  /*152f0*/  ISETP.GT.AND P1, PT, R0, 0x88, P1 ;  /* 0x000000880000780c */ /* 0x000fe20000f24270 */
[----:B------:R-:W-:Y:S01]  /*15300*/  ULDC.64 UR4, c[0x0][0x208] ;  /* 0x0000820000047ab9 */ /* 0x000fe20000000a00 */
[----:B------:R-:W-:Y:S02]  /*15310*/  BSSY B1, `(.L_x_52) ;  /* 0x000000a000017945 */ /* 0x000fe40003800000 */
[----:B------:R-:W-:-:S04]  /*15320*/  FMUL R14, R14, R16 ;  /* 0x000000100e0e7220 */ /* 0x000fc80000400000 */
[----:B----4-:R-:W-:-:S05]  /*15330*/  FFMA R14, R22, R2, R14 ;  /* 0x00000002160e7223 */ /* 0x010fca000000000e */
[----:B------:R-:W-:-:S04]  /*15340*/  F2FP.F16.F32.PACK_AB R14, RZ, R14 ;  /* 0x0000000eff0e723e */ /* 0x000fc800000000ff */
[----:B------:R-:W-:Y:S02]  /*15350*/  PRMT R17, R14, 0x7610, R17 ;  /* 0x000076100e117816 */ /* 0x000fe40000000011 */
[----:B------:R-:W-:-:S05]  /*15360*/  @P3 MOV R14, R226 ;  /* 0x000000e2000e3202 */ /* 0x000fca0000000f00 */
[----:B------:R0:W-:Y:S01]  /*15370*/  @P3 STG.E.U16 desc[UR4][R14.64+0x12], R17 ;  /* 0x000012110e003986 */ /* 0x0001e2000c101504 */
[----:B------:R-:W-:Y:S05]  /*15380*/  @!P1 BRA `(.L_x_53) ;  /* 0x0000000000089947 */ /* 0x000fea0003800000 */
[----:B------:R-:W-:Y:S02]  /*15390*/  ULDC.64 UR4, c[0x0][0x208] ;  /* 0x0000820000047ab9 */ /* 0x000fe40000000a00 */
[----:B------:R4:W5:Y:S03]  /*153a0*/  LDG.E.LTC128B.U16 R7, desc[UR4][R8.64+0x10] ;  /* 0x0000100408077981 */ /* 0x000966000c1e1520 */
.L_x_53:
[----:B------:R-:W-:Y:S05]  /*153b0*/  BSYNC B1 ;  /* 0x0000000000017941 */ /* 0x000fea0003800000 */
.L_x_52:
[----:B0-----:R-:W2:Y:S01]  /*153c0*/  LDL.LU R15, [R1+0x78] ;  /* 0x00007800010f7983 */ /* 0x001ea20000300800 */
[----:B-----5:R-:W-:Y:S01]  /*153d0*/  HADD2.F32 R14, -RZ, R7.H0_H0 ;  /* 0x20000007ff0e7230 */ /* 0x020fe20000004100 */
        /* <DEDUP_REMOVED lines=10> */
.L_x_55:
[----:B------:R-:W-:Y:S05]  /*15480*/  BSYNC B1 ;  /* 0x0000000000017941 */ /* 0x000fea0003800000 */
.L_x_54:
[----:B------:R-:W3:Y:S01]  /*15490*/  LDL.LU R15, [R1+0x7c] ;  /* 0x00007c00010f7983 */ /* 0x000ee20000300800 */
[----:B0----5:R-:W-:Y:S01]  /*154a0*/  HADD2.F32 R14, -RZ, R7.H0_H0 ;  /* 0x20000007ff0e7230 */ /* 0x021fe20000004100 */
[----:B------:R-:W-:Y:S01]  /*154b0*/  ISETP.GT.AND P3, PT, R3, 0x10, PT ;  /* 0x000000100300780c */ /* 0x000fe20003f64270 */
[----:B------:R-:W-:Y:S01]  /*154c0*/  ULDC.64 UR4, c[0x0][0x208] ;  /* 0x0000820000047ab9 */ /* 0x000fe20000000a00 */
[----:B------:R-:W-:Y:S02]  /*154d0*/  BSSY B1, `(.L_x_56) ;  /* 0x0000009000017945 */ /* 0x000fe40003800000 */
[----:B------:R-:W-:Y:S01]  /*154e0*/  FMUL R14, R14, R16 ;  /* 0x000000100e0e7220 */ /* 0x000fe20000400000 */
[----:B------:R-:W-:-:S03]  /*154f0*/  ISETP.GT.AND P0, PT, R0, RZ, P3 ;  /* 0x000000ff0000720c */ /* 0x000fc60001f04270 */
[----:B---3--:R-:W-:-:S05]  /*15500*/  FFMA R14, R15, R2, R14 ;  /* 0x000000020f0e7223 */ /* 0x008fca000000000e */
[----:B------:R-:W-:-:S05]  /*15510*/  F2FP.F16.F32.PACK_AB R14, RZ, R14 ;  /* 0x0000000eff0e723e */ /* 0x000fca00000000ff */
[----:B------:R0:W-:Y:S01]  /*15520*/  @P2 STG.E.U16 desc[UR4][R12.64+0x12], R14 ;  /* 0x0000120e0c002986 */ /* 0x0001e2000c101504 */
[----:B------:R-:W-:Y:S05]  /*15530*/  @!P0 BRA `(.L_x_57) ;  /* 0x0000000000088947 */ /* 0x000fea0003800000 */
[----:B------:R-:W-:Y:S02]  /*15540*/  ULDC.64 UR4, c[0x0][0x208] ;  /* 0x0000820000047ab9 */ /* 0x000fe40000000a00 */
[----:B------:R3:W5:Y:S03]  /*15550*/  LDG.E.LTC128B.U16 R7, desc[UR4][R20.64+0x20] ;  /* 0x0000200414077981 */ /* 0x000766000c1e1520 */
.L_x_57:
[----:B------:R-:W-:Y:S05]  /*15560*/  BSYNC B1 ;  /* 0x0000000000017941 */ /* 0x000fea0003800000 */
.L_x_56:
[----:B0-----:R-:W2:Y:S01]  /*15570*/  LDL.LU R13, [R1+0x40] ;  /* 0x00004000010d7983 */ /* 0x001ea20000300800 */
[----:B-----5:R-:W-:Y:S01]  /*15580*/  HADD2.F32 R12, -RZ, R7.H0_H0 ;  /* 0x20000007ff0c7230 */ /* 0x020fe20000004100 */
[----:B------:R-:W-:Y:S01]  /*15590*/  ISETP.GT.AND P2, PT, R3, 0x11, PT ;  /* 0x000000110300780c */ /* 0x000fe20003f44270 */
[----:B------:R-:W-:Y:S01]  /*155a0*/  ULDC.64 UR4, c[0x0][0x208] ;  /* 0x0000820000047ab9 */ /* 0x000fe20000000a00 */
[----:B------:R-:W-:Y:S02]  /*155b0*/  BSSY B1, `(.L_x_58) ;  /* 0x0000009000017945 */ /* 0x000fe40003800000 */
[----:B------:R-:W-:Y:S01]  /*155c0*/  FMUL R12, R12, R16 ;  /* 0x000000100c0c7220 */ /* 0x000fe20000400000 */
[----:B------:R-:W-:-:S03]  /*155d0*/  ISETP.GT.AND P1, PT, R0, RZ, P2 ;  /* 0x000000ff0000720c */ /* 0x000fc60001724270 */
[----:B--2---:R-:W-:-:S05]  /*155e0*/  FFMA R12, R13, R2, R12 ;  /* 0x000000020d0c7223 */ /* 0x004fca000000000c */
[----:B------:R-:W-:-:S05]  /*155f0*/  F2FP.F16.F32.PACK_AB R12, RZ, R12 ;  /* 0x0000000cff0c723e */ /* 0x000fca00000000ff */
[----:B------:R0:W-:Y:S01]  /*15600*/  @P0 STG.E.U16 desc[UR4][R4.64+0x20], R12 ;  /* 0x0000200c04000986 */ /* 0x0001e2000c101504 */
[----:B------:R-:W-:Y:S05]  /*15610*/  @!P1 BRA `(.L_x_59) ;  /* 0x0000000000089947 */ /* 0x000fea0003800000 */
[----:B------:R-:W-:Y:S02]  /*15620*/  ULDC.64 UR4, c[0x0][0x208] ;  /* 0x0000820000047ab9 */ /* 0x000fe40000000a00 */
[----:B------:R2:W5:Y:S03]  /*15630*/  LDG.E.LTC128B.U16 R7, desc[UR4][R20.64+0x22] ;  /* 0x0000220414077981 */ /* 0x000566000c1e1520 */
.L_x_59:
[----:B------:R-:W-:Y:S05]  /*15640*/  BSYNC B1 ;  /* 0x0000000000017941 */ /* 0x000fea0003800000 */
.L_x_58:
[----:B------:R-:W3:Y:S01]  /*15650*/  LDL.LU R13, [R1+0x44] ;  /* 0x00004400010d7983 */ /* 0x000ee20000300800 */
[----:B0----5:R-:W-:Y:S01]  /*15660*/  HADD2.F32 R12, -RZ, R7.H0_H0 ;  /* 0x20000007ff0c7230 */ /* 0x021fe20000004100 */
[----:B------:R-:W-:Y:S01]  /*15670*/  ISETP.GT.AND P0, PT, R0, 0x8, P3 ;  /* 0x000000080000780c */ /* 0x000fe20001f04270 */
[----:B------:R-:W-:Y:S01]  /*15680*/  ULDC.64 UR4, c[0x0][0x208] ;  /* 0x0000820000047ab9 */ /* 0x000fe20000000a00 */
[----:B------:R-:W-:Y:S02]  /*15690*/  BSSY B1, `(.L_x_60) ;  /* 0x0000008000017945 */ /* 0x000fe40003800000 */
[----:B------:R-:W-:-:S04]  /*156a0*/  FMUL R12, R12, R16 ;  /* 0x000000100c0c7220 */ /* 0x000fc80000400000 */
[----:B---3--:R-:W-:-:S05]  /*156b0*/  FFMA R12, R13, R2, R12 ;  /* 0x000000020d0c7223 */ /* 0x008fca000000000c */
[----:B------:R-:W-:-:S05]  /*156c0*/  F2FP.F16.F32.PACK_AB R12, RZ, R12 ;  /* 0x0000000cff0c723e */ /* 0x000fca00000000ff */
[----:B------:R0:W-:Y:S01]  /*156d0*/  @P1 STG.E.U16 desc[UR4][R4.64+0x22], R12 ;  /* 0x0000220c04001986 */ /* 0x0001e2000c101504 */
[----:B------:R-:W-:Y:S05]  /*156e0*/  @!P0 BRA `(.L_x_61) ;  /* 0x0000000000088947 */ /* 0x000fea0003800000 */
[----:B------:R-:W-:Y:S02]  /*156f0*/  ULDC.64 UR4, c[0x0][0x208] ;  /* 0x0000820000047ab9 */ /* 0x000fe40000000a00 */
[----:B------:R3:W5:Y:S03]  /*15700*/  LDG.E.LTC128B.U16 R7, desc[UR4][R18.64+0x20] ;  /* 0x0000200412077981 */ /* 0x000766000c1e1520 */
.L_x_61:
[----:B------:R-:W-:Y:S05]  /*15710*/  BSYNC B1 ;  /* 0x0000000000017941 */ /* 0x000fea0003800000 */
.L_x_60:
[----:B------:R-:W2:Y:S01]  /*15720*/  LDL.LU R13, [R1+0x48] ;  /* 0x00004800010d7983 */ /* 0x000ea20000300800 */
[----:B0----5:R-:W-:Y:S01]  /*15730*/  HADD2.F32 R12, -RZ, R7.H0_H0 ;  /* 0x20000007ff0c7230 */ /* 0x021fe20000004100 */
[----:B------:R-:W-:Y:S01]  /*15740*/  ISETP.GT.AND P4, PT, R0, 0x8, P2 ;  /* 0x000000080000780c */ /* 0x000fe20001784270 */
[----:B------:R-:W-:Y:S01]  /*15750*/  ULDC.64 UR4, c[0x0][0x208] ;  /* 0x0000820000047ab9 */ /* 0x000fe20000000a00 */
[----:B------:R-:W-:Y:S02]  /*15760*/  BSSY B1, `(.L_x_62) ;  /* 0x000000b000017945 */ /* 0x000fe40003800000 */
[----:B------:R-:W-:-:S04]  /*15770*/  FMUL R12, R12, R16 ;  /* 0x000000100c0c7220 */ /* 0x000fc80000400000 */
[----:B--2---:R-:W-:Y:S01]  /*15780*/  FFMA R12, R13, R2, R12 ;  /* 0x000000020d0c7223 */ /* 0x004fe2000000000c */
[----:B------:R-:W-:-:S04]  /*15790*/  IMAD.MOV.U32 R13, RZ, RZ, R225 ;  /* 0x000000ffff0d7224 */ /* 0x000fc800078e00e1 */
[----:B------:R-:W-:-:S04]  /*157a0*/  F2FP.F16.F32.PACK_AB R12, RZ, R12 ;  /* 0x0000000cff0c723e */ /* 0x000fc800000000ff */
[----:B------:R-:W-:Y:S01]  /*157b0*/  PRMT R14, R12, 0x7610, R14 ;  /* 0x000076100c0e7816 */ /* 0x000fe2000000000e */
[----:B------:R-:W-:-:S05]  /*157c0*/  IMAD.MOV.U32 R12, RZ, RZ, R224 ;  /* 0x000000ffff0c7224 */ /* 0x000fca00078e00e0 */
[----:B------:R0:W-:Y:S01]  /*157d0*/  @P0 STG.E.U16 desc[UR4][R12.64+0x20], R14 ;  /* 0x0000200e0c000986 */ /* 0x0001e2000c101504 */
[----:B------:R-:W-:Y:S05]  /*157e0*/  @!P4 BRA `(.L_x_63) ;  /* 0x000000000008c947 */ /* 0x000fea0003800000 */
[----:B------:R-:W-:Y:S02]  /*157f0*/  ULDC.64 UR4, c[0x0][0x208] ;  /* 0x0000820000047ab9 */ /* 0x000fe40000000a00 */
[----:B------:R2:W5:Y:S03]  /*15800*/  LDG.E.LTC128B.U16 R7, desc[UR4][R18.64+0x22] ;  /* 0x0000220412077981 */ /* 0x000566000c1e1520 */
.L_x_63:
[----:B------:R-:W-:Y:S05]  /*15810*/  BSYNC B1 ;  /* 0x0000000000017941 */ /* 0x000fea0003800000 */
.L_x_62:
        /* <DEDUP_REMOVED lines=13> */
.L_x_65:
[----:B------:R-:W-:Y:S05]  /*158f0*/  BSYNC B1 ;  /* 0x0000000000017941 */ /* 0x000fea0003800000 */
.L_x_64:
[----:B------:R-:W2:Y:S01]  /*15900*/  LDL.LU R15, [R1+0x50] ;  /* 0x00005000010f7983 */ /* 0x000ea20000300800 */
[----:B0----5:R-:W-:Y:S01]  /*15910*/  HADD2.F32 R14, -RZ, R7.H0_H0 ;  /* 0x20000007ff0e7230 */ /* 0x021fe20000004100 */
        /* <DEDUP_REMOVED lines=11> */
.L_x_67:
[----:B------:R-:W-:Y:S05]  /*159d0*/  BSYNC B1 ;  /* 0x0000000000017941 */ /* 0x000fea0003800000 */
.L_x_66:
        /* <DEDUP_REMOVED lines=12> */
.L_x_69:
[----:B------:R-:W-:Y:S05]  /*15aa0*/  BSYNC B1 ;  /* 0x0000000000017941 */ /* 0x000fea0003800000 */
.L_x_68:
        /* <DEDUP_REMOVED lines=12> */
.L_x_71:
[----:B------:R-:W-:Y:S05]  /*15b70*/  BSYNC B1 ;  /* 0x0000000000017941 */ /* 0x000fea0003800000 */
.L_x_70:
[----:B------:R-:W3:Y:S01]  /*15b80*/  LDL.LU R15, [R1+0x5c] ;  /* 0x00005c00010f7983 */ /* 0x000ee20000300800 */
[----:B0----5:R-:W-:Y:S01]  /*15b90*/  HADD2.F32 R14, -RZ, R7.H0_H0 ;  /* 0x20000007ff0e7230 */ /* 0x021fe20000004100 */
[----:B------:R-:W-:Y:S01]  /*15ba0*/  ISETP.GT.AND P5, PT, R0, 0x80, P3 ;  /* 0x000000800000780c */ /* 0x000fe20001fa4270 */
[----:B------:R-:W-:Y:S01]  /*15bb0*/  ULDC.64 UR4, c[0x0][0x208] ;  /* 0x0000820000047ab9 */ /* 0x000fe20000000a00 */
[----:B------:R-:W-:Y:S01]  /*15bc0*/  BSSY B1, `(.L_x_72) ;  /* 0x0000009000017945 */ /* 0x000fe20003800000 */
[----:B------:R-:W-:Y:S01]  /*15bd0*/  PRMT R17, R7, 0x7610, R17 ;  /* 0x0000761007117816 */ /* 0x000fe20000000011 */
[----:B------:R-:W-:-:S04]  /*15be0*/  FMUL R14, R14, R16 ;  /* 0x000000100e0e7220 */ /* 0x000fc80000400000 */
[----:B---3--:R-:W-:-:S05]  /*15bf0*/  FFMA R14, R15, R2, R14 ;  /* 0x000000020f0e7223 */ /* 0x008fca000000000e */
[----:B------:R-:W-:-:S05]  /*15c00*/  F2FP.F16.F32.PACK_AB R14, RZ, R14 ;  /* 0x0000000eff0e723e */ /* 0x000fca00000000ff */
[----:B------:R0:W-:Y:S01]  /*15c10*/  @P4 STG.E.U16 desc[UR4][R12.64+0x32], R14 ;  /* 0x0000320e0c004986 */ /* 0x0001e2000c101504 */
[----:B------:R-:W-:Y:S05]  /*15c20*/  @!P5 BRA `(.L_x_73) ;  /* 0x000000000008d947 */ /* 0x000fea0003800000 */
[----:B------:R-:W-:Y:S02]  /*15c30*/  ULDC.64 UR4, c[0x0][0x208] ;  /* 0x0000820000047ab9 */ /* 0x000fe40000000a00 */
[----:B------:R3:W5:Y:S03]  /*15c40*/  LDG.E.LTC128B.U16 R17, desc[UR4][R10.64+0x20] ;  /* 0x000020040a117981 */ /* 0x000766000c1e1520 */
.L_x_73:
[----:B------:R-:W-:Y:S05]  /*15c50*/  BSYNC B1 ;  /* 0x0000000000017941 */ /* 0x000fea0003800000 */
.L_x_72:
[----:B0-----:R-:W2:Y:S04]  /*15c60*/  LDL.LU R14, [R1+0x20] ;  /* 0x00002000010e7983 */ /* 0x001ea80000300800 */
[----:B------:R-:W4:Y:S01]  /*15c70*/  LDL.LU R23, [R1+0x94] ;  /* 0x0000940001177983 */ /* 0x000f220000300800 */
[----:B-----5:R-:W-:Y:S01]  /*15c80*/  HADD2.F32 R7, -RZ, R17.H0_H0 ;  /* 0x20000011ff077230 */ /* 0x020fe20000004100 */
[----:B------:R-:W-:Y:S01]  /*15c90*/  ISETP.GT.AND P4, PT, R0, 0x80, P2 ;  /* 0x000000800000780c */ /* 0x000fe20001784270 */
[----:B------:R-:W-:Y:S01]  /*15ca0*/  ULDC.64 UR4, c[0x0][0x208] ;  /* 0x0000820000047ab9 */ /* 0x000fe20000000a00 */
[----:B------:R-:W-:Y:S02]  /*15cb0*/  BSSY B1, `(.L_x_74) ;  /* 0x000000c000017945 */ /* 0x000fe40003800000 */
[----:B------:R-:W-:-:S04]  /*15cc0*/  FMUL R7, R7, R16 ;  /* 0x0000001007077220 */ /* 0x000fc80000400000 */
[----:B--2---:R-:W-:Y:S01]  /*15cd0*/  FFMA R7, R14, R2, R7 ;  /* 0x000000020e077223 */ /* 0x004fe20000000007 */
[----:B------:R-:W-:-:S04]  /*15ce0*/  IMAD.WIDE.U32 R14, R6, 0xf0, R12 ;  /* 0x000000f0060e7825 */ /* 0x000fc800078e000c */
[----:B------:R-:W-:Y:S02]  /*15cf0*/  F2FP.F16.F32.PACK_AB R6, RZ, R7 ;  /* 0x00000007ff06723e */ /* 0x000fe400000000ff */
[----:B----4-:R-:W-:Y:S02]  /*15d00*/  IADD3 R7, R23, R15, RZ ;  /* 0x0000000f17077210 */ /* 0x010fe40007ffe0ff */
[----:B------:R-:W-:Y:S01]  /*15d10*/  PRMT R22, R6, 0x7610, R22 ;  /* 0x0000761006167816 */ /* 0x000fe20000000016 */
[----:B------:R-:W-:-:S05]  /*15d20*/  IMAD.MOV.U32 R6, RZ, RZ, R14 ;  /* 0x000000ffff067224 */ /* 0x000fca00078e000e */
[----:B------:R0:W-:Y:S01]  /*15d30*/  @P5 STG.E.U16 desc[UR4][R6.64+0x20], R22 ;  /* 0x0000201606005986 */ /* 0x0001e2000c101504 */
[----:B------:R-:W-:Y:S05]  /*15d40*/  @!P4 BRA `(.L_x_75) ;  /* 0x000000000008c947 */ /* 0x000fea0003800000 */
[----:B------:R-:W-:Y:S02]  /*15d50*/  ULDC.64 UR4, c[0x0][0x208] ;  /* 0x0000820000047ab9 */ /* 0x000fe40000000a00 */
[----:B------:R2:W5:Y:S03]  /*15d60*/  LDG.E.LTC128B.U16 R17, desc[UR4][R10.64+0x22] ;  /* 0x000022040a117981 */ /* 0x000566000c1e1520 */
.L_x_75:
[----:B------:R-:W-:Y:S05]  /*15d70*/  BSYNC B1 ;  /* 0x0000000000017941 */ /* 0x000fea0003800000 */
.L_x_74:
[----:B------:R-:W4:Y:S01]  /*15d80*/  LDL.LU R23, [R1+0x24] ;  /* 0x0000240001177983 */ /* 0x000f220000300800 */
[----:B0----5:R-:W-:Y:S01]  /*15d90*/  HADD2.F32 R22, -RZ, R17.H0_H0 ;  /* 0x20000011ff167230 */ /* 0x021fe20000004100 */
[----:B------:R-:W-:Y:S01]  /*15da0*/  ISETP.GT.AND P3, PT, R0, 0x88, P3 ;  /* 0x000000880000780c */ /* 0x000fe20001f64270 */
[----:B------:R-:W-:Y:S01]  /*15db0*/  ULDC.64 UR4, c[0x0][0x208] ;  /* 0x0000820000047ab9 */ /* 0x000fe20000000a00 */
[----:B------:R-:W-:Y:S02]  /*15dc0*/  BSSY B1, `(.L_x_76) ;  /* 0x0000008000017945 */ /* 0x000fe40003800000 */
[----:B------:R-:W-:-:S04]  /*15dd0*/  FMUL R22, R22, R16 ;  /* 0x0000001016167220 */ /* 0x000fc80000400000 */
[----:B----4-:R-:W-:-:S05]  /*15de0*/  FFMA R22, R23, R2, R22 ;  /* 0x0000000217167223 */ /* 0x010fca0000000016 */
[----:B------:R-:W-:-:S05]  /*15df0*/  F2FP.F16.F32.PACK_AB R22, RZ, R22 ;  /* 0x00000016ff16723e */ /* 0x000fca00000000ff */
[----:B------:R0:W-:Y:S01]  /*15e00*/  @P4 STG.E.U16 desc[UR4][R6.64+0x22], R22 ;  /* 0x0000221606004986 */ /* 0x0001e2000c101504 */
[----:B------:R-:W-:Y:S05]  /*15e10*/  @!P3 BRA `(.L_x_77) ;  /* 0x000000000008b947 */ /* 0x000fea0003800000 */
[----:B------:R-:W-:Y:S02]  /*15e20*/  ULDC.64 UR4, c[0x0][0x208] ;  /* 0x0000820000047ab9 */ /* 0x000fe40000000a00 */
[----:B------:R4:W5:Y:S03]  /*15e30*/  LDG.E.LTC128B.U16 R17, desc[UR4][R8.64+0x20] ;  /* 0x0000200408117981 */ /* 0x000966000c1e1520 */
.L_x_77:
[----:B------:R-:W-:Y:S05]  /*15e40*/  BSYNC B1 ;  /* 0x0000000000017941 */ /* 0x000fea0003800000 */
.L_x_76:
[----:B0-----:R-:W2:Y:S04]  /*15e50*/  LDL.LU R22, [R1+0x28] ;  /* 0x0000280001167983 */ /* 0x001ea80000300800 */
[----:B------:R-:W3:Y:S04]  /*15e60*/  LDL.LU R224, [R1+0xd4] ;  /* 0x0000d40001e07983 */ /* 0x000ee80000300800 */
[----:B------:R-:W4:Y:S01]  /*15e70*/  LDL.LU R23, [R1+0xc8] ;  /* 0x0000c80001177983 */ /* 0x000f220000300800 */
[----:B-----5:R-:W-:Y:S01]  /*15e80*/  HADD2.F32 R15, -RZ, R17.H0_H0 ;  /* 0x20000011ff0f7230 */ /* 0x020fe20000004100 */
[----:B------:R-:W-:Y:S01]  /*15e90*/  ISETP.GT.AND P2, PT, R0, 0x88, P2 ;  /* 0x000000880000780c */ /* 0x000fe20001744270 */
[----:B------:R-:W-:Y:S01]  /*15ea0*/  ULDC.64 UR4, c[0x0][0x208] ;  /* 0x0000820000047ab9 */ /* 0x000fe20000000a00 */
[----:B------:R-:W-:Y:S02]  /*15eb0*/  BSSY B1, `(.L_x_78) ;  /* 0x000000a000017945 */ /* 0x000fe40003800000 */
[----:B------:R-:W-:-:S04]  /*15ec0*/  FMUL R15, R15, R16 ;  /* 0x000000100f0f7220 */ /* 0x000fc80000400000 */
[----:B--2---:R-:W-:Y:S01]  /*15ed0*/  FFMA R22, R22, R2, R15 ;  /* 0x0000000216167223 */ /* 0x004fe2000000000f */
[----:B---3--:R-:W-:-:S04]  /*15ee0*/  IADD3 R14, P4, R224, R14, RZ ;  /* 0x0000000ee00e7210 */ /* 0x008fc80007f9e0ff */
[----:B------:R-:W-:Y:S01]  /*15ef0*/  F2FP.F16.F32.PACK_AB R22, RZ, R22 ;  /* 0x00000016ff16723e */ /* 0x000fe200000000ff */
[----:B----4-:R-:W-:-:S05]  /*15f00*/  IMAD.X R15, R23, 0x1, R7, P4 ;  /* 0x00000001170f7824 */ /* 0x010fca00020e0607 */
[----:B------:R0:W-:Y:S01]  /*15f10*/  @P3 STG.E.U16 desc[UR4][R14.64+0x20], R22 ;  /* 0x000020160e003986 */ /* 0x0001e2000c101504 */
[----:B------:R-:W-:Y:S05]  /*15f20*/  @!P2 BRA `(.L_x_79) ;  /* 0x000000000008a947 */ /* 0x000fea0003800000 */
[----:B------:R-:W-:Y:S02]  /*15f30*/  ULDC.64 UR4, c[0x0][0x208] ;  /* 0x0000820000047ab9 */ /* 0x000fe40000000a00 */
[----:B------:R2:W5:Y:S03]  /*15f40*/  LDG.E.LTC128B.U16 R17, desc[UR4][R8.64+0x22] ;  /* 0x0000220408117981 */ /* 0x000566000c1e1520 */
.L_x_79:
[----:B------:R-:W-:Y:S05]  /*15f50*/  BSYNC B1 ;  /* 0x0000000000017941 */ /* 0x000fea0003800000 */
.L_x_78:
        /* <DEDUP_REMOVED lines=12> */
.L_x_81:
[----:B------:R-:W-:Y:S05]  /*16020*/  BSYNC B1 ;  /* 0x0000000000017941 */ /* 0x000fea0003800000 */
.L_x_80:
        /* <DEDUP_REMOVED lines=12> */
.L_x_83:
[----:B------:R-:W-:Y:S05]  /*160f0*/  BSYNC B1 ;  /* 0x0000000000017941 */ /* 0x000fea0003800000 */
.L_x_82:
        /* <DEDUP_REMOVED lines=12> */
.L_x_85:
[----:B------:R-:W-:Y:S05]  /*161c0*/  BSYNC B1 ;  /* 0x0000000000017941 */ /* 0x000fea0003800000 */
.L_x_84:
        /* <DEDUP_REMOVED lines=12> */
.L_x_87:
[----:B------:R-:W-:Y:S05]  /*16290*/  BSYNC B1 ;  /* 0x0000000000017941 */ /* 0x000fea0003800000 */
.L_x_86:
        /* <DEDUP_REMOVED lines=13> */
.L_x_89:
[----:B------:R-:W-:Y:S05]  /*16370*/  BSYNC B1 ;  /* 0x0000000000017941 */ /* 0x000fea0003800000 */
.L_x_88:
[----:B------:R-:W3:Y:S01]  /*16380*/  LDL.LU R23, [R1] ;  /* 0x0000000001177983 */ /* 0x000ee20000300800 */
        /* <DEDUP_REMOVED lines=12> */
.L_x_91:
[----:B------:R-:W-:Y:S05]  /*16450*/  BSYNC B1 ;  /* 0x0000000000017941 */ /* 0x000fea0003800000 */
.L_x_90:
        /* <DEDUP_REMOVED lines=12> */
.L_x_93:
[----:B------:R-:W-:Y:S05]  /*16520*/  BSYNC B1 ;  /* 0x0000000000017941 */ /* 0x000fea0003800000 */
.L_x_92:
        /* <DEDUP_REMOVED lines=12> */
.L_x_95:
[----:B------:R-:W-:Y:S05]  /*165f0*/  BSYNC B1 ;  /* 0x0000000000017941 */ /* 0x000fea0003800000 */
.L_x_94:
        /* <DEDUP_REMOVED lines=13> */
.L_x_97:
[----:B------:R-:W-:Y:S05]  /*166d0*/  BSYNC B1 ;  /* 0x0000000000017941 */ /* 0x000fea0003800000 */
.L_x_96:
        /* <DEDUP_REMOVED lines=13> */
.L_x_99:
[----:B------:R-:W-:Y:S05]  /*167b0*/  BSYNC B1 ;  /* 0x0000000000017941 */ /* 0x000fea0003800000 */
.L_x_98:
        /* <DEDUP_REMOVED lines=12> */
.L_x_101:
[----:B------:R-:W-:Y:S05]  /*16880*/  BSYNC B1 ;  /* 0x0000000000017941 */ /* 0x000fea0003800000 */
.L_x_100:
        /* <DEDUP_REMOVED lines=12> */
.L_x_103:
[----:B------:R-:W-:Y:S05]  /*16950*/  BSYNC B1 ;  /* 0x0000000000017941 */ /* 0x000fea0003800000 */
.L_x_102:
        /* <DEDUP_REMOVED lines=12> */
.L_x_105:
[----:B------:R-:W-:Y:S05]  /*16a20*/  BSYNC B1 ;  /* 0x0000000000017941 */ /* 0x000fea0003800000 */
.L_x_104:
[----:B0----5:R-:W-:Y:S01]  /*16a30*/  HADD2.F32 R22, -RZ, R17.H0_H0 ;  /* 0x20000011ff167230 */ /* 0x021fe20000004100 */
[----:B------:R-:W-:Y:S01]  /*16a40*/  ISETP.GT.AND P4, PT, R0, 0x80, P2 ;  /* 0x000000800000780c */ /* 0x000fe20001784270 */
[----:B------:R-:W-:Y:S01]  /*16a50*/  ULDC.64 UR4, c[0x0][0x208] ;  /* 0x0000820000047ab9 */ /* 0x000fe20000000a00 */
[----:B------:R-:W-:Y:S02]  /*16a60*/  BSSY B1, `(.L_x_106) ;  /* 0x0000008000017945 */ /* 0x000fe40003800000 */
[----:B------:R-:W-:-:S04]  /*16a70*/  FMUL R22, R22, R16 ;  /* 0x0000001016167220 */ /* 0x000fc80000400000 */
[----:B------:R-:W-:-:S05]  /*16a80*/  FFMA R22, R216, R2, R22 ;  /* 0x00000002d8167223 */ /* 0x000fca0000000016 */
[----:B------:R-:W-:-:S05]  /*16a90*/  F2FP.F16.F32.PACK_AB R22, RZ, R22 ;  /* 0x00000016ff16723e */ /* 0x000fca00000000ff */
[----:B------:R0:W-:Y:S01]  /*16aa0*/  @P5 STG.E.U16 desc[UR4][R6.64+0x40], R22 ;  /* 0x0000401606005986 */ /* 0x0001e2000c101504 */
[----:B------:R-:W-:Y:S05]  /*16ab0*/  @!P4 BRA `(.L_x_107) ;  /* 0x000000000008c947 */ /* 0x000fea0003800000 */
[----:B------:R-:W-:Y:S02]  /*16ac0*/  ULDC.64 UR4, c[0x0][0x208] ;  /* 0x0000820000047ab9 */ /* 0x000fe40000000a00 */
[----:B------:R0:W5:Y:S03]  /*16ad0*/  LDG.E.LTC128B.U16 R17, desc[UR4][R10.64+0x42] ;  /* 0x000042040a117981 */ /* 0x000166000c1e1520 */
.L_x_107:
[----:B------:R-:W-:Y:S05]  /*16ae0*/  BSYNC B1 ;  /* 0x0000000000017941 */ /* 0x000fea0003800000 */
.L_x_106:
        /* <DEDUP_REMOVED lines=11> */
.L_x_109:
[----:B------:R-:W-:Y:S05]  /*16ba0*/  BSYNC B1 ;  /* 0x0000000000017941 */ /* 0x000fea0003800000 */
.L_x_108:
        /* <DEDUP_REMOVED lines=11> */
.L_x_111:
[----:B------:R-:W-:Y:S05]  /*16c60*/  BSYNC B1 ;  /* 0x0000000000017941 */ /* 0x000fea0003800000 */
.L_x_110:
[----:B-----5:R-:W-:Y:S01]  /*16c70*/  HADD2.F32 R23, -RZ, R17.H0_H0 ;  /* 0x20000011ff177230 */ /* 0x020fe20000004100 */
[----:B------:R-:W-:Y:S01]  /*16c80*/  ISETP.GT.AND P3, PT, R0, 0x80, P1 ;  /* 0x000000800000780c */ /* 0x000fe20000f64270 */
[----:B------:R-:W-:Y:S01]  /*16c90*/  ULDC.64 UR4, c[0x0][0x208] ;  /* 0x0000820000047ab9 */ /* 0x000fe20000000a00 */
[----:B------:R-:W-:Y:S02]  /*16ca0*/  BSSY B1, `(.L_x_112) ;  /* 0x0000008000017945 */ /* 0x000fe40003800000 */
[----:B0-----:R-:W-:-:S04]  /*16cb0*/  FMUL R22, R23, R16 ;  /* 0x0000001017167220 */ /* 0x001fc80000400000 */
[----:B------:R-:W-:-:S05]  /*16cc0*/  FFMA R22, R219, R2, R22 ;  /* 0x00000002db167223 */ /* 0x000fca0000000016 */
[----:B------:R-:W-:-:S05]  /*16cd0*/  F2FP.F16.F32.PACK_AB R22, RZ, R22 ;  /* 0x00000016ff16723e */ /* 0x000fca00000000ff */
[----:B------:R0:W-:Y:S01]  /*16ce0*/  @P2 STG.E.U16 desc[UR4][R14.64+0x42], R22 ;  /* 0x000042160e002986 */ /* 0x0001e2000c101504 */
[----:B------:R-:W-:Y:S05]  /*16cf0*/  @!P3 BRA `(.L_x_113) ;  /* 0x000000000008b947 */ /* 0x000fea0003800000 */
[----:B------:R-:W-:Y:S02]  /*16d00*/  ULDC.64 UR4, c[0x0][0x208] ;  /* 0x0000820000047ab9 */ /* 0x000fe40000000a00 */
[----:B------:R0:W5:Y:S03]  /*16d10*/  LDG.E.LTC128B.U16 R17, desc[UR4][R10.64+0x50] ;  /* 0x000050040a117981 */ /* 0x000166000c1e1520 */
.L_x_113:
[----:B------:R-:W-:Y:S05]  /*16d20*/  BSYNC B1 ;  /* 0x0000000000017941 */ /* 0x000fea0003800000 */
.L_x_112:
[----:B-----5:R-:W-:Y:S01]  /*16d30*/  HADD2.F32 R23, -RZ, R17.H0_H0 ;  /* 0x20000011ff177230 */ /* 0x020fe20000004100 */
        /* <DEDUP_REMOVED lines=10> */
.L_x_115:
[----:B------:R-:W-:Y:S05]  /*16de0*/  BSYNC B1 ;  /* 0x0000000000017941 */ /* 0x000fea0003800000 */
.L_x_114:
        /* <DEDUP_REMOVED lines=11> */
.L_x_117:
[----:B------:R-:W-:Y:S05]  /*16ea0*/  BSYNC B1 ;  /* 0x0000000000017941 */ /* 0x000fea0003800000 */
.L_x_116:
        /* <DEDUP_REMOVED lines=11> */
.L_x_119:
[----:B------:R-:W-:Y:S05]  /*16f60*/  BSYNC B1 ;  /* 0x0000000000017941 */ /* 0x000fea0003800000 */
.L_x_118:
[----:B0----5:R-:W-:Y:S01]  /*16f70*/  HADD2.F32 R23, -RZ, R17.H0_H0 ;  /* 0x20000011ff177230 */ /* 0x021fe20000004100 */
[----:B------:R-:W-:Y:S01]  /*16f80*/  ISETP.GT.AND P3, PT, R3, 0x30, PT ;  /* 0x000000300300780c */ /* 0x000fe20003f64270 */
[----:B------:R-:W-:Y:S01]  /*16f90*/  ULDC.64 UR4, c[0x0][0x208] ;  /* 0x0000820000047ab9 */ /* 0x000fe20000000a00 */
[----:B------:R-:W-:Y:S02]  /*16fa0*/  BSSY B1, `(.L_x_120) ;  /* 0x0000009000017945 */ /* 0x000fe40003800000 */
[----:B------:R-:W-:Y:S01]  /*16fb0*/  FMUL R22, R23, R16 ;  /* 0x0000001017167220 */ /* 0x000fe20000400000 */
[----:B------:R-:W-:-:S03]  /*16fc0*/  ISETP.GT.AND P1, PT, R0, RZ, P3 ;  /* 0x000000ff0000720c */ /* 0x000fc60001f24270 */
[----:B------:R-:W-:-:S05]  /*16fd0*/  FFMA R22, R223, R2, R22 ;  /* 0x00000002df167223 */ /* 0x000fca0000000016 */
[----:B------:R-:W-:-:S05]  /*16fe0*/  F2FP.F16.F32.PACK_AB R22, RZ, R22 ;  /* 0x00000016ff16723e */ /* 0x000fca00000000ff */
[----:B------:R0:W-:Y:S01]  /*16ff0*/  @P0 STG.E.U16 desc[UR4][R14.64+0x52], R22 ;  /* 0x000052160e000986 */ /* 0x0001e2000c101504 */
[----:B------:R-:W-:Y:S05]  /*17000*/  @!P1 BRA `(.L_x_121) ;  /* 0x0000000000089947 */ /* 0x000fea0003800000 */
[----:B------:R-:W-:Y:S02]  /*17010*/  ULDC.64 UR4, c[0x0][0x208] ;  /* 0x0000820000047ab9 */ /* 0x000fe40000000a00 */
[----:B------:R0:W5:Y:S03]  /*17020*/  LDG.E.LTC128B.U16 R17, desc[UR4][R20.64+0x60] ;  /* 0x0000600414117981 */ /* 0x000166000c1e1520 */
.L_x_121:
[----:B------:R-:W-:Y:S05]  /*17030*/  BSYNC B1 ;  /* 0x0000000000017941 */ /* 0x000fea0003800000 */
.L_x_120:
[----:B-----5:R-:W-:Y:S01]  /*17040*/  HADD2.F32 R23, -RZ, R17.H0_H0 ;  /* 0x20000011ff177230 */ /* 0x020fe20000004100 */
        /* <DEDUP_REMOVED lines=11> */
.L_x_123:
[----:B------:R-:W-:Y:S05]  /*17100*/  BSYNC B1 ;  /* 0x0000000000017941 */ /* 0x000fea0003800000 */
.L_x_122:
        /* <DEDUP_REMOVED lines=11> */
.L_x_125:
[----:B------:R-:W-:Y:S05]  /*171c0*/  BSYNC B1 ;  /* 0x0000000000017941 */ /* 0x000fea0003800000 */
.L_x_124:
        /* <DEDUP_REMOVED lines=11> */
.L_x_127:
[----:B------:R-:W-:Y:S05]  /*17280*/  BSYNC B1 ;  /* 0x0000000000017941 */ /* 0x000fea0003800000 */
.L_x_126:
        /* <DEDUP_REMOVED lines=12> */
.L_x_129:
[----:B------:R-:W-:Y:S05]  /*17350*/  BSYNC B1 ;  /* 0x0000000000017941 */ /* 0x000fea0003800000 */
.L_x_128:
        /* <DEDUP_REMOVED lines=12> */
.L_x_131:
[----:B------:R-:W-:Y:S05]  /*17420*/  BSYNC B1 ;  /* 0x0000000000017941 */ /* 0x000fea0003800000 */
.L_x_130:
        /* <DEDUP_REMOVED lines=11> */
.L_x_133:
[----:B------:R-:W-:Y:S05]  /*174e0*/  BSYNC B1 ;  /* 0x0000000000017941 */ /* 0x000fea0003800000 */
.L_x_132:
        /* <DEDUP_REMOVED lines=11> */
.L_x_135:
[----:B------:R-:W-:Y:S05]  /*175a0*/  BSYNC B1 ;  /* 0x0000000000017941 */ /* 0x000fea0003800000 */
.L_x_134:
        /* <DEDUP_REMOVED lines=11> */
.L_x_137:
[----:B------:R-:W-:Y:S05]  /*17660*/  BSYNC B1 ;  /* 0x0000000000017941 */ /* 0x000fea0003800000 */
.L_x_136:
        /* <DEDUP_REMOVED lines=11> */
.L_x_139:
[----:B------:R-:W-:Y:S05]  /*17720*/  BSYNC B1 ;  /* 0x0000000000017941 */ /* 0x000fea0003800000 */
.L_x_138:
        /* <DEDUP_REMOVED lines=11> */
.L_x_141:
[----:B------:R-:W-:Y:S05]  /*177e0*/  BSYNC B1 ;  /* 0x0000000000017941 */ /* 0x000fea0003800000 */
.L_x_140:
        /* <DEDUP_REMOVED lines=11> */
.L_x_143:
[----:B------:R-:W-:Y:S05]  /*178a0*/  BSYNC B1 ;  /* 0x0000000000017941 */ /* 0x000fea0003800000 */
.L_x_142:
        /* <DEDUP_REMOVED lines=11> */
.L_x_145:
[----:B------:R-:W-:Y:S05]  /*17960*/  BSYNC B1 ;  /* 0x0000000000017941 */ /* 0x000fea0003800000 */
.L_x_144:
        /* <DEDUP_REMOVED lines=11> */
.L_x_147:
[----:B------:R-:W-:Y:S05]  /*17a20*/  BSYNC B1 ;  /* 0x0000000000017941 */ /* 0x000fea0003800000 */
.L_x_146:
        /* <DEDUP_REMOVED lines=11> */
.L_x_149:
[----:B------:R-:W-:Y:S05]  /*17ae0*/  BSYNC B1 ;  /* 0x0000000000017941 */ /* 0x000fea0003800000 */
.L_x_148:
        /* <DEDUP_REMOVED lines=11> */
.L_x_151:
[----:B------:R-:W-:Y:S05]  /*17ba0*/  BSYNC B1 ;  /* 0x0000000000017941 */ /* 0x000fea0003800000 */
.L_x_150:
        /* <DEDUP_REMOVED lines=12> */
.L_x_153:
[----:B------:R-:W-:Y:S05]  /*17c70*/  BSYNC B1 ;  /* 0x0000000000017941 */ /* 0x000fea0003800000 */
.L_x_152:
        /* <DEDUP_REMOVED lines=12> */
.L_x_155:
[----:B------:R-:W-:Y:S05]  /*17d40*/  BSYNC B1 ;  /* 0x0000000000017941 */ /* 0x000fea0003800000 */
.L_x_154:
        /* <DEDUP_REMOVED lines=11> */
.L_x_157:
[----:B------:R-:W-:Y:S05]  /*17e00*/  BSYNC B1 ;  /* 0x0000000000017941 */ /* 0x000fea0003800000 */
.L_x_156:
        /* <DEDUP_REMOVED lines=11> */
.L_x_159:
[----:B------:R-:W-:Y:S05]  /*17ec0*/  BSYNC B1 ;  /* 0x0000000000017941 */ /* 0x000fea0003800000 */
.L_x_158:
        /* <DEDUP_REMOVED lines=12> */
.L_x_161:
[----:B------:R-:W-:Y:S05]  /*17f90*/  BSYNC B1 ;  /* 0x0000000000017941 */ /* 0x000fea0003800000 */
.L_x_160:
        /* <DEDUP_REMOVED lines=12> */
.L_x_163:
[----:B------:R-:W-:Y:S05]  /*18060*/  BSYNC B1 ;  /* 0x0000000000017941 */ /* 0x000fea0003800000 */
.L_x_162:
        /* <DEDUP_REMOVED lines=11> */
.L_x_165:
[----:B------:R-:W-:Y:S05]  /*18120*/  BSYNC B1 ;  /* 0x0000000000017941 */ /* 0x000fea0003800000 */
.L_x_164:
        /* <DEDUP_REMOVED lines=11> */
.L_x_167:
[----:B------:R-:W-:Y:S05]  /*181e0*/  BSYNC B1 ;  /* 0x0000000000017941 */ /* 0x000fea0003800000 */
.L_x_166:
        /* <DEDUP_REMOVED lines=11> */
.L_x_169:
[----:B------:R-:W-:Y:S05]  /*182a0*/  BSYNC B1 ;  /* 0x0000000000017941 */ /* 0x000fea0003800000 */
.L_x_168:
        /* <DEDUP_REMOVED lines=11> */
.L_x_171:
[----:B------:R-:W-:Y:S05]  /*18360*/  BSYNC B1 ;  /* 0x0000000000017941 */ /* 0x000fea0003800000 */
.L_x_170:
        /* <DEDUP_REMOVED lines=11> */
.L_x_173:
[----:B------:R-:W-:Y:S05]  /*18420*/  BSYNC B1 ;  /* 0x0000000000017941 */ /* 0x000fea0003800000 */
.L_x_172:
        /* <DEDUP_REMOVED lines=11> */
.L_x_175:
[----:B------:R-:W-:Y:S05]  /*184e0*/  BSYNC B1 ;  /* 0x0000000000017941 */ /* 0x000fea0003800000 */
.L_x_174:
        /* <DEDUP_REMOVED lines=11> */
.L_x_177:
[----:B------:R-:W-:Y:S05]  /*185a0*/  BSYNC B1 ;  /* 0x0000000000017941 */ /* 0x000fea0003800000 */
.L_x_176:
        /* <DEDUP_REMOVED lines=11> */
.L_x_179:
[----:B------:R-:W-:Y:S05]  /*18660*/  BSYNC B1 ;  /* 0x0000000000017941 */ /* 0x000fea0003800000 */
.L_x_178:
        /* <DEDUP_REMOVED lines=11> */
.L_x_181:
[----:B------:R-:W-:Y:S05]  /*18720*/  BSYNC B1 ;  /* 0x0000000000017941 */ /* 0x000fea0003800000 */
.L_x_180:
        /* <DEDUP_REMOVED lines=11> */
.L_x_183:
[----:B------:R-:W-:Y:S05]  /*187e0*/  BSYNC B1 ;  /* 0x0000000000017941 */ /* 0x000fea0003800000 */
.L_x_182:
        /* <DEDUP_REMOVED lines=12> */
.L_x_185:
[----:B------:R-:W-:Y:S05]  /*188b0*/  BSYNC B1 ;  /* 0x0000000000017941 */ /* 0x000fea0003800000 */
.L_x_184:
        /* <DEDUP_REMOVED lines=12> */
.L_x_187:
[----:B------:R-:W-:Y:S05]  /*18980*/  BSYNC B1 ;  /* 0x0000000000017941 */ /* 0x000fea0003800000 */
.L_x_186:
        /* <DEDUP_REMOVED lines=11> */
.L_x_189:
[----:B------:R-:W-:Y:S05]  /*18a40*/  BSYNC B1 ;  /* 0x0000000000017941 */ /* 0x000fea0003800000 */
.L_x_188:
        /* <DEDUP_REMOVED lines=11> */
.L_x_191:
[----:B------:R-:W-:Y:S05]  /*18b00*/  BSYNC B1 ;  /* 0x0000000000017941 */ /* 0x000fea0003800000 */
.L_x_190:
        /* <DEDUP_REMOVED lines=12> */
.L_x_193:
[----:B------:R-:W-:Y:S05]  /*18bd0*/  BSYNC B1 ;  /* 0x0000000000017941 */ /* 0x000fea0003800000 */
.L_x_192:
        /* <DEDUP_REMOVED lines=12> */
.L_x_195:
[----:B------:R-:W-:Y:S05]  /*18ca0*/  BSYNC B1 ;  /* 0x0000000000017941 */ /* 0x000fea0003800000 */
.L_x_194:
        /* <DEDUP_REMOVED lines=11> */
.L_x_197:
[----:B------:R-:W-:Y:S05]  /*18d60*/  BSYNC B1 ;  /* 0x0000000000017941 */ /* 0x000fea0003800000 */
.L_x_196:
        /* <DEDUP_REMOVED lines=11> */
.L_x_199:
[----:B------:R-:W-:Y:S05]  /*18e20*/  BSYNC B1 ;  /* 0x0000000000017941 */ /* 0x000fea0003800000 */
.L_x_198:
        /* <DEDUP_REMOVED lines=11> */
.L_x_201:
[----:B------:R-:W-:Y:S05]  /*18ee0*/  BSYNC B1 ;  /* 0x0000000000017941 */ /* 0x000fea0003800000 */
.L_x_200:
        /* <DEDUP_REMOVED lines=11> */
.L_x_203:
[----:B------:R-:W-:Y:S05]  /*18fa0*/  BSYNC B1 ;  /* 0x0000000000017941 */ /* 0x000fea0003800000 */
.L_x_202:
        /* <DEDUP_REMOVED lines=11> */
.L_x_205:
[----:B------:R-:W-:Y:S05]  /*19060*/  BSYNC B1 ;  /* 0x0000000000017941 */ /* 0x000fea0003800000 */
.L_x_204:
        /* <DEDUP_REMOVED lines=11> */
.L_x_207:
[----:B------:R-:W-:Y:S05]  /*19120*/  BSYNC B1 ;  /* 0x0000000000017941 */ /* 0x000fea0003800000 */
.L_x_206:
        /* <DEDUP_REMOVED lines=11> */
.L_x_209:
[----:B------:R-:W-:Y:S05]  /*191e0*/  BSYNC B1 ;  /* 0x0000000000017941 */ /* 0x000fea0003800000 */
.L_x_208:
        /* <DEDUP_REMOVED lines=11> */
.L_x_211:
[----:B------:R-:W-:Y:S05]  /*192a0*/  BSYNC B1 ;  /* 0x0000000000017941 */ /* 0x000fea0003800000 */
.L_x_210:
        /* <DEDUP_REMOVED lines=11> */
.L_x_213:
[----:B------:R-:W-:Y:S05]  /*19360*/  BSYNC B1 ;  /* 0x0000000000017941 */ /* 0x000fea0003800000 */
.L_x_212:
        /* <DEDUP_REMOVED lines=11> */
.L_x_215:
[----:B------:R-:W-:Y:S05]  /*19420*/  BSYNC B1 ;  /* 0x0000000000017941 */ /* 0x000fea0003800000 */
.L_x_214:
        /* <DEDUP_REMOVED lines=12> */
.L_x_217:
[----:B------:R-:W-:Y:S05]  /*194f0*/  BSYNC B1 ;  /* 0x0000000000017941 */ /* 0x000fea0003800000 */
.L_x_216:
        /* <DEDUP_REMOVED lines=12> */
.L_x_219:
[----:B------:R-:W-:Y:S05]  /*195c0*/  BSYNC B1 ;  /* 0x0000000000017941 */ /* 0x000fea0003800000 */
.L_x_218:
        /* <DEDUP_REMOVED lines=11> */
.L_x_221:
[----:B------:R-:W-:Y:S05]  /*19680*/  BSYNC B1 ;  /* 0x0000000000017941 */ /* 0x000fea0003800000 */
.L_x_220:
        /* <DEDUP_REMOVED lines=11> */
.L_x_223:
[----:B------:R-:W-:Y:S05]  /*19740*/  BSYNC B1 ;  /* 0x0000000000017941 */ /* 0x000fea0003800000 */
.L_x_222:
        /* <DEDUP_REMOVED lines=12> */
.L_x_225:
[----:B------:R-:W-:Y:S05]  /*19810*/  BSYNC B1 ;  /* 0x0000000000017941 */ /* 0x000fea0003800000 */
.L_x_224:
        /* <DEDUP_REMOVED lines=12> */
.L_x_227:
[----:B------:R-:W-:Y:S05]  /*198e0*/  BSYNC B1 ;  /* 0x0000000000017941 */ /* 0x000fea0003800000 */
.L_x_226:
        /* <DEDUP_REMOVED lines=11> */
.L_x_229:
[----:B------:R-:W-:Y:S05]  /*199a0*/  BSYNC B1 ;  /* 0x0000000000017941 */ /* 0x000fea0003800000 */
.L_x_228:
        /* <DEDUP_REMOVED lines=11> */
.L_x_231:
[----:B------:R-:W-:Y:S05]  /*19a60*/  BSYNC B1 ;  /* 0x0000000000017941 */ /* 0x000fea0003800000 */
.L_x_230:
        /* <DEDUP_REMOVED lines=11> */
.L_x_233:
[----:B------:R-:W-:Y:S05]  /*19b20*/  BSYNC B1 ;  /* 0x0000000000017941 */ /* 0x000fea0003800000 */
.L_x_232:
        /* <DEDUP_REMOVED lines=11> */
.L_x_235:
[----:B------:R-:W-:Y:S05]  /*19be0*/  BSYNC B1 ;  /* 0x0000000000017941 */ /* 0x000fea0003800000 */
.L_x_234:
        /* <DEDUP_REMOVED lines=11> */
.L_x_237:
[----:B------:R-:W-:Y:S05]  /*19ca0*/  BSYNC B1 ;  /* 0x0000000000017941 */ /* 0x000fea0003800000 */
.L_x_236:
        /* <DEDUP_REMOVED lines=11> */
.L_x_239:
[----:B------:R-:W-:Y:S05]  /*19d60*/  BSYNC B1 ;  /* 0x0000000000017941 */ /* 0x000fea0003800000 */
.L_x_238:
        /* <DEDUP_REMOVED lines=11> */
.L_x_241:
[----:B------:R-:W-:Y:S05]  /*19e20*/  BSYNC B1 ;  /* 0x0000000000017941 */ /* 0x000fea0003800000 */
.L_x_240:
        /* <DEDUP_REMOVED lines=11> */
.L_x_243:
[----:B------:R-:W-:Y:S05]  /*19ee0*/  BSYNC B1 ;  /* 0x0000000000017941 */ /* 0x000fea0003800000 */
.L_x_242:
        /* <DEDUP_REMOVED lines=11> */
.L_x_245:
[----:B------:R-:W-:Y:S05]  /*19fa0*/  BSYNC B1 ;  /* 0x0000000000017941 */ /* 0x000fea0003800000 */
.L_x_244:
        /* <DEDUP_REMOVED lines=11> */
.L_x_247:
[----:B------:R-:W-:Y:S05]  /*1a060*/  BSYNC B1 ;  /* 0x0000000000017941 */ /* 0x000fea0003800000 */
.L_x_246:
        /* <DEDUP_REMOVED lines=12> */
.L_x_249:
[----:B------:R-:W-:Y:S05]  /*1a130*/  BSYNC B1 ;  /* 0x0000000000017941 */ /* 0x000fea0003800000 */
.L_x_248:
        /* <DEDUP_REMOVED lines=12> */
.L_x_251:
[----:B------:R-:W-:Y:S05]  /*1a200*/  BSYNC B1 ;  /* 0x0000000000017941 */ /* 0x000fea0003800000 */
.L_x_250:
        /* <DEDUP_REMOVED lines=11> */
.L_x_253:
[----:B------:R-:W-:Y:S05]  /*1a2c0*/  BSYNC B1 ;  /* 0x0000000000017941 */ /* 0x000fea0003800000 */
.L_x_252:
        /* <DEDUP_REMOVED lines=11> */
.L_x_255:
[----:B------:R-:W-:Y:S05]  /*1a380*/  BSYNC B1 ;  /* 0x0000000000017941 */ /* 0x000fea0003800000 */
.L_x_254:
        /* <DEDUP_REMOVED lines=12> */
.L_x_257:
[----:B------:R-:W-:Y:S05]  /*1a450*/  BSYNC B1 ;  /* 0x0000000000017941 */ /* 0x000fea0003800000 */
.L_x_256:
        /* <DEDUP_REMOVED lines=12> */
.L_x_259:
[----:B------:R-:W-:Y:S05]  /*1a520*/  BSYNC B1 ;  /* 0x0000000000017941 */ /* 0x000fea0003800000 */
.L_x_258:
        /* <DEDUP_REMOVED lines=11> */
.L_x_261:
[----:B------:R-:W-:Y:S05]  /*1a5e0*/  BSYNC B1 ;  /* 0x0000000000017941 */ /* 0x000fea0003800000 */
.L_x_260:
        /* <DEDUP_REMOVED lines=11> */
.L_x_263:
[----:B------:R-:W-:Y:S05]  /*1a6a0*/  BSYNC B1 ;  /* 0x0000000000017941 */ /* 0x000fea0003800000 */
.L_x_262:
        /* <DEDUP_REMOVED lines=11> */
.L_x_265:
[----:B------:R-:W-:Y:S05]  /*1a760*/  BSYNC B1 ;  /* 0x0000000000017941 */ /* 0x000fea0003800000 */
.L_x_264:
        /* <DEDUP_REMOVED lines=11> */
.L_x_267:
[----:B------:R-:W-:Y:S05]  /*1a820*/  BSYNC B1 ;  /* 0x0000000000017941 */ /* 0x000fea0003800000 */
.L_x_266:
        /* <DEDUP_REMOVED lines=11> */
.L_x_269:
[----:B------:R-:W-:Y:S05]  /*1a8e0*/  BSYNC B1 ;  /* 0x0000000000017941 */ /* 0x000fea0003800000 */
.L_x_268:
        /* <DEDUP_REMOVED lines=11> */
.L_x_271:
[----:B------:R-:W-:Y:S05]  /*1a9a0*/  BSYNC B1 ;  /* 0x0000000000017941 */ /* 0x000fea0003800000 */
.L_x_270:
        /* <DEDUP_REMOVED lines=11> */
.L_x_273:
[----:B------:R-:W-:Y:S05]  /*1aa60*/  BSYNC B1 ;  /* 0x0000000000017941 */ /* 0x000fea0003800000 */
.L_x_272:
        /* <DEDUP_REMOVED lines=11> */
.L_x_275:
[----:B------:R-:W-:Y:S05]  /*1ab20*/  BSYNC B1 ;  /* 0x0000000000017941 */ /* 0x000fea0003800000 */
.L_x_274:
        /* <DEDUP_REMOVED lines=11> */
.L_x_277:
[----:B------:R-:W-:Y:S05]  /*1abe0*/  BSYNC B1 ;  /* 0x0000000000017941 */ /* 0x000fea0003800000 */
.L_x_276:
        /* <DEDUP_REMOVED lines=11> */
.L_x_279:
[----:B------:R-:W-:Y:S05]  /*1aca0*/  BSYNC B1 ;  /* 0x0000000000017941 */ /* 0x000fea0003800000 */
.L_x_278:
        /* <DEDUP_REMOVED lines=12> */
.L_x_281:
[----:B------:R-:W-:Y:S05]  /*1ad70*/  BSYNC B1 ;  /* 0x0000000000017941 */ /* 0x000fea0003800000 */
.L_x_280:
        /* <DEDUP_REMOVED lines=12> */
.L_x_283:
[----:B------:R-:W-:Y:S05]  /*1ae40*/  BSYNC B1 ;  /* 0x0000000000017941 */ /* 0x000fea0003800000 */
.L_x_282:
        /* <DEDUP_REMOVED lines=11> */
.L_x_285:
[----:B------:R-:W-:Y:S05]  /*1af00*/  BSYNC B1 ;  /* 0x0000000000017941 */ /* 0x000fea0003800000 */
.L_x_284:
        /* <DEDUP_REMOVED lines=11> */
.L_x_287:
[----:B------:R-:W-:Y:S05]  /*1afc0*/  BSYNC B1 ;  /* 0x0000000000017941 */ /* 0x000fea0003800000 */
.L_x_286:
        /* <DEDUP_REMOVED lines=12> */
.L_x_289:
[----:B------:R-:W-:Y:S05]  /*1b090*/  BSYNC B1 ;  /* 0x0000000000017941 */ /* 0x000fea0003800000 */
.L_x_288:
        /* <DEDUP_REMOVED lines=12> */
.L_x_291:
[----:B------:R-:W-:Y:S05]  /*1b160*/  BSYNC B1 ;  /* 0x0000000000017941 */ /* 0x000fea0003800000 */
.L_x_290:
        /* <DEDUP_REMOVED lines=11> */
.L_x_293:
[----:B------:R-:W-:Y:S05]  /*1b220*/  BSYNC B1 ;  /* 0x0000000000017941 */ /* 0x000fea0003800000 */
.L_x_292:
        /* <DEDUP_REMOVED lines=11> */
.L_x_295:
[----:B------:R-:W-:Y:S05]  /*1b2e0*/  BSYNC B1 ;  /* 0x0000000000017941 */ /* 0x000fea0003800000 */
.L_x_294:
        /* <DEDUP_REMOVED lines=11> */
.L_x_297:
[----:B------:R-:W-:Y:S05]  /*1b3a0*/  BSYNC B1 ;  /* 0x0000000000017941 */ /* 0x000fea0003800000 */
.L_x_296:
        /* <DEDUP_REMOVED lines=11> */
.L_x_299:
[----:B------:R-:W-:Y:S05]  /*1b460*/  BSYNC B1 ;  /* 0x0000000000017941 */ /* 0x000fea0003800000 */
.L_x_298:
        /* <DEDUP_REMOVED lines=11> */
.L_x_301:
[----:B------:R-:W-:Y:S05]  /*1b520*/  BSYNC B1 ;  /* 0x0000000000017941 */ /* 0x000fea0003800000 */
.L_x_300:
        /* <DEDUP_REMOVED lines=11> */
.L_x_303:
[----:B------:R-:W-:Y:S05]  /*1b5e0*/  BSYNC B1 ;  /* 0x0000000000017941 */ /* 0x000fea0003800000 */
.L_x_302:
        /* <DEDUP_REMOVED lines=11> */
.L_x_305:
[----:B------:R-:W-:Y:S05]  /*1b6a0*/  BSYNC B1 ;  /* 0x0000000000017941 */ /* 0x000fea0003800000 */
.L_x_304:
        /* <DEDUP_REMOVED lines=11> */
.L_x_307:
[----:B------:R-:W-:Y:S05]  /*1b760*/  BSYNC B1 ;  /* 0x0000000000017941 */ /* 0x000fea0003800000 */
.L_x_306:
        /* <DEDUP_REMOVED lines=11> */
.L_x_309:
[----:B------:R-:W-:Y:S05]  /*1b820*/  BSYNC B1 ;  /* 0x0000000000017941 */ /* 0x000fea0003800000 */
.L_x_308:
        /* <DEDUP_REMOVED lines=11> */
.L_x_311:
[----:B------:R-:W-:Y:S05]  /*1b8e0*/  BSYNC B1 ;  /* 0x0000000000017941 */ /* 0x000fea0003800000 */
.L_x_310:
        /* <DEDUP_REMOVED lines=12> */
.L_x_313:
[----:B------:R-:W-:Y:S05]  /*1b9b0*/  BSYNC B1 ;  /* 0x0000000000017941 */ /* 0x000fea0003800000 */
.L_x_312:
        /* <DEDUP_REMOVED lines=12> */
.L_x_315:
[----:B------:R-:W-:Y:S05]  /*1ba80*/  BSYNC B1 ;  /* 0x0000000000017941 */ /* 0x000fea0003800000 */
.L_x_314:
        /* <DEDUP_REMOVED lines=11> */
.L_x_317:
[----:B------:R-:W-:Y:S05]  /*1bb40*/  BSYNC B1 ;  /* 0x0000000000017941 */ /* 0x000fea0003800000 */
.L_x_316:
        /* <DEDUP_REMOVED lines=11> */
.L_x_319:
[----:B------:R-:W-:Y:S05]  /*1bc00*/  BSYNC B1 ;  /* 0x0000000000017941 */ /* 0x000fea0003800000 */
.L_x_318:
        /* <DEDUP_REMOVED lines=12> */
.L_x_321:
[----:B------:R-:W-:Y:S05]  /*1bcd0*/  BSYNC B1 ;  /* 0x0000000000017941 */ /* 0x000fea0003800000 */
.L_x_320:
        /* <DEDUP_REMOVED lines=12> */
.L_x_323:
[----:B------:R-:W-:Y:S05]  /*1bda0*/  BSYNC B1 ;  /* 0x0000000000017941 */ /* 0x000fea0003800000 */
.L_x_322:
        /* <DEDUP_REMOVED lines=11> */
.L_x_325:
[----:B------:R-:W-:Y:S05]  /*1be60*/  BSYNC B1 ;  /* 0x0000000000017941 */ /* 0x000fea0003800000 */
.L_x_324:
        /* <DEDUP_REMOVED lines=11> */
.L_x_327:
[----:B------:R-:W-:Y:S05]  /*1bf20*/  BSYNC B1 ;  /* 0x0000000000017941 */ /* 0x000fea0003800000 */
.L_x_326:
        /* <DEDUP_REMOVED lines=11> */
.L_x_329:
[----:B------:R-:W-:Y:S05]  /*1bfe0*/  BSYNC B1 ;  /* 0x0000000000017941 */ /* 0x000fea0003800000 */
.L_x_328:
        /* <DEDUP_REMOVED lines=11> */
.L_x_331:
[----:B------:R-:W-:Y:S05]  /*1c0a0*/  BSYNC B1 ;  /* 0x0000000000017941 */ /* 0x000fea0003800000 */
.L_x_330:
        /* <DEDUP_REMOVED lines=11> */
.L_x_333:
[----:B------:R-:W-:Y:S05]  /*1c160*/  BSYNC B1 ;  /* 0x0000000000017941 */ /* 0x000fea0003800000 */
.L_x_332:
        /* <DEDUP_REMOVED lines=11> */
.L_x_335:
[----:B------:R-:W-:Y:S05]  /*1c220*/  BSYNC B1 ;  /* 0x0000000000017941 */ /* 0x000fea0003800000 */
.L_x_334:
        /* <DEDUP_REMOVED lines=11> */
.L_x_337:
[----:B------:R-:W-:Y:S05]  /*1c2e0*/  BSYNC B1 ;  /* 0x0000000000017941 */ /* 0x000fea0003800000 */
.L_x_336:
        /* <DEDUP_REMOVED lines=11> */
.L_x_339:
[----:B------:R-:W-:Y:S05]  /*1c3a0*/  BSYNC B1 ;  /* 0x0000000000017941 */ /* 0x000fea0003800000 */
.L_x_338:
        /* <DEDUP_REMOVED lines=11> */
.L_x_341:
[----:B------:R-:W-:Y:S05]  /*1c460*/  BSYNC B1 ;  /* 0x0000000000017941 */ /* 0x000fea0003800000 */
.L_x_340:
        /* <DEDUP_REMOVED lines=11> */
.L_x_343:
[----:B------:R-:W-:Y:S05]  /*1c520*/  BSYNC B1 ;  /* 0x0000000000017941 */ /* 0x000fea0003800000 */
.L_x_342:
        /* <DEDUP_REMOVED lines=12> */
.L_x_345:
[----:B------:R-:W-:Y:S05]  /*1c5f0*/  BSYNC B1 ;  /* 0x0000000000017941 */ /* 0x000fea0003800000 */
.L_x_344:
        /* <DEDUP_REMOVED lines=12> */
.L_x_347:
[----:B------:R-:W-:Y:S05]  /*1c6c0*/  BSYNC B1 ;  /* 0x0000000000017941 */ /* 0x000fea0003800000 */
.L_x_346:
        /* <DEDUP_REMOVED lines=11> */
.L_x_349:
[----:B------:R-:W-:Y:S05]  /*1c780*/  BSYNC B1 ;  /* 0x0000000000017941 */ /* 0x000fea0003800000 */
.L_x_348:
        /* <DEDUP_REMOVED lines=11> */
.L_x_351:
[----:B------:R-:W-:Y:S05]  /*1c840*/  BSYNC B1 ;  /* 0x0000000000017941 */ /* 0x000fea0003800000 */
.L_x_350:
        /* <DEDUP_REMOVED lines=12> */
.L_x_353:
[----:B------:R-:W-:Y:S05]  /*1c910*/  BSYNC B1 ;  /* 0x0000000000017941 */ /* 0x000fea0003800000 */
.L_x_352:
        /* <DEDUP_REMOVED lines=12> */
.L_x_355:
[----:B------:R-:W-:Y:S05]  /*1c9e0*/  BSYNC B1 ;  /* 0x0000000000017941 */ /* 0x000fea0003800000 */
.L_x_354:
        /* <DEDUP_REMOVED lines=11> */
.L_x_357:
[----:B------:R-:W-:Y:S05]  /*1caa0*/  BSYNC B1 ;  /* 0x0000000000017941 */ /* 0x000fea0003800000 */
.L_x_356:
        /* <DEDUP_REMOVED lines=11> */
.L_x_359:
[----:B------:R-:W-:Y:S05]  /*1cb60*/  BSYNC B1 ;  /* 0x0000000000017941 */ /* 0x000fea0003800000 */
.L_x_358:
        /* <DEDUP_REMOVED lines=11> */
.L_x_361:
[----:B------:R-:W-:Y:S05]  /*1cc20*/  BSYNC B1 ;  /* 0x0000000000017941 */ /* 0x000fea0003800000 */
.L_x_360:
        /* <DEDUP_REMOVED lines=11> */
.L_x_363:
[----:B------:R-:W-:Y:S05]  /*1cce0*/  BSYNC B1 ;  /* 0x0000000000017941 */ /* 0x000fea0003800000 */
.L_x_362:
        /* <DEDUP_REMOVED lines=11> */
.L_x_365:
[----:B------:R-:W-:Y:S05]  /*1cda0*/  BSYNC B1 ;  /* 0x0000000000017941 */ /* 0x000fea0003800000 */
.L_x_364:
        /* <DEDUP_REMOVED lines=11> */
.L_x_367:
[----:B------:R-:W-:Y:S05]  /*1ce60*/  BSYNC B1 ;  /* 0x0000000000017941 */ /* 0x000fea0003800000 */
.L_x_366:
        /* <DEDUP_REMOVED lines=11> */
.L_x_369:
[----:B------:R-:W-:Y:S05]  /*1cf20*/  BSYNC B1 ;  /* 0x0000000000017941 */ /* 0x000fea0003800000 */
.L_x_368:
        /* <DEDUP_REMOVED lines=11> */
.L_x_371:
[----:B------:R-:W-:Y:S05]  /*1cfe0*/  BSYNC B1 ;  /* 0x0000000000017941 */ /* 0x000fea0003800000 */
.L_x_370:
        /* <DEDUP_REMOVED lines=11> */
.L_x_373:
[----:B------:R-:W-:Y:S05]  /*1d0a0*/  BSYNC B1 ;  /* 0x0000000000017941 */ /* 0x000fea0003800000 */
.L_x_372:
        /* <DEDUP_REMOVED lines=11> */
.L_x_375:
[----:B------:R-:W-:Y:S05]  /*1d160*/  BSYNC B1 ;  /* 0x0000000000017941 */ /* 0x000fea0003800000 */
.L_x_374:
        /* <DEDUP_REMOVED lines=12> */
.L_x_377:
[----:B------:R-:W-:Y:S05]  /*1d230*/  BSYNC B1 ;  /* 0x0000000000017941 */ /* 0x000fea0003800000 */
.L_x_376:
        /* <DEDUP_REMOVED lines=12> */
.L_x_379:
[----:B------:R-:W-:Y:S05]  /*1d300*/  BSYNC B1 ;  /* 0x0000000000017941 */ /* 0x000fea0003800000 */
.L_x_378:
        /* <DEDUP_REMOVED lines=11> */
.L_x_381:
[----:B------:R-:W-:Y:S05]  /*1d3c0*/  BSYNC B1 ;  /* 0x0000000000017941 */ /* 0x000fea0003800000 */
.L_x_380:
        /* <DEDUP_REMOVED lines=11> */
.L_x_383:
[----:B------:R-:W-:Y:S05]  /*1d480*/  BSYNC B1 ;  /* 0x0000000000017941 */ /* 0x000fea0003800000 */
.L_x_382:
        /* <DEDUP_REMOVED lines=12> */
.L_x_385:
[----:B------:R-:W-:Y:S05]  /*1d550*/  BSYNC B1 ;  /* 0x0000000000017941 */ /* 0x000fea0003800000 */
.L_x_384:
        /* <DEDUP_REMOVED lines=12> */
.L_x_387:
[----:B------:R-:W-:Y:S05]  /*1d620*/  BSYNC B1 ;  /* 0x0000000000017941 */ /* 0x000fea0003800000 */
.L_x_386:
        /* <DEDUP_REMOVED lines=11> */
.L_x_389:
[----:B------:R-:W-:Y:S05]  /*1d6e0*/  BSYNC B1 ;  /* 0x0000000000017941 */ /* 0x000fea0003800000 */
.L_x_388:
        /* <DEDUP_REMOVED lines=11> */
.L_x_391:
[----:B------:R-:W-:Y:S05]  /*1d7a0*/  BSYNC B1 ;  /* 0x0000000000017941 */ /* 0x000fea0003800000 */
.L_x_390:
        /* <DEDUP_REMOVED lines=11> */
.L_x_393:
[----:B------:R-:W-:Y:S05]  /*1d860*/  BSYNC B1 ;  /* 0x0000000000017941 */ /* 0x000fea0003800000 */
.L_x_392:
        /* <DEDUP_REMOVED lines=11> */
.L_x_395:
[----:B------:R-:W-:Y:S05]  /*1d920*/  BSYNC B1 ;  /* 0x0000000000017941 */ /* 0x000fea0003800000 */
.L_x_394:
        /* <DEDUP_REMOVED lines=11> */
.L_x_397:
[----:B------:R-:W-:Y:S05]  /*1d9e0*/  BSYNC B1 ;  /* 0x0000000000017941 */ /* 0x000fea0003800000 */
.L_x_396:
        /* <DEDUP_REMOVED lines=11> */
.L_x_399:
[----:B------:R-:W-:Y:S05]  /*1daa0*/  BSYNC B1 ;  /* 0x0000000000017941 */ /* 0x000fea0003800000 */
.L_x_398:
        /* <DEDUP_REMOVED lines=11> */
.L_x_401:
[----:B------:R-:W-:Y:S05]  /*1db60*/  BSYNC B1 ;  /* 0x0000000000017941 */ /* 0x000fea0003800000 */
.L_x_400:
        /* <DEDUP_REMOVED lines=11> */
.L_x_403:
[----:B------:R-:W-:Y:S05]  /*1dc20*/  BSYNC B1 ;  /* 0x0000000000017941 */ /* 0x000fea0003800000 */
.L_x_402:
        /* <DEDUP_REMOVED lines=11> */
.L_x_405:
[----:B------:R-:W-:Y:S05]  /*1dce0*/  BSYNC B1 ;  /* 0x0000000000017941 */ /* 0x000fea0003800000 */
.L_x_404:
        /* <DEDUP_REMOVED lines=11> */
.L_x_407:
[----:B------:R-:W-:Y:S05]  /*1dda0*/  BSYNC B1 ;  /* 0x0000000000017941 */ /* 0x000fea0003800000 */
.L_x_406:
        /* <DEDUP_REMOVED lines=12> */
.L_x_409:
[----:B------:R-:W-:Y:S05]  /*1de70*/  BSYNC B1 ;  /* 0x0000000000017941 */ /* 0x000fea0003800000 */
.L_x_408:
        /* <DEDUP_REMOVED lines=12> */
.L_x_411:
[----:B------:R-:W-:Y:S05]  /*1df40*/  BSYNC B1 ;  /* 0x0000000000017941 */ /* 0x000fea0003800000 */
.L_x_410:
        /* <DEDUP_REMOVED lines=11> */
.L_x_413:
[----:B------:R-:W-:Y:S05]  /*1e000*/  BSYNC B1 ;  /* 0x0000000000017941 */ /* 0x000fea0003800000 */
.L_x_412:
        /* <DEDUP_REMOVED lines=11> */
.L_x_415:
[----:B------:R-:W-:Y:S05]  /*1e0c0*/  BSYNC B1 ;  /* 0x0000000000017941 */ /* 0x000fea0003800000 */
.L_x_414:
        /* <DEDUP_REMOVED lines=12> */
.L_x_417:
[----:B------:R-:W-:Y:S05]  /*1e190*/  BSYNC B1 ;  /* 0x0000000000017941 */ /* 0x000fea0003800000 */
.L_x_416:
        /* <DEDUP_REMOVED lines=12> */
.L_x_419:
[----:B------:R-:W-:Y:S05]  /*1e260*/  BSYNC B1 ;  /* 0x0000000000017941 */ /* 0x000fea0003800000 */
.L_x_418:
        /* <DEDUP_REMOVED lines=11> */
.L_x_421:
[----:B------:R-:W-:Y:S05]  /*1e320*/  BSYNC B1 ;  /* 0x0000000000017941 */ /* 0x000fea0003800000 */
.L_x_420:
        /* <DEDUP_REMOVED lines=11> */
.L_x_423:
[----:B------:R-:W-:Y:S05]  /*1e3e0*/  BSYNC B1 ;  /* 0x0000000000017941 */ /* 0x000fea0003800000 */
.L_x_422:
        /* <DEDUP_REMOVED lines=11> */
.L_x_425:
[----:B------:R-:W-:Y:S05]  /*1e4a0*/  BSYNC B1 ;  /* 0x0000000000017941 */ /* 0x000fea0003800000 */
.L_x_424:
        /* <DEDUP_REMOVED lines=11> */
.L_x_427:
[----:B------:R-:W-:Y:S05]  /*1e560*/  BSYNC B1 ;  /* 0x0000000000017941 */ /* 0x000fea0003800000 */
.L_x_426:
        /* <DEDUP_REMOVED lines=11> */
.L_x_429:
[----:B------:R-:W-:Y:S05]  /*1e620*/  BSYNC B1 ;  /* 0x0000000000017941 */ /* 0x000fea0003800000 */
.L_x_428:
        /* <DEDUP_REMOVED lines=11> */
.L_x_431:
[----:B------:R-:W-:Y:S05]  /*1e6e0*/  BSYNC B1 ;  /* 0x0000000000017941 */ /* 0x000fea0003800000 */
.L_x_430:
        /* <DEDUP_REMOVED lines=11> */
.L_x_433:
[----:B------:R-:W-:Y:S05]  /*1e7a0*/  BSYNC B1 ;  /* 0x0000000000017941 */ /* 0x000fea0003800000 */
.L_x_432:
        /* <DEDUP_REMOVED lines=11> */
.L_x_435:
[----:B------:R-:W-:Y:S05]  /*1e860*/  BSYNC B1 ;  /* 0x0000000000017941 */ /* 0x000fea0003800000 */
.L_x_434:
        /* <DEDUP_REMOVED lines=11> */
.L_x_437:
[----:B------:R-:W-:Y:S05]  /*1e920*/  BSYNC B1 ;  /* 0x0000000000017941 */ /* 0x000fea0003800000 */
.L_x_436:
        /* <DEDUP_REMOVED lines=11> */
.L_x_439:
[----:B------:R-:W-:Y:S05]  /*1e9e0*/  BSYNC B1 ;  /* 0x0000000000017941 */ /* 0x000fea0003800000 */
.L_x_438:
        /* <DEDUP_REMOVED lines=12> */
.L_x_441:
[----:B------:R-:W-:Y:S05]  /*1eab0*/  BSYNC B1 ;  /* 0x0000000000017941 */ /* 0x000fea0003800000 */
.L_x_440:
        /* <DEDUP_REMOVED lines=12> */
.L_x_443:
[----:B------:R-:W-:Y:S05]  /*1eb80*/  BSYNC B1 ;  /* 0x0000000000017941 */ /* 0x000fea0003800000 */
.L_x_442:
        /* <DEDUP_REMOVED lines=11> */
.L_x_445:
[----:B------:R-:W-:Y:S05]  /*1ec40*/  BSYNC B1 ;  /* 0x0000000000017941 */ /* 0x000fea0003800000 */
.L_x_444:
        /* <DEDUP_REMOVED lines=11> */
.L_x_447:
[----:B------:R-:W-:Y:S05]  /*1ed00*/  BSYNC B1 ;  /* 0x0000000000017941 */ /* 0x000fea0003800000 */
.L_x_446:
        /* <DEDUP_REMOVED lines=12> */
.L_x_449:
[----:B------:R-:W-:Y:S05]  /*1edd0*/  BSYNC B1 ;  /* 0x0000000000017941 */ /* 0x000fea0003800000 */
.L_x_448:
        /* <DEDUP_REMOVED lines=12> */
.L_x_451:
[----:B------:R-:W-:Y:S05]  /*1eea0*/  BSYNC B1 ;  /* 0x0000000000017941 */ /* 0x000fea0003800000 */
.L_x_450:
        /* <DEDUP_REMOVED lines=11> */
.L_x_453:
[----:B------:R-:W-:Y:S05]  /*1ef60*/  BSYNC B1 ;  /* 0x0000000000017941 */ /* 0x000fea0003800000 */
.L_x_452:
        /* <DEDUP_REMOVED lines=11> */
.L_x_455:
[----:B------:R-:W-:Y:S05]  /*1f020*/  BSYNC B1 ;  /* 0x0000000000017941 */ /* 0x000fea0003800000 */
.L_x_454:
        /* <DEDUP_REMOVED lines=11> */
.L_x_457:
[----:B------:R-:W-:Y:S05]  /*1f0e0*/  BSYNC B1 ;  /* 0x0000000000017941 */ /* 0x000fea0003800000 */
.L_x_456:
        /* <DEDUP_REMOVED lines=11> */
.L_x_459:
[----:B------:R-:W-:Y:S05]  /*1f1a0*/  BSYNC B1 ;  /* 0x0000000000017941 */ /* 0x000fea0003800000 */
.L_x_458:
        /* <DEDUP_REMOVED lines=11> */
.L_x_461:
[----:B------:R-:W-:Y:S05]  /*1f260*/  BSYNC B1 ;  /* 0x0000000000017941 */ /* 0x000fea0003800000 */
.L_x_460:
        /* <DEDUP_REMOVED lines=11> */
.L_x_463:
[----:B------:R-:W-:Y:S05]  /*1f320*/  BSYNC B1 ;  /* 0x0000000000017941 */ /* 0x000fea0003800000 */
.L_x_462:
        /* <DEDUP_REMOVED lines=11> */
.L_x_465:
[----:B------:R-:W-:Y:S05]  /*1f3e0*/  BSYNC B1 ;  /* 0x0000000000017941 */ /* 0x000fea0003800000 */
.L_x_464:
        /* <DEDUP_REMOVED lines=11> */
.L_x_467:
[----:B------:R-:W-:Y:S05]  /*1f4a0*/  BSYNC B1 ;  /* 0x0000000000017941 */ /* 0x000fea0003800000 */
.L_x_466:
        /* <DEDUP_REMOVED lines=11> */
.L_x_469:
[----:B------:R-:W-:Y:S05]  /*1f560*/  BSYNC B1 ;  /* 0x0000000000017941 */ /* 0x000fea0003800000 */
.L_x_468:
        /* <DEDUP_REMOVED lines=11> */
.L_x_471:
[----:B------:R-:W-:Y:S05]  /*1f620*/  BSYNC B1 ;  /* 0x0000000000017941 */ /* 0x000fea0003800000 */
.L_x_470:
        /* <DEDUP_REMOVED lines=12> */
.L_x_473:
[----:B------:R-:W-:Y:S05]  /*1f6f0*/  BSYNC B1 ;  /* 0x0000000000017941 */ /* 0x000fea0003800000 */
.L_x_472:
        /* <DEDUP_REMOVED lines=12> */
.L_x_475:
[----:B------:R-:W-:Y:S05]  /*1f7c0*/  BSYNC B1 ;  /* 0x0000000000017941 */ /* 0x000fea0003800000 */
.L_x_474:
        /* <DEDUP_REMOVED lines=11> */
.L_x_477:
[----:B------:R-:W-:Y:S05]  /*1f880*/  BSYNC B1 ;  /* 0x0000000000017941 */ /* 0x000fea0003800000 */
.L_x_476:
        /* <DEDUP_REMOVED lines=11> */
.L_x_479:
[----:B------:R-:W-:Y:S05]  /*1f940*/  BSYNC B1 ;  /* 0x0000000000017941 */ /* 0x000fea0003800000 */
.L_x_478:
        /* <DEDUP_REMOVED lines=12> */
.L_x_481:
[----:B------:R-:W-:Y:S05]  /*1fa10*/  BSYNC B1 ;  /* 0x0000000000017941 */ /* 0x000fea0003800000 */
.L_x_480:
        /* <DEDUP_REMOVED lines=12> */
.L_x_483:
[----:B------:R-:W-:Y:S05]  /*1fae0*/  BSYNC B1 ;  /* 0x0000000000017941 */ /* 0x000fea0003800000 */
.L_x_482:
        /* <DEDUP_REMOVED lines=11> */
.L_x_485:
[----:B------:R-:W-:Y:S05]  /*1fba0*/  BSYNC B1 ;  /* 0x0000000000017941 */ /* 0x000fea0003800000 */
.L_x_484:
        /* <DEDUP_REMOVED lines=11> */
.L_x_487:
[----:B------:R-:W-:Y:S05]  /*1fc60*/  BSYNC B1 ;  /* 0x0000000000017941 */ /* 0x000fea0003800000 */
.L_x_486:
        /* <DEDUP_REMOVED lines=11> */
.L_x_489:
[----:B------:R-:W-:Y:S05]  /*1fd20*/  BSYNC B1 ;  /* 0x0000000000017941 */ /* 0x000fea0003800000 */
.L_x_488:
        /* <DEDUP_REMOVED lines=11> */
.L_x_491:
[----:B------:R-:W-:Y:S05]  /*1fde0*/  BSYNC B1 ;  /* 0x0000000000017941 */ /* 0x000fea0003800000 */
.L_x_490:
        /* <DEDUP_REMOVED lines=11> */
.L_x_493:
[----:B------:R-:W-:Y:S05]  /*1fea0*/  BSYNC B1 ;  /* 0x0000000000017941 */ /* 0x000fea0003800000 */
.L_x_492:
        /* <DEDUP_REMOVED lines=11> */
.L_x_495:
[----:B------:R-:W-:Y:S05]  /*1ff60*/  BSYNC B1 ;  /* 0x0000000000017941 */ /* 0x000fea0003800000 */
.L_x_494:
        /* <DEDUP_REMOVED lines=11> */
.L_x_497:
[----:B------:R-:W-:Y:S05]  /*20020*/  BSYNC B1 ;  /* 0x0000000000017941 */ /* 0x000fea0003800000 */
.L_x_496:
        /* <DEDUP_REMOVED lines=11> */
.L_x_499:
[----:B------:R-:W-:Y:S05]  /*200e0*/  BSYNC B1 ;  /* 0x0000000000017941 */ /* 0x000fea0003800000 */
.L_x_498:
        /* <DEDUP_REMOVED lines=11> */
.L_x_501:
[----:B------:R-:W-:Y:S05]  /*201a0*/  BSYNC B1 ;  /* 0x0000000000017941 */ /* 0x000fea0003800000 */
.L_x_500:
        /* <DEDUP_REMOVED lines=11> */
.L_x_503:
[----:B------:R-:W-:Y:S05]  /*20260*/  BSYNC B1 ;  /* 0x0000000000017941 */ /* 0x000fea0003800000 */
.L_x_502:
[----:B------:R-:W-:Y:S05]  /*20270*/  @!P0 BRA `(.L_x_504) ;  /* 0x00000044000c8947 */ /* 0x000fea0003800000 */
[----:B-----5:R-:W-:Y:S01]  /*20280*/  HADD2.F32 R17, -RZ, R17.H0_H0 ;  /* 0x20000011ff117230 */ /* 0x020fe20000004100 */
[----:B------:R-:W-:-:S04]  /*20290*/  ULDC.64 UR4, c[0x0][0x208] ;  /* 0x0000820000047ab9 */ /* 0x000fc80000000a00 */
[----:B------:R-:W-:-:S04]  /*202a0*/  FMUL R0, R17, R16 ;  /* 0x0000001011007220 */ /* 0x000fc80000400000 */
[----:B------:R-:W-:-:S05]  /*202b0*/  FFMA R0, R31, R2, R0 ;  /* 0x000000021f007223 */ /* 0x000fca0000000000 */
[----:B------:R-:W-:-:S05]  /*202c0*/  F2FP.F16.F32.PACK_AB R0, RZ, R0 ;  /* 0x00000000ff00723e */ /* 0x000fca00000000ff */
[----:B------:R0:W-:Y:S01]  /*202d0*/  STG.E.U16 desc[UR4][R14.64+0x1d2], R0 ;  /* 0x0001d2000e007986 */ /* 0x0001e2000c101504 */
[----:B------:R-:W-:Y:S05]  /*202e0*/  BRA `(.L_x_504) ;  /* 0x0000004000f07947 */ /* 0x000fea0003800000 */
.L_x_29:
[----:B------:R-:W2:Y:S01]  /*202f0*/  LDL.LU R9, [R1+0x84] ;  /* 0x0000840001097983 */ /* 0x000ea20000300800 */
[----:B------:R-:W-:-:S03]  /*20300*/  ULDC.64 UR4, c[0x0][0x5c0] ;  /* 0x0001700000047ab9 */ /* 0x000fc60000000a00 */
[----:B------:R-:W3:Y:S04]  /*20310*/  LDL.LU R15, [R1+0x88] ;  /* 0x00008800010f7983 */ /* 0x000ee80000300800 */
[----:B------:R-:W4:Y:S04]  /*20320*/  LDL.LU R14, [R1+0x8c] ;  /* 0x00008c00010e7983 */ /* 0x000f280000300800 */
[----:B------:R-:W5:Y:S04]  /*20330*/  LDL.LU R8, [R1+0x80] ;  /* 0x0000800001087983 */ /* 0x000f680000300800 */
[----:B------:R-:W5:Y:S04]  /*20340*/  LDL.LU R13, [R1+0x90] ;  /* 0x00009000010d7983 */ /* 0x000f680000300800 */
[----:B------:R-:W5:Y:S04]  /*20350*/  LDL.LU R12, [R1+0x94] ;  /* 0x00009400010c7983 */ /* 0x000f680000300800 */
[----:B------:R-:W5:Y:S04]  /*20360*/  LDL.LU R21, [R1+0x98] ;  /* 0x0000980001157983 */ /* 0x000f680000300800 */
[----:B------:R-:W5:Y:S01]  /*20370*/  LDL.LU R20, [R1+0x9c] ;  /* 0x00009c0001147983 */ /* 0x000f620000300800 */
[----:B------:R-:W-:Y:S01]  /*20380*/  LEA R4, P2, R18, UR4, 0x1 ;  /* 0x0000000412047c11 */ /* 0x000fe2000f8408ff */
[----:B------:R-:W-:-:S03]  /*20390*/  ULDC.64 UR6, c[0x0][0x208] ;  /* 0x0000820000067ab9 */ /* 0x000fc60000000a00 */
[----:B------:R-:W-:Y:S02]  /*203a0*/  LEA.HI.X R5, R18, UR5, R22, 0x1, P2 ;  /* 0x0000000512057c11 */ /* 0x000fe400090f0c16 */
[----:B------:R-:W5:Y:S01]  /*203b0*/  LDL.LU R18, [R1+0x60] ;  /* 0x0000600001127983 */ /* 0x000f620000300800 */
[----:B------:R-:W-:-:S03]  /*203c0*/  ISETP.GT.AND P2, PT, R3, 0x1, PT ;  /* 0x000000010300780c */ /* 0x000fc60003f44270 */
[----:B------:R-:W5:Y:S01]  /*203d0*/  LDL.LU R22, [R1+0x64] ;  /* 0x0000640001167983 */ /* 0x000f620000300800 */
[----:B------:R-:W-:-:S03]  /*203e0*/  ISETP.GT.AND P3, PT, R0, RZ, P2 ;  /* 0x000000ff0000720c */ /* 0x000fc60001764270 */
[----:B------:R-:W5:Y:S04]  /*203f0*/  LDL.LU R227, [R1+0x68] ;  /* 0x0000680001e37983 */ /* 0x000f680000300800 */
[----:B------:R-:W5:Y:S04]  /*20400*/  LDL.LU R226, [R1+0x6c] ;  /* 0x00006c0001e27983 */ /* 0x000f680000300800 */
[----:B------:R-:W5:Y:S04]  /*20410*/  LDL.LU R225, [R1+0x70] ;  /* 0x0000700001e17983 */ /* 0x000f680000300800 */
[----:B------:R-:W5:Y:S04]  /*20420*/  LDL.LU R224, [R1+0x74] ;  /* 0x0000740001e07983 */ /* 0x000f680000300800 */
[----:B------:R-:W5:Y:S01]  /*20430*/  LDL.LU R23, [R1+0x78] ;  /* 0x0000780001177983 */ /* 0x000f620000300800 */
[----:B------:R-:W-:Y:S01]  /*20440*/  SHF.L.U32 R19, R6, 0x4, RZ ;  /* 0x0000000406137819 */ /* 0x000fe200000006ff */
[-C--:B--2---:R-:W-:Y:S01]  /*20450*/  FMUL R9, R9, R2.reuse ;  /* 0x0000000209097220 */ /* 0x084fe20000400000 */
[----:B---3--:R-:W-:-:S04]  /*20460*/  FMUL R15, R15, R2 ;  /* 0x000000020f0f7220 */ /* 0x008fc80000400000 */
[----:B------:R-:W-:Y:S01]  /*20470*/  F2FP.F16.F32.PACK_AB R9, RZ, R9 ;  /* 0x00000009ff09723e */ /* 0x000fe200000000ff */
[----:B----4-:R-:W-:-:S03]  /*20480*/  FMUL R14, R14, R2 ;  /* 0x000000020e0e7220 */ /* 0x010fc60000400000 */
[----:B------:R-:W-:Y:S02]  /*20490*/  PRMT R10, R9, 0x7610, R10 ;  /* 0x00007610090a7816 */ /* 0x000fe4000000000a */
[----:B------:R-:W-:Y:S01]  /*204a0*/  F2FP.F16.F32.PACK_AB R15, RZ, R15 ;  /* 0x0000000fff0f723e */ /* 0x000fe200000000ff */
[----:B-----5:R-:W-:Y:S01]  /*204b0*/  FMUL R8, R8, R2 ;  /* 0x0000000208087220 */ /* 0x020fe20000400000 */
[----:B------:R-:W-:Y:S01]  /*204c0*/  F2FP.F16.F32.PACK_AB R14, RZ, R14 ;  /* 0x0000000eff0e723e */ /* 0x000fe200000000ff */
[----:B------:R-:W-:-:S03]  /*204d0*/  FMUL R13, R13, R2 ;  /* 0x000000020d0d7220 */ /* 0x000fc60000400000 */
[----:B------:R-:W-:Y:S01]  /*204e0*/  F2FP.F16.F32.PACK_AB R8, RZ, R8 ;  /* 0x00000008ff08723e */ /* 0x000fe200000000ff */
[----:B------:R-:W-:-:S03]  /*204f0*/  FMUL R12, R12, R2 ;  /* 0x000000020c0c7220 */ /* 0x000fc60000400000 */
[----:B------:R-:W-:Y:S01]  /*20500*/  PRMT R11, R8, 0x7610, R11 ;  /* 0x00007610080b7816 */ /* 0x000fe2000000000b */
[-C--:B------:R-:W-:Y:S01]  /*20510*/  FMUL R9, R21, R2.reuse ;  /* 0x0000000215097220 */ /* 0x080fe20000400000 */
[----:B------:R0:W-:Y:S01]  /*20520*/  @P3 STG.E.U16 desc[UR6][R4.64+0x2], R10 ;  /* 0x0000020a04003986 */ /* 0x0001e2000c101506 */
[----:B------:R-:W-:Y:S01]  /*20530*/  F2FP.F16.F32.PACK_AB R13, RZ, R13 ;  /* 0x0000000dff0d723e */ /* 0x000fe200000000ff */
[----:B------:R-:W-:Y:S02]  /*20540*/  FMUL R8, R20, R2 ;  /* 0x0000000214087220 */ /* 0x000fe40000400000 */
[----:B------:R-:W2:Y:S01]  /*20550*/  LDL.LU R21, [R1+0x7c] ;  /* 0x00007c0001157983 */ /* 0x000ea20000300800 */
[----:B------:R-:W-:Y:S02]  /*20560*/  SHF.L.U64.HI R20, R6, 0x4, R7 ;  /* 0x0000000406147819 */ /* 0x000fe40000010207 */
[----:B------:R-:W-:Y:S01]  /*20570*/  F2FP.F16.F32.PACK_AB R12, RZ, R12 ;  /* 0x0000000cff0c723e */ /* 0x000fe200000000ff */
[----:B------:R1:W-:Y:S01]  /*20580*/  @P1 STG.E.U16 desc[UR6][R4.64], R11 ;  /* 0x0000000b04001986 */ /* 0x0003e2000c101506 */
[----:B------:R-:W-:-:S02]  /*20590*/  ISETP.GT.AND P3, PT, R0, 0x8, P0 ;  /* 0x000000080000780c */ /* 0x000fc40000764270 */
[----:B0-----:R-:W-:-:S05]  /*205a0*/  IADD3 R10, P1, R19, R4, RZ ;  /* 0x00000004130a7210 */ /* 0x001fca0007f3e0ff */
[----:B-1----:R-:W-:Y:S01]  /*205b0*/  IMAD.X R11, R20, 0x1, R5, P1 ;  /* 0x00000001140b7824 */ /* 0x002fe200008e0605 */
[----:B------:R-:W-:-:S05]  /*205c0*/  ISETP.GT.AND P1, PT, R0, 0x8, P2 ;  /* 0x000000080000780c */ /* 0x000fca0001724270 */
[----:B------:R-:W-:Y:S01]  /*205d0*/  @P3 STG.E.U16 desc[UR6][R10.64], R15 ;  /* 0x0000000f0a003986 */ /* 0x000fe2000c101506 */
[----:B------:R-:W-:-:S07]  /*205e0*/  ISETP.GT.AND P3, PT, R3, 0x8, PT ;  /* 0x000000080300780c */ /* 0x000fce0003f64270 */
[----:B------:R-:W-:Y:S01]  /*205f0*/  @P1 STG.E.U16 desc[UR6][R10.64+0x2], R14 ;  /* 0x0000020e0a001986 */ /* 0x000fe2000c101506 */
[----:B------:R-:W-:-:S13]  /*20600*/  ISETP.GT.AND P1, PT, R0, RZ, P3 ;  /* 0x000000ff0000720c */ /* 0x000fda0001f24270 */
[----:B------:R-:W-:Y:S01]  /*20610*/  @P1 STG.E.U16 desc[UR6][R4.64+0x10], R13 ;  /* 0x0000100d04001986 */ /* 0x000fe2000c101506 */
[----:B------:R-:W-:-:S04]  /*20620*/  ISETP.GT.AND P1, PT, R3, 0x9, PT ;  /* 0x000000090300780c */ /* 0x000fc80003f24270 */
[C---:B------:R-:W-:Y:S02]  /*20630*/  ISETP.GT.AND P4, PT, R0.reuse, RZ, P1 ;  /* 0x000000ff0000720c */ /* 0x040fe40000f84270 */
[----:B------:R-:W-:Y:S02]  /*20640*/  ISETP.GT.AND P5, PT, R0, 0x8, P1 ;  /* 0x000000080000780c */ /* 0x000fe40000fa4270 */
[----:B------:R-:W-:-:S09]  /*20650*/  F2FP.F16.F32.PACK_AB R9, RZ, R9 ;  /* 0x00000009ff09723e */ /* 0x000fd200000000ff */
[----:B------:R0:W-:Y:S01]  /*20660*/  @P4 STG.E.U16 desc[UR6][R4.64+0x12], R12 ;  /* 0x0000120c04004986 */ /* 0x0001e2000c101506 */
[----:B------:R-:W-:Y:S02]  /*20670*/  ISETP.GT.AND P4, PT, R0, 0x8, P3 ;  /* 0x000000080000780c */ /* 0x000fe40001f84270 */
[----:B------:R-:W-:-:S05]  /*20680*/  F2FP.F16.F32.PACK_AB R8, RZ, R8 ;  /* 0x00000008ff08723e */ /* 0x000fca00000000ff */
[----:B------:R-:W-:Y:S06]  /*20690*/  @P5 STG.E.U16 desc[UR6][R10.64+0x12], R8 ;  /* 0x000012080a005986 */ /* 0x000fec000c101506 */
[----:B------:R1:W-:Y:S01]  /*206a0*/  @P4 STG.E.U16 desc[UR6][R10.64+0x10], R9 ;  /* 0x000010090a004986 */ /* 0x0003e2000c101506 */
[----:B------:R-:W-:Y:S01]  /*206b0*/  ISETP.GT.AND P4, PT, R0, 0x80, P0 ;  /* 0x000000800000780c */ /* 0x000fe20000784270 */
[----:B0-----:R-:W-:Y:S01]  /*206c0*/  FMUL R12, R18, R2 ;  /* 0x00000002120c7220 */ /* 0x001fe20000400000 */
[----:B------:R-:W-:-:S04]  /*206d0*/  IMAD R18, R7, 0xf0, RZ ;  /* 0x000000f007127824 */ /* 0x000fc800078e02ff */
[----:B------:R-:W-:Y:S01]  /*206e0*/  F2FP.F16.F32.PACK_AB R12, RZ, R12 ;  /* 0x0000000cff0c723e */ /* 0x000fe200000000ff */
[----:B-1----:R-:W-:-:S04]  /*206f0*/  IMAD.WIDE.U32 R8, R6, 0xf0, R10 ;  /* 0x000000f006087825 */ /* 0x002fc800078e000a */
[----:B------:R-:W-:Y:S02]  /*20700*/  IMAD.IADD R9, R18, 0x1, R9 ;  /* 0x0000000112097824 */ /* 0x000fe400078e0209 */
[----:B------:R-:W-:-:S03]  /*20710*/  FMUL R7, R22, R2 ;  /* 0x0000000216077220 */ /* 0x000fc60000400000 */
[----:B------:R0:W-:Y:S01]  /*20720*/  @P4 STG.E.U16 desc[UR6][R8.64], R12 ;  /* 0x0000000c08004986 */ /* 0x0001e2000c101506 */
[C---:B------:R-:W-:Y:S02]  /*20730*/  ISETP.GT.AND P4, PT, R0.reuse, 0x80, P2 ;  /* 0x000000800000780c */ /* 0x040fe40001784270 */
[----:B------:R-:W-:Y:S02]  /*20740*/  F2FP.F16.F32.PACK_AB R7, RZ, R7 ;  /* 0x00000007ff07723e */ /* 0x000fe400000000ff */
[----:B------:R-:W-:-:S09]  /*20750*/  ISETP.GT.AND P0, PT, R0, 0x88, P0 ;  /* 0x000000880000780c */ /* 0x000fd20000704270 */
[----:B------:R1:W-:Y:S01]  /*20760*/  @P4 STG.E.U16 desc[UR6][R8.64+0x2], R7 ;  /* 0x0000020708004986 */ /* 0x0003e2000c101506 */
[----:B0-----:R-:W-:Y:S01]  /*20770*/  IADD3 R12, P4, R19, R8, RZ ;  /* 0x00000008130c7210 */ /* 0x001fe20007f9e0ff */
[----:B-1----:R-:W-:-:S03]  /*20780*/  FMUL R7, R227, R2 ;  /* 0x00000002e3077220 */ /* 0x002fc60000400000 */
[----:B------:R-:W-:Y:S02]  /*20790*/  IADD3.X R13, R20, R9, RZ, P4, !PT ;  /* 0x00000009140d7210 */ /* 0x000fe400027fe4ff */
[----:B------:R-:W-:-:S04]  /*207a0*/  F2FP.F16.F32.PACK_AB R7, RZ, R7 ;  /* 0x00000007ff07723e */ /* 0x000fc800000000ff */
[----:B------:R-:W-:Y:S02]  /*207b0*/  PRMT R17, R7, 0x7610, R17 ;  /* 0x0000761007117816 */ /* 0x000fe40000000011 */
[----:B------:R-:W-:-:S03]  /*207c0*/  ISETP.GT.AND P2, PT, R0, 0x88, P2 ;  /* 0x000000880000780c */ /* 0x000fc60001744270 */
[----:B------:R-:W-:Y:S01]  /*207d0*/  @P0 STG.E.U16 desc[UR6][R12.64], R17 ;  /* 0x000000110c000986 */ /* 0x000fe2000c101506 */
[----:B------:R-:W-:Y:S01]  /*207e0*/  ISETP.GT.AND P0, PT, R0, 0x80, P3 ;  /* 0x000000800000780c */ /* 0x000fe20001f04270 */
[-C--:B------:R-:W-:Y:S01]  /*207f0*/  FMUL R14, R226, R2.reuse ;  /* 0x00000002e20e7220 */ /* 0x080fe20000400000 */
[----:B------:R-:W-:-:S04]  /*20800*/  FMUL R15, R225, R2 ;  /* 0x00000002e10f7220 */ /* 0x000fc80000400000 */
[----:B------:R-:W-:Y:S02]  /*20810*/  F2FP.F16.F32.PACK_AB R14, RZ, R14 ;  /* 0x0000000eff0e723e */ /* 0x000fe400000000ff */
[----:B------:R-:W-:-:S03]  /*20820*/  F2FP.F16.F32.PACK_AB R7, RZ, R15 ;  /* 0x0000000fff07723e */ /* 0x000fc600000000ff */
[----:B------:R0:W-:Y:S04]  /*20830*/  @P2 STG.E.U16 desc[UR6][R12.64+0x2], R14 ;  /* 0x0000020e0c002986 */ /* 0x0001e8000c101506 */
[----:B------:R1:W-:Y:S01]  /*20840*/  @P0 STG.E.U16 desc[UR6][R8.64+0x10], R7 ;  /* 0x0000100708000986 */ /* 0x0003e2000c101506 */
[C---:B------:R-:W-:Y:S02]  /*20850*/  ISETP.GT.AND P0, PT, R0.reuse, 0x80, P1 ;  /* 0x000000800000780c */ /* 0x040fe40000f04270 */
[----:B------:R-:W-:Y:S01]  /*20860*/  ISETP.GT.AND P3, PT, R0, 0x88, P3 ;  /* 0x000000880000780c */ /* 0x000fe20001f64270 */
[----:B0-----:R-:W3:Y:S01]  /*20870*/  LDL.LU R14, [R1+0x50] ;  /* 0x00005000010e7983 */ /* 0x001ee20000300800 */
[----:B-1----:R-:W-:-:S05]  /*20880*/  FMUL R7, R224, R2 ;  /* 0x00000002e0077220 */ /* 0x002fca0000400000 */
[----:B------:R-:W-:-:S05]  /*20890*/  F2FP.F16.F32.PACK_AB R7, RZ, R7 ;  /* 0x00000007ff07723e */ /* 0x000fca00000000ff */
[----:B------:R0:W-:Y:S01]  /*208a0*/  @P0 STG.E.U16 desc[UR6][R8.64+0x12], R7 ;  /* 0x0000120708000986 */ /* 0x0001e2000c101506 */
[----:B------:R-:W-:Y:S01]  /*208b0*/  ISETP.GT.AND P1, PT, R0, 0x88, P1 ;  /* 0x000000880000780c */ /* 0x000fe20000f24270 */
[----:B0-----:R-:W-:Y:S01]  /*208c0*/  FMUL R7, R23, R2 ;  /* 0x0000000217077220 */ /* 0x001fe20000400000 */
[----:B------:R-:W-:Y:S02]  /*208d0*/  @P3 IMAD.MOV.U32 R8, RZ, RZ, R12 ;  /* 0x000000ffff083224 */ /* 0x000fe400078e000c */
[----:B------:R-:W-:Y:S02]  /*208e0*/  @P3 IMAD.MOV.U32 R9, RZ, RZ, R13 ;  /* 0x000000ffff093224 */ /* 0x000fe400078e000d */
[----:B------:R-:W-:-:S05]  /*208f0*/  F2FP.F16.F32.PACK_AB R7, RZ, R7 ;  /* 0x00000007ff07723e */ /* 0x000fca00000000ff */
[----:B------:R0:W-:Y:S04]  /*20900*/  @P3 STG.E.U16 desc[UR6][R8.64+0x10], R7 ;  /* 0x0000100708003986 */ /* 0x0001e8000c101506 */
[----:B0-----:R-:W4:Y:S04]  /*20910*/  LDL.LU R8, [R1+0x40] ;  /* 0x0000400001087983 */ /* 0x001f280000300800 */
[----:B------:R-:W5:Y:S04]  /*20920*/  LDL.LU R9, [R1+0x48] ;  /* 0x0000480001097983 */ /* 0x000f680000300800 */
[----:B------:R-:W3:Y:S04]  /*20930*/  LDL.LU R22, [R1+0x54] ;  /* 0x0000540001167983 */ /* 0x000ee80000300800 */
[----:B------:R-:W3:Y:S01]  /*20940*/  LDL.LU R23, [R1+0x58] ;  /* 0x0000580001177983 */ /* 0x000ee20000300800 */
[----:B--2---:R-:W-:-:S03]  /*20950*/  FMUL R7, R21, R2 ;  /* 0x0000000215077220 */ /* 0x004fc60000400000 */
[----:B------:R-:W2:Y:S02]  /*20960*/  LDL.LU R21, [R1+0x5c] ;  /* 0x00005c0001157983 */ /* 0x000ea40000300800 */
[----:B------:R-:W-:Y:S02]  /*20970*/  F2FP.F16.F32.PACK_AB R7, RZ, R7 ;  /* 0x00000007ff07723e */ /* 0x000fe400000000ff */
[----:B------:R-:W2:Y:S04]  /*20980*/  LDL.LU R17, [R1+0x20] ;  /* 0x0000200001117983 */ /* 0x000ea80000300800 */
[----:B------:R-:W2:Y:S04]  /*20990*/  LDL.LU R15, [R1+0x24] ;  /* 0x00002400010f7983 */ /* 0x000ea80000300800 */
[----:B------:R-:W2:Y:S04]  /*209a0*/  LDL.LU R227, [R1+0x28] ;  /* 0x0000280001e37983 */ /* 0x000ea80000300800 */
[----:B------:R-:W2:Y:S04]  /*209b0*/  LDL.LU R226, [R1+0x2c] ;  /* 0x00002c0001e27983 */ /* 0x000ea80000300800 */
[----:B------:R-:W2:Y:S04]  /*209c0*/  LDL.LU R225, [R1+0x30] ;  /* 0x0000300001e17983 */ /* 0x000ea80000300800 */
[----:B------:R-:W2:Y:S04]  /*209d0*/  LDL.LU R224, [R1+0x34] ;  /* 0x0000340001e07983 */ /* 0x000ea80000300800 */
[----:B------:R0:W-:Y:S04]  /*209e0*/  @P1 STG.E.U16 desc[UR6][R12.64+0x12], R7 ;  /* 0x000012070c001986 */ /* 0x0001e8000c101506 */
[----:B0-----:R-:W3:Y:S04]  /*209f0*/  LDL.LU R12, [R1+0x44] ;  /* 0x00004400010c7983 */ /* 0x001ee80000300800 */
[----:B------:R-:W2:Y:S01]  /*20a00*/  LDL.LU R13, [R1+0x4c] ;  /* 0x00004c00010d7983 */ /* 0x000ea20000300800 */
[----:B------:R-:W-:-:S02]  /*20a10*/  ISETP.GT.AND P3, PT, R3, 0x10, PT ;  /* 0x000000100300780c */ /* 0x000fc40003f64270 */
[----:B------:R-:W-:Y:S02]  /*20a20*/  ISETP.GT.AND P2, PT, R3, 0x11, PT ;  /* 0x000000110300780c */ /* 0x000fe40003f44270 */
[C---:B------:R-:W-:Y:S02]  /*20a30*/  ISETP.GT.AND P0, PT, R0.reuse, RZ, P3 ;  /* 0x000000ff0000720c */ /* 0x040fe40001f04270 */
[C---:B------:R-:W-:Y:S02]  /*20a40*/  ISETP.GT.AND P1, PT, R0.reuse, RZ, P2 ;  /* 0x000000ff0000720c */ /* 0x040fe40001724270 */
[----:B------:R-:W-:Y:S01]  /*20a50*/  ISETP.GT.AND P4, PT, R0, 0x8, P2 ;  /* 0x000000080000780c */ /* 0x000fe20001784270 */
[----:B----4-:R-:W-:-:S05]  /*20a60*/  FMUL R8, R8, R2 ;  /* 0x0000000208087220 */ /* 0x010fca0000400000 */
[----:B------:R-:W-:-:S05]  /*20a70*/  F2FP.F16.F32.PACK_AB R8, RZ, R8 ;  /* 0x00000008ff08723e */ /* 0x000fca00000000ff */
[----:B------:R2:W-:Y:S01]  /*20a80*/  @P0 STG.E.U16 desc[UR6][R4.64+0x20], R8 ;  /* 0x0000200804000986 */ /* 0x0005e2000c101506 */
[----:B------:R-:W-:Y:S01]  /*20a90*/  ISETP.GT.AND P0, PT, R3, 0x18, PT ;  /* 0x000000180300780c */ /* 0x000fe20003f04270 */
[----:B-----5:R-:W-:-:S03]  /*20aa0*/  FMUL R9, R9, R2 ;  /* 0x0000000209097220 */ /* 0x020fc60000400000 */
[----:B------:R-:W-:Y:S02]  /*20ab0*/  ISETP.GT.AND P5, PT, R0, RZ, P0 ;  /* 0x000000ff0000720c */ /* 0x000fe400007a4270 */
[----:B------:R-:W-:Y:S01]  /*20ac0*/  F2FP.F16.F32.PACK_AB R9, RZ, R9 ;  /* 0x00000009ff09723e */ /* 0x000fe200000000ff */
[----:B---3--:R-:W-:-:S05]  /*20ad0*/  FMUL R7, R12, R2 ;  /* 0x000000020c077220 */ /* 0x008fca0000400000 */
[----:B------:R-:W-:Y:S01]  /*20ae0*/  F2FP.F16.F32.PACK_AB R7, RZ, R7 ;  /* 0x00000007ff07723e */ /* 0x000fe200000000ff */
[----:B--2---:R-:W-:-:S04]  /*20af0*/  FMUL R8, R13, R2 ;  /* 0x000000020d087220 */ /* 0x004fc80000400000 */
[----:B------:R0:W-:Y:S01]  /*20b00*/  @P1 STG.E.U16 desc[UR6][R4.64+0x22], R7 ;  /* 0x0000220704001986 */ /* 0x0001e2000c101506 */
[----:B------:R-:W-:Y:S02]  /*20b10*/  ISETP.GT.AND P1, PT, R0, 0x8, P3 ;  /* 0x000000080000780c */ /* 0x000fe40001f24270 */
[----:B------:R-:W-:-:S05]  /*20b20*/  F2FP.F16.F32.PACK_AB R8, RZ, R8 ;  /* 0x00000008ff08723e */ /* 0x000fca00000000ff */
[----:B------:R1:W-:Y:S01]  /*20b30*/  @P4 STG.E.U16 desc[UR6][R10.64+0x22], R8 ;  /* 0x000022080a004986 */ /* 0x0003e2000c101506 */
[----:B0-----:R-:W-:-:S05]  /*20b40*/  FMUL R7, R14, R2 ;  /* 0x000000020e077220 */ /* 0x001fca0000400000 */
[----:B------:R-:W-:Y:S01]  /*20b50*/  F2FP.F16.F32.PACK_AB R7, RZ, R7 ;  /* 0x00000007ff07723e */ /* 0x000fe200000000ff */
[----:B-1----:R-:W-:Y:S01]  /*20b60*/  FMUL R8, R22, R2 ;  /* 0x0000000216087220 */ /* 0x002fe20000400000 */
[----:B------:R0:W-:Y:S04]  /*20b70*/  @P1 STG.E.U16 desc[UR6][R10.64+0x20], R9 ;  /* 0x000020090a001986 */ /* 0x0001e8000c101506 */
[----:B------:R1:W-:Y:S01]  /*20b80*/  @P5 STG.E.U16 desc[UR6][R4.64+0x30], R7 ;  /* 0x0000300704005986 */ /* 0x0003e2000c101506 */
[----:B------:R-:W-:-:S04]  /*20b90*/  F2FP.F16.F32.PACK_AB R8, RZ, R8 ;  /* 0x00000008ff08723e */ /* 0x000fc800000000ff */
[----:B0-----:R-:W-:Y:S01]  /*20ba0*/  PRMT R9, R8, 0x7610, R9 ;  /* 0x0000761008097816 */ /* 0x001fe20000000009 */
[-C--:B-1----:R-:W-:Y:S02]  /*20bb0*/  FMUL R7, R23, R2.reuse ;  /* 0x0000000217077220 */ /* 0x082fe40000400000 */
[----:B------:R-:W2:Y:S01]  /*20bc0*/  LDL.LU R23, [R1+0x38] ;  /* 0x0000380001177983 */ /* 0x000ea20000300800 */
[----:B------:R-:W-:-:S03]  /*20bd0*/  FMUL R8, R21, R2 ;  /* 0x0000000215087220 */ /* 0x000fc60000400000 */
[----:B------:R-:W3:Y:S01]  /*20be0*/  LDL.LU R21, [R1+0x3c] ;  /* 0x00003c0001157983 */ /* 0x000ee20000300800 */
[----:B------:R-:W-:Y:S02]  /*20bf0*/  ISETP.GT.AND P1, PT, R3, 0x19, PT ;  /* 0x000000190300780c */ /* 0x000fe40003f24270 */
[C---:B------:R-:W-:Y:S01]  /*20c00*/  ISETP.GT.AND P4, PT, R0.reuse, 0x8, P0 ;  /* 0x000000080000780c */ /* 0x040fe20000784270 */
[----:B------:R-:W4:Y:S01]  /*20c10*/  LDL.LU R22, [R1+0x4] ;  /* 0x0000040001167983 */ /* 0x000f220000300800 */
[----:B------:R-:W-:Y:S02]  /*20c20*/  ISETP.GT.AND P5, PT, R0, RZ, P1 ;  /* 0x000000ff0000720c */ /* 0x000fe40000fa4270 */
[----:B------:R-:W-:Y:S02]  /*20c30*/  F2FP.F16.F32.PACK_AB R7, RZ, R7 ;  /* 0x00000007ff07723e */ /* 0x000fe400000000ff */
[----:B------:R-:W-:-:S09]  /*20c40*/  F2FP.F16.F32.PACK_AB R8, RZ, R8 ;  /* 0x00000008ff08723e */ /* 0x000fd200000000ff */
[----:B------:R0:W-:Y:S01]  /*20c50*/  @P5 STG.E.U16 desc[UR6][R4.64+0x32], R9 ;  /* 0x0000320904005986 */ /* 0x0001e2000c101506 */
[----:B------:R-:W-:-:S03]  /*20c60*/  ISETP.GT.AND P5, PT, R0, 0x8, P1 ;  /* 0x000000080000780c */ /* 0x000fc60000fa4270 */
[----:B------:R1:W-:Y:S01]  /*20c70*/  @P4 STG.E.U16 desc[UR6][R10.64+0x30], R7 ;  /* 0x000030070a004986 */ /* 0x0003e2000c101506 */
[----:B------:R-:W-:Y:S01]  /*20c80*/  ISETP.GT.AND P4, PT, R0, 0x80, P3 ;  /* 0x000000800000780c */ /* 0x000fe20001f84270 */
[----:B0-----:R-:W-:Y:S01]  /*20c90*/  FMUL R9, R17, R2 ;  /* 0x0000000211097220 */ /* 0x001fe20000400000 */
[----:B-1----:R-:W-:-:S04]  /*20ca0*/  IMAD.WIDE.U32 R6, R6, 0xf0, R10 ;  /* 0x000000f006067825 */ /* 0x002fc800078e000a */
[----:B------:R-:W-:-:S03]  /*20cb0*/  F2FP.F16.F32.PACK_AB R9, RZ, R9 ;  /* 0x00000009ff09723e */ /* 0x000fc600000000ff */
[----:B------:R0:W-:Y:S01]  /*20cc0*/  @P5 STG.E.U16 desc[UR6][R10.64+0x32], R8 ;  /* 0x000032080a005986 */ /* 0x0001e2000c101506 */
[----:B------:R-:W-:Y:S01]  /*20cd0*/  IADD3 R7, R18, R7, RZ ;  /* 0x0000000712077210 */ /* 0x000fe20007ffe0ff */
[-C--:B------:R-:W-:Y:S01]  /*20ce0*/  FMUL R13, R15, R2.reuse ;  /* 0x000000020f0d7220 */ /* 0x080fe20000400000 */
[----:B------:R-:W-:-:S03]  /*20cf0*/  FMUL R12, R227, R2 ;  /* 0x00000002e30c7220 */ /* 0x000fc60000400000 */
[----:B------:R1:W-:Y:S01]  /*20d00*/  @P4 STG.E.U16 desc[UR6][R6.64+0x20], R9 ;  /* 0x0000200906004986 */ /* 0x0003e2000c101506 */
[----:B0-----:R-:W-:Y:S01]  /*20d10*/  IADD3 R8, P5, R19, R6, RZ ;  /* 0x0000000613087210 */ /* 0x001fe20007fbe0ff */
[----:B------:R-:W-:-:S04]  /*20d20*/  FMUL R15, R226, R2 ;  /* 0x00000002e20f7220 */ /* 0x000fc80000400000 */
[----:B-1----:R-:W-:Y:S02]  /*20d30*/  IMAD.X R9, R20, 0x1, R7, P5 ;  /* 0x0000000114097824 */ /* 0x002fe400028e0607 */
[----:B------:R-:W5:Y:S04]  /*20d40*/  LDL.LU R20, [R1] ;  /* 0x0000000001147983 */ /* 0x000f680000300800 */
[----:B------:R-:W5:Y:S04]  /*20d50*/  LDL.LU R227, [R1+0x8] ;  /* 0x0000080001e37983 */ /* 0x000f680000300800 */
[----:B------:R-:W5:Y:S01]  /*20d60*/  LDL.LU R226, [R1+0xc] ;  /* 0x00000c0001e27983 */ /* 0x000f620000300800 */
[----:B------:R-:W-:Y:S01]  /*20d70*/  F2FP.F16.F32.PACK_AB R13, RZ, R13 ;  /* 0x0000000dff0d723e */ /* 0x000fe200000000ff */
[----:B------:R-:W-:-:S02]  /*20d80*/  FMUL R14, R225, R2 ;  /* 0x00000002e10e7220 */ /* 0x000fc40000400000 */
[----:B------:R-:W5:Y:S01]  /*20d90*/  LDL.LU R225, [R1+0x10] ;  /* 0x0000100001e17983 */ /* 0x000f620000300800 */
[----:B------:R-:W-:Y:S01]  /*20da0*/  PRMT R19, R13, 0x7610, R19 ;  /* 0x000076100d137816 */ /* 0x000fe20000000013 */
[----:B------:R-:W-:Y:S02]  /*20db0*/  FMUL R13, R224, R2 ;  /* 0x00000002e00d7220 */ /* 0x000fe40000400000 */
[----:B------:R-:W5:Y:S01]  /*20dc0*/  LDL.LU R224, [R1+0x14] ;  /* 0x0000140001e07983 */ /* 0x000f620000300800 */
[----:B------:R-:W-:-:S04]  /*20dd0*/  F2FP.F16.F32.PACK_AB R12, RZ, R12 ;  /* 0x0000000cff0c723e */ /* 0x000fc800000000ff */
[----:B------:R-:W-:Y:S01]  /*20de0*/  PRMT R18, R12, 0x7610, R18 ;  /* 0x000076100c127816 */ /* 0x000fe20000000012 */
[-C--:B--2---:R-:W-:Y:S02]  /*20df0*/  FMUL R12, R23, R2.reuse ;  /* 0x00000002170c7220 */ /* 0x084fe40000400000 */
[----:B------:R-:W2:Y:S01]  /*20e00*/  LDL.LU R23, [R1+0x18] ;  /* 0x0000180001177983 */ /* 0x000ea20000300800 */
[----:B---3--:R-:W-:-:S03]  /*20e10*/  FMUL R17, R21, R2 ;  /* 0x0000000215117220 */ /* 0x008fc60000400000 */
[----:B------:R-:W3:Y:S01]  /*20e20*/  LDL.LU R21, [R1+0x1c] ;  /* 0x00001c0001157983 */ /* 0x000ee20000300800 */
[C---:B------:R-:W-:Y:S02]  /*20e30*/  ISETP.GT.AND P4, PT, R0.reuse, 0x80, P2 ;  /* 0x000000800000780c */ /* 0x040fe40001784270 */
[C---:B------:R-:W-:Y:S02]  /*20e40*/  ISETP.GT.AND P3, PT, R0.reuse, 0x88, P3 ;  /* 0x000000880000780c */ /* 0x040fe40001f64270 */
[----:B------:R-:W-:-:S09]  /*20e50*/  ISETP.GT.AND P2, PT, R0, 0x88, P2 ;  /* 0x000000880000780c */ /* 0x000fd20001744270 */
[----:B------:R-:W-:Y:S04]  /*20e60*/  @P4 STG.E.U16 desc[UR6][R6.64+0x22], R19 ;  /* 0x0000221306004986 */ /* 0x000fe8000c101506 */
[----:B------:R-:W-:Y:S01]  /*20e70*/  @P3 STG.E.U16 desc[UR6][R8.64+0x20], R18 ;  /* 0x0000201208003986 */ /* 0x000fe2000c101506 */
[C---:B------:R-:W-:Y:S02]  /*20e80*/  ISETP.GT.AND P3, PT, R0.reuse, 0x80, P1 ;  /* 0x000000800000780c */ /* 0x040fe40000f64270 */
[C---:B------:R-:W-:Y:S02]  /*20e90*/  ISETP.GT.AND P4, PT, R0.reuse, 0x80, P0 ;  /* 0x000000800000780c */ /* 0x040fe40000784270 */
[C---:B------:R-:W-:Y:S02]  /*20ea0*/  ISETP.GT.AND P0, PT, R0.reuse, 0x88, P0 ;  /* 0x000000880000780c */ /* 0x040fe40000704270 */
[----:B------:R-:W-:-:S02]  /*20eb0*/  ISETP.GT.AND P1, PT, R0, 0x88, P1 ;  /* 0x000000880000780c */ /* 0x000fc40000f24270 */
[----:B------:R-:W-:Y:S02]  /*20ec0*/  F2FP.F16.F32.PACK_AB R15, RZ, R15 ;  /* 0x0000000fff0f723e */ /* 0x000fe400000000ff */
[----:B------:R-:W-:Y:S02]  /*20ed0*/  F2FP.F16.F32.PACK_AB R13, RZ, R13 ;  /* 0x0000000dff0d723e */ /* 0x000fe400000000ff */
[----:B------:R-:W-:Y:S01]  /*20ee0*/  F2FP.F16.F32.PACK_AB R14, RZ, R14 ;  /* 0x0000000eff0e723e */ /* 0x000fe200000000ff */
[----:B------:R-:W-:Y:S01]  /*20ef0*/  @P2 STG.E.U16 desc[UR6][R8.64+0x22], R15 ;  /* 0x0000220f08002986 */ /* 0x000fe2000c101506 */
[----:B------:R-:W-:Y:S02]  /*20f00*/  F2FP.F16.F32.PACK_AB R12, RZ, R12 ;  /* 0x0000000cff0c723e */ /* 0x000fe400000000ff */
[----:B------:R-:W-:Y:S01]  /*20f10*/  F2FP.F16.F32.PACK_AB R17, RZ, R17 ;  /* 0x00000011ff11723e */ /* 0x000fe200000000ff */
[----:B------:R4:W-:Y:S01]  /*20f20*/  @P3 STG.E.U16 desc[UR6][R6.64+0x32], R13 ;  /* 0x0000320d06003986 */ /* 0x0009e2000c101506 */
[----:B------:R-:W-:-:S02]  /*20f30*/  ISETP.GT.AND P3, PT, R3, 0x20, PT ;  /* 0x000000200300780c */ /* 0x000fc40003f64270 */
[----:B------:R-:W-:Y:S01]  /*20f40*/  ISETP.GT.AND P2, PT, R3, 0x21, PT ;  /* 0x000000210300780c */ /* 0x000fe20003f44270 */
[----:B------:R-:W-:Y:S03]  /*20f50*/  @P4 STG.E.U16 desc[UR6][R6.64+0x30], R14 ;  /* 0x0000300e06004986 */ /* 0x000fe6000c101506 */
[C---:B------:R-:W-:Y:S01]  /*20f60*/  ISETP.GT.AND P4, PT, R0.reuse, RZ, P2 ;  /* 0x000000ff0000720c */ /* 0x040fe20001784270 */
[----:B------:R5:W-:Y:S01]  /*20f70*/  @P0 STG.E.U16 desc[UR6][R8.64+0x30], R12 ;  /* 0x0000300c08000986 */ /* 0x000be2000c101506 */
[----:B------:R-:W-:-:S03]  /*20f80*/  ISETP.GT.AND P0, PT, R0, RZ, P3 ;  /* 0x000000ff0000720c */ /* 0x000fc60001f04270 */
[----:B------:R0:W-:Y:S01]  /*20f90*/  @P1 STG.E.U16 desc[UR6][R8.64+0x32], R17 ;  /* 0x0000321108001986 */ /* 0x0001e2000c101506 */
[----:B------:R-:W-:Y:S01]  /*20fa0*/  ISETP.GT.AND P1, PT, R0, 0x8, P2 ;  /* 0x000000080000780c */ /* 0x000fe20001724270 */
[-C--:B----4-:R-:W-:Y:S01]  /*20fb0*/  FMUL R13, R22, R2.reuse ;  /* 0x00000002160d7220 */ /* 0x090fe20000400000 */
[----:B------:R-:W-:Y:S01]  /*20fc0*/  ISETP.GT.AND P5, PT, R0, 0x8, P3 ;  /* 0x000000080000780c */ /* 0x000fe20001fa4270 */
[----:B-----5:R-:W-:-:S03]  /*20fd0*/  FMUL R12, R20, R2 ;  /* 0x00000002140c7220 */ /* 0x020fc60000400000 */
[----:B------:R-:W-:Y:S01]  /*20fe0*/  F2FP.F16.F32.PACK_AB R13, RZ, R13 ;  /* 0x0000000dff0d723e */ /* 0x000fe200000000ff */
[-C--:B------:R-:W-:Y:S01]  /*20ff0*/  FMUL R14, R227, R2.reuse ;  /* 0x00000002e30e7220 */ /* 0x080fe20000400000 */
[----:B------:R-:W-:Y:S01]  /*21000*/  FMUL R15, R226, R2 ;  /* 0x00000002e20f7220 */ /* 0x000fe20000400000 */
[----:B------:R-:W-:-:S04]  /*21010*/  F2FP.F16.F32.PACK_AB R12, RZ, R12 ;  /* 0x0000000cff0c723e */ /* 0x000fc800000000ff */
[----:B------:R-:W-:Y:S01]  /*21020*/  F2FP.F16.F32.PACK_AB R15, RZ, R15 ;  /* 0x0000000fff0f723e */ /* 0x000fe200000000ff */
[----:B------:R2:W-:Y:S01]  /*21030*/  @P0 STG.E.U16 desc[UR6][R4.64+0x40], R12 ;  /* 0x0000400c04000986 */ /* 0x0005e2000c101506 */
[----:B------:R-:W-:-:S03]  /*21040*/  F2FP.F16.F32.PACK_AB R14, RZ, R14 ;  /* 0x0000000eff0e723e */ /* 0x000fc600000000ff */
[----:B------:R3:W-:Y:S01]  /*21050*/  @P4 STG.E.U16 desc[UR6][R4.64+0x42], R13 ;  /* 0x0000420d04004986 */ /* 0x0007e2000c101506 */
[----:B------:R-:W-:-:S03]  /*21060*/  ISETP.GT.AND P0, PT, R3, 0x28, PT ;  /* 0x000000280300780c */ /* 0x000fc60003f04270 */
[----:B------:R-:W-:Y:S01]  /*21070*/  @P1 STG.E.U16 desc[UR6][R10.64+0x42], R15 ;  /* 0x0000420f0a001986 */ /* 0x000fe2000c101506 */
[----:B------:R-:W-:-:S03]  /*21080*/  ISETP.GT.AND P1, PT, R3, 0x29, PT ;  /* 0x000000290300780c */ /* 0x000fc60003f24270 */
[----:B------:R1:W-:Y:S01]  /*21090*/  @P5 STG.E.U16 desc[UR6][R10.64+0x40], R14 ;  /* 0x0000400e0a005986 */ /* 0x0003e2000c101506 */
[C---:B------:R-:W-:Y:S02]  /*210a0*/  ISETP.GT.AND P5, PT, R0.reuse, RZ, P0 ;  /* 0x000000ff0000720c */ /* 0x040fe400007a4270 */
[----:B------:R-:W-:Y:S01]  /*210b0*/  ISETP.GT.AND P4, PT, R0, RZ, P1 ;  /* 0x000000ff0000720c */ /* 0x000fe20000f84270 */
[-C--:B0-----:R-:W-:Y:S01]  /*210c0*/  FMUL R17, R225, R2.reuse ;  /* 0x00000002e1117220 */ /* 0x081fe20000400000 */
[----:B------:R-:W-:-:S04]  /*210d0*/  FMUL R18, R224, R2 ;  /* 0x00000002e0127220 */ /* 0x000fc80000400000 */
[----:B------:R-:W-:Y:S02]  /*210e0*/  F2FP.F16.F32.PACK_AB R17, RZ, R17 ;  /* 0x00000011ff11723e */ /* 0x000fe400000000ff */
[----:B------:R-:W-:-:S03]  /*210f0*/  F2FP.F16.F32.PACK_AB R18, RZ, R18 ;  /* 0x00000012ff12723e */ /* 0x000fc600000000ff */
[----:B------:R0:W-:Y:S01]  /*21100*/  @P5 STG.E.U16 desc[UR6][R4.64+0x50], R17 ;  /* 0x0000501104005986 */ /* 0x0001e2000c101506 */
[----:B------:R-:W-:-:S03]  /*21110*/  ISETP.GT.AND P5, PT, R0, 0x8, P0 ;  /* 0x000000080000780c */ /* 0x000fc600007a4270 */
[----:B------:R0:W-:Y:S01]  /*21120*/  @P4 STG.E.U16 desc[UR6][R4.64+0x52], R18 ;  /* 0x0000521204004986 */ /* 0x0001e2000c101506 */
[----:B------:R-:W-:Y:S01]  /*21130*/  ISETP.GT.AND P4, PT, R0, 0x8, P1 ;  /* 0x000000080000780c */ /* 0x000fe20000f84270 */
[-C--:B------:R-:W-:Y:S01]  /*21140*/  FMUL R217, R217, R2.reuse ;  /* 0x00000002d9d97220 */ /* 0x080fe20000400000 */
[----:B------:R-:W-:-:S04]  /*21150*/  FMUL R218, R218, R2 ;  /* 0x00000002dada7220 */ /* 0x000fc80000400000 */
[----:B------:R-:W-:Y:S02]  /*21160*/  F2FP.F16.F32.PACK_AB R217, RZ, R217 ;  /* 0x000000d9ffd9723e */ /* 0x000fe400000000ff */
[----:B------:R-:W-:Y:S01]  /*21170*/  F2FP.F16.F32.PACK_AB R218, RZ, R218 ;  /* 0x000000daffda723e */ /* 0x000fe200000000ff */
[-C--:B------:R-:W-:Y:S01]  /*21180*/  FMUL R219, R219, R2.reuse ;  /* 0x00000002dbdb7220 */ /* 0x080fe20000400000 */
[-C--:B------:R-:W-:Y:S01]  /*21190*/  FMUL R221, R221, R2.reuse ;  /* 0x00000002dddd7220 */ /* 0x080fe20000400000 */
[-C--:B------:R-:W-:Y:S01]  /*211a0*/  FMUL R220, R220, R2.reuse ;  /* 0x00000002dcdc7220 */ /* 0x080fe20000400000 */
[-C--:B------:R-:W-:Y:S01]  /*211b0*/  FMUL R222, R222, R2.reuse ;  /* 0x00000002dede7220 */ /* 0x080fe20000400000 */
[----:B------:R-:W-:Y:S01]  /*211c0*/  FMUL R223, R223, R2 ;  /* 0x00000002dfdf7220 */ /* 0x000fe20000400000 */
[----:B------:R-:W-:Y:S02]  /*211d0*/  F2FP.F16.F32.PACK_AB R219, RZ, R219 ;  /* 0x000000dbffdb723e */ /* 0x000fe400000000ff */
[----:B------:R-:W-:-:S02]  /*211e0*/  F2FP.F16.F32.PACK_AB R221, RZ, R221 ;  /* 0x000000ddffdd723e */ /* 0x000fc400000000ff */
[----:B------:R-:W-:Y:S02]  /*211f0*/  F2FP.F16.F32.PACK_AB R220, RZ, R220 ;  /* 0x000000dcffdc723e */ /* 0x000fe400000000ff */
[----:B------:R-:W-:Y:S02]  /*21200*/  F2FP.F16.F32.PACK_AB R222, RZ, R222 ;  /* 0x000000deffde723e */ /* 0x000fe400000000ff */
[----:B------:R-:W-:Y:S01]  /*21210*/  F2FP.F16.F32.PACK_AB R223, RZ, R223 ;  /* 0x000000dfffdf723e */ /* 0x000fe200000000ff */
[-C--:B------:R-:W-:Y:S01]  /*21220*/  FMUL R208, R208, R2.reuse ;  /* 0x00000002d0d07220 */ /* 0x080fe20000400000 */
[-C--:B------:R-:W-:Y:S01]  /*21230*/  FMUL R209, R209, R2.reuse ;  /* 0x00000002d1d17220 */ /* 0x080fe20000400000 */
[-C--:B------:R-:W-:Y:S01]  /*21240*/  FMUL R211, R211, R2.reuse ;  /* 0x00000002d3d37220 */ /* 0x080fe20000400000 */
[----:B------:R-:W-:Y:S02]  /*21250*/  FMUL R210, R210, R2 ;  /* 0x00000002d2d27220 */ /* 0x000fe40000400000 */
[----:B------:R-:W-:-:S02]  /*21260*/  F2FP.F16.F32.PACK_AB R208, RZ, R208 ;  /* 0x000000d0ffd0723e */ /* 0x000fc400000000ff */
[----:B------:R-:W-:Y:S02]  /*21270*/  F2FP.F16.F32.PACK_AB R209, RZ, R209 ;  /* 0x000000d1ffd1723e */ /* 0x000fe400000000ff */
[----:B------:R-:W-:Y:S02]  /*21280*/  F2FP.F16.F32.PACK_AB R211, RZ, R211 ;  /* 0x000000d3ffd3723e */ /* 0x000fe400000000ff */
[----:B------:R-:W-:Y:S01]  /*21290*/  F2FP.F16.F32.PACK_AB R210, RZ, R210 ;  /* 0x000000d2ffd2723e */ /* 0x000fe200000000ff */
[-C--:B------:R-:W-:Y:S01]  /*212a0*/  FMUL R212, R212, R2.reuse ;  /* 0x00000002d4d47220 */ /* 0x080fe20000400000 */
[----:B------:R-:W-:-:S04]  /*212b0*/  FMUL R213, R213, R2 ;  /* 0x00000002d5d57220 */ /* 0x000fc80000400000 */
[----:B------:R-:W-:Y:S02]  /*212c0*/  F2FP.F16.F32.PACK_AB R212, RZ, R212 ;  /* 0x000000d4ffd4723e */ /* 0x000fe400000000ff */
[----:B------:R-:W-:Y:S01]  /*212d0*/  F2FP.F16.F32.PACK_AB R213, RZ, R213 ;  /* 0x000000d5ffd5723e */ /* 0x000fe200000000ff */
[-C--:B------:R-:W-:Y:S01]  /*212e0*/  FMUL R214, R214, R2.reuse ;  /* 0x00000002d6d67220 */ /* 0x080fe20000400000 */
[----:B------:R-:W-:-:S04]  /*212f0*/  FMUL R215, R215, R2 ;  /* 0x00000002d7d77220 */ /* 0x000fc80000400000 */
[----:B------:R-:W-:Y:S02]  /*21300*/  F2FP.F16.F32.PACK_AB R214, RZ, R214 ;  /* 0x000000d6ffd6723e */ /* 0x000fe400000000ff */
[----:B------:R-:W-:Y:S01]  /*21310*/  F2FP.F16.F32.PACK_AB R215, RZ, R215 ;  /* 0x000000d7ffd7723e */ /* 0x000fe200000000ff */
[-C--:B------:R-:W-:Y:S01]  /*21320*/  FMUL R200, R200, R2.reuse ;  /* 0x00000002c8c87220 */ /* 0x080fe20000400000 */
[-C--:B------:R-:W-:Y:S01]  /*21330*/  FMUL R201, R201, R2.reuse ;  /* 0x00000002c9c97220 */ /* 0x080fe20000400000 */
[----:B------:R-:W-:-:S03]  /*21340*/  FMUL R202, R202, R2 ;  /* 0x00000002caca7220 */ /* 0x000fc60000400000 */
[----:B------:R-:W-:Y:S02]  /*21350*/  F2FP.F16.F32.PACK_AB R200, RZ, R200 ;  /* 0x000000c8ffc8723e */ /* 0x000fe400000000ff */
[----:B------:R-:W-:Y:S02]  /*21360*/  F2FP.F16.F32.PACK_AB R201, RZ, R201 ;  /* 0x000000c9ffc9723e */ /* 0x000fe400000000ff */
[----:B------:R-:W-:Y:S01]  /*21370*/  F2FP.F16.F32.PACK_AB R202, RZ, R202 ;  /* 0x000000caffca723e */ /* 0x000fe200000000ff */
[-C--:B------:R-:W-:Y:S01]  /*21380*/  FMUL R203, R203, R2.reuse ;  /* 0x00000002cbcb7220 */ /* 0x080fe20000400000 */
[-C--:B------:R-:W-:Y:S01]  /*21390*/  FMUL R205, R205, R2.reuse ;  /* 0x00000002cdcd7220 */ /* 0x080fe20000400000 */
[-C--:B------:R-:W-:Y:S01]  /*213a0*/  FMUL R204, R204, R2.reuse ;  /* 0x00000002cccc7220 */ /* 0x080fe20000400000 */
[-C--:B------:R-:W-:Y:S01]  /*213b0*/  FMUL R206, R206, R2.reuse ;  /* 0x00000002cece7220 */ /* 0x080fe20000400000 */
[----:B------:R-:W-:Y:S01]  /*213c0*/  FMUL R207, R207, R2 ;  /* 0x00000002cfcf7220 */ /* 0x000fe20000400000 */
[----:B------:R-:W-:-:S02]  /*213d0*/  F2FP.F16.F32.PACK_AB R203, RZ, R203 ;  /* 0x000000cbffcb723e */ /* 0x000fc400000000ff */
[----:B------:R-:W-:Y:S02]  /*213e0*/  F2FP.F16.F32.PACK_AB R205, RZ, R205 ;  /* 0x000000cdffcd723e */ /* 0x000fe400000000ff */
[----:B------:R-:W-:Y:S02]  /*213f0*/  F2FP.F16.F32.PACK_AB R204, RZ, R204 ;  /* 0x000000ccffcc723e */ /* 0x000fe400000000ff */
[----:B------:R-:W-:Y:S01]  /*21400*/  F2FP.F16.F32.PACK_AB R206, RZ, R206 ;  /* 0x000000ceffce723e */ /* 0x000fe200000000ff */
[-C--:B--2---:R-:W-:Y:S01]  /*21410*/  FMUL R12, R23, R2.reuse ;  /* 0x00000002170c7220 */ /* 0x084fe20000400000 */
[----:B---3--:R-:W-:-:S04]  /*21420*/  FMUL R13, R21, R2 ;  /* 0x00000002150d7220 */ /* 0x008fc80000400000 */
[----:B------:R-:W-:Y:S02]  /*21430*/  F2FP.F16.F32.PACK_AB R12, RZ, R12 ;  /* 0x0000000cff0c723e */ /* 0x000fe400000000ff */
[----:B------:R-:W-:Y:S02]  /*21440*/  F2FP.F16.F32.PACK_AB R13, RZ, R13 ;  /* 0x0000000dff0d723e */ /* 0x000fe400000000ff */
[----:B-1----:R-:W-:-:S03]  /*21450*/  PRMT R14, R12, 0x7610, R14 ;  /* 0x000076100c0e7816 */ /* 0x002fc6000000000e */
[----:B------:R0:W-:Y:S01]  /*21460*/  @P4 STG.E.U16 desc[UR6][R10.64+0x52], R13 ;  /* 0x0000520d0a004986 */ /* 0x0001e2000c101506 */
[----:B------:R-:W-:-:S03]  /*21470*/  ISETP.GT.AND P4, PT, R0, 0x80, P2 ;  /* 0x000000800000780c */ /* 0x000fc60001784270 */
[----:B------:R0:W-:Y:S01]  /*21480*/  @P5 STG.E.U16 desc[UR6][R10.64+0x50], R14 ;  /* 0x0000500e0a005986 */ /* 0x0001e2000c101506 */
[C---:B------:R-:W-:Y:S02]  /*21490*/  ISETP.GT.AND P5, PT, R0.reuse, 0x80, P3 ;  /* 0x000000800000780c */ /* 0x040fe40001fa4270 */
[----:B------:R-:W-:Y:S01]  /*214a0*/  ISETP.GT.AND P3, PT, R0, 0x88, P3 ;  /* 0x000000880000780c */ /* 0x000fe20001f64270 */
[----:B------:R-:W-:-:S05]  /*214b0*/  FMUL R12, R216, R2 ;  /* 0x00000002d80c7220 */ /* 0x000fca0000400000 */
[----:B------:R-:W-:Y:S01]  /*214c0*/  F2FP.F16.F32.PACK_AB R12, RZ, R12 ;  /* 0x0000000cff0c723e */ /* 0x000fe200000000ff */
[----:B------:R0:W-:Y:S01]  /*214d0*/  @P4 STG.E.U16 desc[UR6][R6.64+0x42], R217 ;  /* 0x000042d906004986 */ /* 0x0001e2000c101506 */
[----:B------:R-:W-:-:S03]  /*214e0*/  ISETP.GT.AND P2, PT, R0, 0x88, P2 ;  /* 0x000000880000780c */ /* 0x000fc60001744270 */
[----:B------:R0:W-:Y:S04]  /*214f0*/  @P5 STG.E.U16 desc[UR6][R6.64+0x40], R12 ;  /* 0x0000400c06005986 */ /* 0x0001e8000c101506 */
[----:B------:R0:W-:Y:S01]  /*21500*/  @P3 STG.E.U16 desc[UR6][R8.64+0x40], R218 ;  /* 0x000040da08003986 */ /* 0x0001e2000c101506 */
[C---:B------:R-:W-:Y:S02]  /*21510*/  ISETP.GT.AND P3, PT, R0.reuse, 0x80, P1 ;  /* 0x000000800000780c */ /* 0x040fe40000f64270 */
[C---:B------:R-:W-:Y:S02]  /*21520*/  ISETP.GT.AND P4, PT, R0.reuse, 0x80, P0 ;  /* 0x000000800000780c */ /* 0x040fe40000784270 */
[C---:B------:R-:W-:Y:S02]  /*21530*/  ISETP.GT.AND P0, PT, R0.reuse, 0x88, P0 ;  /* 0x000000880000780c */ /* 0x040fe40000704270 */
[----:B------:R-:W-:Y:S01]  /*21540*/  ISETP.GT.AND P1, PT, R0, 0x88, P1 ;  /* 0x000000880000780c */ /* 0x000fe20000f24270 */
[----:B------:R0:W-:Y:S01]  /*21550*/  @P2 STG.E.U16 desc[UR6][R8.64+0x42], R219 ;  /* 0x000042db08002986 */ /* 0x0001e2000c101506 */
[----:B------:R-:W-:-:S05]  /*21560*/  ISETP.GT.AND P2, PT, R3, 0x31, PT ;  /* 0x000000310300780c */ /* 0x000fca0003f44270 */
[----:B------:R0:W-:Y:S01]  /*21570*/  @P3 STG.E.U16 desc[UR6][R6.64+0x52], R221 ;  /* 0x000052dd06003986 */ /* 0x0001e2000c101506 */
[----:B------:R-:W-:-:S03]  /*21580*/  ISETP.GT.AND P3, PT, R3, 0x30, PT ;  /* 0x000000300300780c */ /* 0x000fc60003f64270 */
[----:B------:R0:W-:Y:S01]  /*21590*/  @P4 STG.E.U16 desc[UR6][R6.64+0x50], R220 ;  /* 0x000050dc06004986 */ /* 0x0001e2000c101506 */
[----:B------:R-:W-:-:S03]  /*215a0*/  ISETP.GT.AND P4, PT, R0, RZ, P2 ;  /* 0x000000ff0000720c */ /* 0x000fc60001784270 */
[----:B------:R0:W-:Y:S01]  /*215b0*/  @P0 STG.E.U16 desc[UR6][R8.64+0x50], R222 ;  /* 0x000050de08000986 */ /* 0x0001e2000c101506 */
[----:B------:R-:W-:-:S03]  /*215c0*/  ISETP.GT.AND P0, PT, R0, RZ, P3 ;  /* 0x000000ff0000720c */ /* 0x000fc60001f04270 */
[----:B------:R0:W-:Y:S01]  /*215d0*/  @P1 STG.E.U16 desc[UR6][R8.64+0x52], R223 ;  /* 0x000052df08001986 */ /* 0x0001e2000c101506 */
[C---:B------:R-:W-:Y:S02]  /*215e0*/  ISETP.GT.AND P1, PT, R0.reuse, 0x8, P2 ;  /* 0x000000080000780c */ /* 0x040fe40001724270 */
[----:B------:R-:W-:-:S03]  /*215f0*/  ISETP.GT.AND P5, PT, R0, 0x8, P3 ;  /* 0x000000080000780c */ /* 0x000fc60001fa4270 */
[----:B------:R0:W-:Y:S04]  /*21600*/  @P4 STG.E.U16 desc[UR6][R4.64+0x62], R209 ;  /* 0x000062d104004986 */ /* 0x0001e8000c101506 */
[----:B------:R0:W-:Y:S01]  /*21610*/  @P0 STG.E.U16 desc[UR6][R4.64+0x60], R208 ;  /* 0x000060d004000986 */ /* 0x0001e2000c101506 */
[----:B------:R-:W-:-:S03]  /*21620*/  ISETP.GT.AND P0, PT, R3, 0x38, PT ;  /* 0x000000380300780c */ /* 0x000fc60003f04270 */
[----:B------:R0:W-:Y:S01]  /*21630*/  @P1 STG.E.U16 desc[UR6][R10.64+0x62], R211 ;  /* 0x000062d30a001986 */ /* 0x0001e2000c101506 */
[----:B------:R-:W-:-:S03]  /*21640*/  ISETP.GT.AND P1, PT, R3, 0x39, PT ;  /* 0x000000390300780c */ /* 0x000fc60003f24270 */
[----:B------:R0:W-:Y:S01]  /*21650*/  @P5 STG.E.U16 desc[UR6][R10.64+0x60], R210 ;  /* 0x000060d20a005986 */ /* 0x0001e2000c101506 */
[C---:B------:R-:W-:Y:S02]  /*21660*/  ISETP.GT.AND P5, PT, R0.reuse, RZ, P0 ;  /* 0x000000ff0000720c */ /* 0x040fe400007a4270 */
[----:B------:R-:W-:-:S11]  /*21670*/  ISETP.GT.AND P4, PT, R0, RZ, P1 ;  /* 0x000000ff0000720c */ /* 0x000fd60000f84270 */
[----:B------:R0:W-:Y:S01]  /*21680*/  @P5 STG.E.U16 desc[UR6][R4.64+0x70], R212 ;  /* 0x000070d404005986 */ /* 0x0001e2000c101506 */
[----:B------:R-:W-:-:S03]  /*21690*/  ISETP.GT.AND P5, PT, R0, 0x8, P0 ;  /* 0x000000080000780c */ /* 0x000fc600007a4270 */
[----:B------:R0:W-:Y:S01]  /*216a0*/  @P4 STG.E.U16 desc[UR6][R4.64+0x72], R213 ;  /* 0x000072d504004986 */ /* 0x0001e2000c101506 */
[----:B------:R-:W-:-:S09]  /*216b0*/  ISETP.GT.AND P4, PT, R0, 0x8, P1 ;  /* 0x000000080000780c */ /* 0x000fd20000f84270 */
[----:B------:R0:W-:Y:S01]  /*216c0*/  @P5 STG.E.U16 desc[UR6][R10.64+0x70], R214 ;  /* 0x000070d60a005986 */ /* 0x0001e2000c101506 */
[----:B------:R-:W-:-:S03]  /*216d0*/  ISETP.GT.AND P5, PT, R0, 0x80, P3 ;  /* 0x000000800000780c */ /* 0x000fc60001fa4270 */
[----:B------:R0:W-:Y:S01]  /*216e0*/  @P4 STG.E.U16 desc[UR6][R10.64+0x72], R215 ;  /* 0x000072d70a004986 */ /* 0x0001e2000c101506 */
[C---:B------:R-:W-:Y:S02]  /*216f0*/  ISETP.GT.AND P4, PT, R0.reuse, 0x80, P2 ;  /* 0x000000800000780c */ /* 0x040fe40001784270 */
[C---:B------:R-:W-:Y:S02]  /*21700*/  ISETP.GT.AND P3, PT, R0.reuse, 0x88, P3 ;  /* 0x000000880000780c */ /* 0x040fe40001f64270 */
[----:B------:R-:W-:-:S05]  /*21710*/  ISETP.GT.AND P2, PT, R0, 0x88, P2 ;  /* 0x000000880000780c */ /* 0x000fca0001744270 */
[----:B------:R0:W-:Y:S04]  /*21720*/  @P5 STG.E.U16 desc[UR6][R6.64+0x60], R200 ;  /* 0x000060c806005986 */ /* 0x0001e8000c101506 */
[----:B------:R0:W-:Y:S04]  /*21730*/  @P4 STG.E.U16 desc[UR6][R6.64+0x62], R201 ;  /* 0x000062c906004986 */ /* 0x0001e8000c101506 */
[----:B------:R0:W-:Y:S01]  /*21740*/  @P3 STG.E.U16 desc[UR6][R8.64+0x60], R202 ;  /* 0x000060ca08003986 */ /* 0x0001e2000c101506 */
[C---:B------:R-:W-:Y:S02]  /*21750*/  ISETP.GT.AND P3, PT, R0.reuse, 0x80, P1 ;  /* 0x000000800000780c */ /* 0x040fe40000f64270 */
[----:B------:R-:W-:-:S02]  /*21760*/  ISETP.GT.AND P4, PT, R0, 0x80, P0 ;  /* 0x000000800000780c */ /* 0x000fc40000784270 */
[C---:B------:R-:W-:Y:S02]  /*21770*/  ISETP.GT.AND P0, PT, R0.reuse, 0x88, P0 ;  /* 0x000000880000780c */ /* 0x040fe40000704270 */
[----:B------:R-:W-:Y:S01]  /*21780*/  ISETP.GT.AND P1, PT, R0, 0x88, P1 ;  /* 0x000000880000780c */ /* 0x000fe20000f24270 */
[----:B------:R0:W-:Y:S01]  /*21790*/  @P2 STG.E.U16 desc[UR6][R8.64+0x62], R203 ;  /* 0x000062cb08002986 */ /* 0x0001e2000c101506 */
[----:B------:R-:W-:Y:S02]  /*217a0*/  F2FP.F16.F32.PACK_AB R207, RZ, R207 ;  /* 0x000000cfffcf723e */ /* 0x000fe400000000ff */
[----:B------:R-:W-:-:S03]  /*217b0*/  ISETP.GT.AND P2, PT, R3, 0x41, PT ;  /* 0x000000410300780c */ /* 0x000fc60003f44270 */
[----:B------:R0:W-:Y:S01]  /*217c0*/  @P3 STG.E.U16 desc[UR6][R6.64+0x72], R205 ;  /* 0x000072cd06003986 */ /* 0x0001e2000c101506 */
[----:B------:R-:W-:-:S03]  /*217d0*/  ISETP.GT.AND P3, PT, R3, 0x40, PT ;  /* 0x000000400300780c */ /* 0x000fc60003f64270 */
[----:B------:R0:W-:Y:S01]  /*217e0*/  @P4 STG.E.U16 desc[UR6][R6.64+0x70], R204 ;  /* 0x000070cc06004986 */ /* 0x0001e2000c101506 */
[----:B------:R-:W-:-:S03]  /*217f0*/  ISETP.GT.AND P4, PT, R0, RZ, P2 ;  /* 0x000000ff0000720c */ /* 0x000fc60001784270 */
[----:B------:R0:W-:Y:S01]  /*21800*/  @P0 STG.E.U16 desc[UR6][R8.64+0x70], R206 ;  /* 0x000070ce08000986 */ /* 0x0001e2000c101506 */
[----:B------:R-:W-:-:S03]  /*21810*/  ISETP.GT.AND P0, PT, R0, RZ, P3 ;  /* 0x000000ff0000720c */ /* 0x000fc60001f04270 */
[----:B------:R0:W-:Y:S01]  /*21820*/  @P1 STG.E.U16 desc[UR6][R8.64+0x72], R207 ;  /* 0x000072cf08001986 */ /* 0x0001e2000c101506 */
[----:B------:R-:W-:Y:S01]  /*21830*/  ISETP.GT.AND P1, PT, R0, 0x8, P2 ;  /* 0x000000080000780c */ /* 0x000fe20001724270 */
[-C--:B------:R-:W-:Y:S01]  /*21840*/  FMUL R192, R192, R2.reuse ;  /* 0x00000002c0c07220 */ /* 0x080fe20000400000 */
[-C--:B------:R-:W-:Y:S01]  /*21850*/  FMUL R193, R193, R2.reuse ;  /* 0x00000002c1c17220 */ /* 0x080fe20000400000 */
[-C--:B------:R-:W-:Y:S01]  /*21860*/  FMUL R195, R195, R2.reuse ;  /* 0x00000002c3c37220 */ /* 0x080fe20000400000 */
[----:B------:R-:W-:Y:S01]  /*21870*/  ISETP.GT.AND P5, PT, R0, 0x8, P3 ;  /* 0x000000080000780c */ /* 0x000fe20001fa4270 */
[----:B------:R-:W-:Y:S01]  /*21880*/  FMUL R194, R194, R2 ;  /* 0x00000002c2c27220 */ /* 0x000fe20000400000 */
[----:B------:R-:W-:Y:S02]  /*21890*/  F2FP.F16.F32.PACK_AB R192, RZ, R192 ;  /* 0x000000c0ffc0723e */ /* 0x000fe400000000ff */
[----:B------:R-:W-:Y:S02]  /*218a0*/  F2FP.F16.F32.PACK_AB R193, RZ, R193 ;  /* 0x000000c1ffc1723e */ /* 0x000fe400000000ff */
[----:B------:R-:W-:Y:S01]  /*218b0*/  F2FP.F16.F32.PACK_AB R195, RZ, R195 ;  /* 0x000000c3ffc3723e */ /* 0x000fe200000000ff */
[----:B------:R0:W-:Y:S01]  /*218c0*/  @P0 STG.E.U16 desc[UR6][R4.64+0x80], R192 ;  /* 0x000080c004000986 */ /* 0x0001e2000c101506 */
[----:B------:R-:W-:-:S03]  /*218d0*/  F2FP.F16.F32.PACK_AB R194, RZ, R194 ;  /* 0x000000c2ffc2723e */ /* 0x000fc600000000ff */
[----:B------:R0:W-:Y:S01]  /*218e0*/  @P4 STG.E.U16 desc[UR6][R4.64+0x82], R193 ;  /* 0x000082c104004986 */ /* 0x0001e2000c101506 */
[----:B------:R-:W-:-:S03]  /*218f0*/  ISETP.GT.AND P0, PT, R3, 0x48, PT ;  /* 0x000000480300780c */ /* 0x000fc60003f04270 */
[----:B------:R0:W-:Y:S01]  /*21900*/  @P1 STG.E.U16 desc[UR6][R10.64+0x82], R195 ;  /* 0x000082c30a001986 */ /* 0x0001e2000c101506 */
[----:B------:R-:W-:-:S03]  /*21910*/  ISETP.GT.AND P1, PT, R3, 0x49, PT ;  /* 0x000000490300780c */ /* 0x000fc60003f24270 */
[----:B------:R0:W-:Y:S01]  /*21920*/  @P5 STG.E.U16 desc[UR6][R10.64+0x80], R194 ;  /* 0x000080c20a005986 */ /* 0x0001e2000c101506 */
[C---:B------:R-:W-:Y:S02]  /*21930*/  ISETP.GT.AND P5, PT, R0.reuse, RZ, P0 ;  /* 0x000000ff0000720c */ /* 0x040fe400007a4270 */
[----:B------:R-:W-:Y:S01]  /*21940*/  ISETP.GT.AND P4, PT, R0, RZ, P1 ;  /* 0x000000ff0000720c */ /* 0x000fe20000f84270 */
[-C--:B------:R-:W-:Y:S01]  /*21950*/  FMUL R196, R196, R2.reuse ;  /* 0x00000002c4c47220 */ /* 0x080fe20000400000 */
        /* <DEDUP_REMOVED lines=10> */
[----:B------:R-:W-:-:S03]  /*21a00*/  F2FP.F16.F32.PACK_AB R199, RZ, R199 ;  /* 0x000000c7ffc7723e */ /* 0x000fc600000000ff */
[----:B------:R0:W-:Y:S01]  /*21a10*/  @P5 STG.E.U16 desc[UR6][R10.64+0x90], R198 ;  /* 0x000090c60a005986 */ /* 0x0001e2000c101506 */
[----:B------:R-:W-:-:S03]  /*21a20*/  ISETP.GT.AND P5, PT, R0, 0x80, P3 ;  /* 0x000000800000780c */ /* 0x000fc60001fa4270 */
[----:B------:R0:W-:Y:S01]  /*21a30*/  @P4 STG.E.U16 desc[UR6][R10.64+0x92], R199 ;  /* 0x000092c70a004986 */ /* 0x0001e2000c101506 */
[C---:B------:R-:W-:Y:S02]  /*21a40*/  ISETP.GT.AND P4, PT, R0.reuse, 0x80, P2 ;  /* 0x000000800000780c */ /* 0x040fe40001784270 */
[----:B------:R-:W-:Y:S01]  /*21a50*/  ISETP.GT.AND P3, PT, R0, 0x88, P3 ;  /* 0x000000880000780c */ /* 0x000fe20001f64270 */
[-C--:B------:R-:W-:Y:S01]  /*21a60*/  FMUL R184, R184, R2.reuse ;  /* 0x00000002b8b87220 */ /* 0x080fe20000400000 */
[-C--:B------:R-:W-:Y:S01]  /*21a70*/  FMUL R185, R185, R2.reuse ;  /* 0x00000002b9b97220 */ /* 0x080fe20000400000 */
[----:B------:R-:W-:-:S03]  /*21a80*/  FMUL R186, R186, R2 ;  /* 0x00000002baba7220 */ /* 0x000fc60000400000 */
[----:B------:R-:W-:Y:S02]  /*21a90*/  F2FP.F16.F32.PACK_AB R184, RZ, R184 ;  /* 0x000000b8ffb8723e */ /* 0x000fe400000000ff */
[----:B------:R-:W-:Y:S02]  /*21aa0*/  F2FP.F16.F32.PACK_AB R185, RZ, R185 ;  /* 0x000000b9ffb9723e */ /* 0x000fe400000000ff */
[----:B------:R-:W-:Y:S01]  /*21ab0*/  F2FP.F16.F32.PACK_AB R186, RZ, R186 ;  /* 0x000000baffba723e */ /* 0x000fe200000000ff */
[----:B------:R0:W-:Y:S01]  /*21ac0*/  @P5 STG.E.U16 desc[UR6][R6.64+0x80], R184 ;  /* 0x000080b806005986 */ /* 0x0001e2000c101506 */
[----:B------:R-:W-:-:S03]  /*21ad0*/  ISETP.GT.AND P2, PT, R0, 0x88, P2 ;  /* 0x000000880000780c */ /* 0x000fc60001744270 */
[----:B------:R0:W-:Y:S01]  /*21ae0*/  @P4 STG.E.U16 desc[UR6][R6.64+0x82], R185 ;  /* 0x000082b906004986 */ /* 0x0001e2000c101506 */
[----:B------:R-:W-:-:S03]  /*21af0*/  FMUL R187, R187, R2 ;  /* 0x00000002bbbb7220 */ /* 0x000fc60000400000 */
[----:B------:R0:W-:Y:S01]  /*21b00*/  @P3 STG.E.U16 desc[UR6][R8.64+0x80], R186 ;  /* 0x000080ba08003986 */ /* 0x0001e2000c101506 */
[C---:B------:R-:W-:Y:S01]  /*21b10*/  ISETP.GT.AND P3, PT, R0.reuse, 0x80, P1 ;  /* 0x000000800000780c */ /* 0x040fe20000f64270 */
[-C--:B------:R-:W-:Y:S01]  /*21b20*/  FMUL R189, R189, R2.reuse ;  /* 0x00000002bdbd7220 */ /* 0x080fe20000400000 */
[C---:B------:R-:W-:Y:S02]  /*21b30*/  ISETP.GT.AND P4, PT, R0.reuse, 0x80, P0 ;  /* 0x000000800000780c */ /* 0x040fe40000784270 */
[----:B------:R-:W-:Y:S01]  /*21b40*/  ISETP.GT.AND P0, PT, R0, 0x88, P0 ;  /* 0x000000880000780c */ /* 0x000fe20000704270 */
[-C--:B------:R-:W-:Y:S01]  /*21b50*/  FMUL R188, R188, R2.reuse ;  /* 0x00000002bcbc7220 */ /* 0x080fe20000400000 */
[----:B------:R-:W-:Y:S01]  /*21b60*/  ISETP.GT.AND P1, PT, R0, 0x88, P1 ;  /* 0x000000880000780c */ /* 0x000fe20000f24270 */
[-C--:B------:R-:W-:Y:S01]  /*21b70*/  FMUL R190, R190, R2.reuse ;  /* 0x00000002bebe7220 */ /* 0x080fe20000400000 */
[----:B------:R-:W-:Y:S01]  /*21b80*/  F2FP.F16.F32.PACK_AB R187, RZ, R187 ;  /* 0x000000bbffbb723e */ /* 0x000fe200000000ff */
[----:B------:R-:W-:Y:S01]  /*21b90*/  FMUL R191, R191, R2 ;  /* 0x00000002bfbf7220 */ /* 0x000fe20000400000 */
[----:B------:R-:W-:-:S02]  /*21ba0*/  F2FP.F16.F32.PACK_AB R189, RZ, R189 ;  /* 0x000000bdffbd723e */ /* 0x000fc400000000ff */
[----:B------:R-:W-:Y:S01]  /*21bb0*/  F2FP.F16.F32.PACK_AB R188, RZ, R188 ;  /* 0x000000bcffbc723e */ /* 0x000fe200000000ff */
[----:B------:R0:W-:Y:S01]  /*21bc0*/  @P2 STG.E.U16 desc[UR6][R8.64+0x82], R187 ;  /* 0x000082bb08002986 */ /* 0x0001e2000c101506 */
[----:B------:R-:W-:Y:S02]  /*21bd0*/  F2FP.F16.F32.PACK_AB R190, RZ, R190 ;  /* 0x000000beffbe723e */ /* 0x000fe400000000ff */
[----:B------:R-:W-:Y:S01]  /*21be0*/  F2FP.F16.F32.PACK_AB R191, RZ, R191 ;  /* 0x000000bfffbf723e */ /* 0x000fe200000000ff */
[----:B------:R0:W-:Y:S01]  /*21bf0*/  @P3 STG.E.U16 desc[UR6][R6.64+0x92], R189 ;  /* 0x000092bd06003986 */ /* 0x0001e2000c101506 */
[C---:B------:R-:W-:Y:S02]  /*21c00*/  ISETP.GT.AND P3, PT, R3.reuse, 0x50, PT ;  /* 0x000000500300780c */ /* 0x040fe40003f64270 */
[----:B------:R-:W-:Y:S01]  /*21c10*/  ISETP.GT.AND P2, PT, R3, 0x51, PT ;  /* 0x000000510300780c */ /* 0x000fe20003f44270 */
[----:B------:R0:W-:Y:S03]  /*21c20*/  @P4 STG.E.U16 desc[UR6][R6.64+0x90], R188 ;  /* 0x000090bc06004986 */ /* 0x0001e6000c101506 */
[C---:B------:R-:W-:Y:S01]  /*21c30*/  ISETP.GT.AND P4, PT, R0.reuse, RZ, P2 ;  /* 0x000000ff0000720c */ /* 0x040fe20001784270 */
        /* <DEDUP_REMOVED lines=557> */
[----:B------:R-:W-:-:S02]  /*23f10*/  F2FP.F16.F32.PACK_AB R51, RZ, R51 ;  /* 0x00000033ff33723e */ /* 0x000fc400000000ff */
[C---:B------:R-:W-:Y:S01]  /*23f20*/  ISETP.GT.AND P0, PT, R3.reuse, 0xd8, PT ;  /* 0x000000d80300780c */ /* 0x040fe20003f04270 */
[----:B------:R0:W-:Y:S04]  /*23f30*/  @P4 STG.E.U16 desc[UR6][R4.64+0x1a2], R49 ;  /* 0x0001a23104004986 */ /* 0x0001e8000c101506 */
[----:B------:R0:W-:Y:S01]  /*23f40*/  @P1 STG.E.U16 desc[UR6][R10.64+0x1a0], R50 ;  /* 0x0001a0320a001986 */ /* 0x0001e2000c101506 */
[----:B------:R-:W-:Y:S02]  /*23f50*/  ISETP.GT.AND P1, PT, R3, 0xd9, PT ;  /* 0x000000d90300780c */ /* 0x000fe40003f24270 */
[C---:B------:R-:W-:Y:S01]  /*23f60*/  ISETP.GT.AND P4, PT, R0.reuse, RZ, P0 ;  /* 0x000000ff0000720c */ /* 0x040fe20000784270 */
[----:B------:R0:W-:Y:S01]  /*23f70*/  @P5 STG.E.U16 desc[UR6][R10.64+0x1a2], R51 ;  /* 0x0001a2330a005986 */ /* 0x0001e2000c101506 */
        /* <DEDUP_REMOVED lines=32> */
[C---:B------:R-:W-:Y:S02]  /*24180*/  ISETP.GT.AND P0, PT, R0.reuse, 0x88, P0 ;  /* 0x000000880000780c */ /* 0x040fe40000704270 */
[----:B------:R-:W-:Y:S01]  /*24190*/  ISETP.GT.AND P1, PT, R0, 0x88, P1 ;  /* 0x000000880000780c */ /* 0x000fe20000f24270 */
[-C--:B------:R-:W-:Y:S01]  /*241a0*/  FMUL R44, R44, R2.reuse ;  /* 0x000000022c2c7220 */ /* 0x080fe20000400000 */
[-C--:B------:R-:W-:Y:S01]  /*241b0*/  FMUL R46, R46, R2.reuse ;  /* 0x000000022e2e7220 */ /* 0x080fe20000400000 */
[----:B------:R-:W-:Y:S01]  /*241c0*/  FMUL R47, R47, R2 ;  /* 0x000000022f2f7220 */ /* 0x000fe20000400000 */
[----:B------:R-:W-:-:S02]  /*241d0*/  F2FP.F16.F32.PACK_AB R43, RZ, R43 ;  /* 0x0000002bff2b723e */ /* 0x000fc400000000ff */
[----:B------:R-:W-:Y:S02]  /*241e0*/  F2FP.F16.F32.PACK_AB R45, RZ, R45 ;  /* 0x0000002dff2d723e */ /* 0x000fe400000000ff */
[----:B------:R-:W-:Y:S01]  /*241f0*/  F2FP.F16.F32.PACK_AB R44, RZ, R44 ;  /* 0x0000002cff2c723e */ /* 0x000fe200000000ff */
[----:B------:R0:W-:Y:S01]  /*24200*/  @P2 STG.E.U16 desc[UR6][R8.64+0x1a2], R43 ;  /* 0x0001a22b08002986 */ /* 0x0001e2000c101506 */
[----:B------:R-:W-:Y:S02]  /*24210*/  F2FP.F16.F32.PACK_AB R46, RZ, R46 ;  /* 0x0000002eff2e723e */ /* 0x000fe400000000ff */
[----:B------:R-:W-:Y:S01]  /*24220*/  F2FP.F16.F32.PACK_AB R47, RZ, R47 ;  /* 0x0000002fff2f723e */ /* 0x000fe200000000ff */
[----:B------:R0:W-:Y:S01]  /*24230*/  @P3 STG.E.U16 desc[UR6][R6.64+0x1b2], R45 ;  /* 0x0001b22d06003986 */ /* 0x0001e2000c101506 */
[C---:B------:R-:W-:Y:S02]  /*24240*/  ISETP.GT.AND P2, PT, R3.reuse, 0xe0, PT ;  /* 0x000000e00300780c */ /* 0x040fe40003f44270 */
[----:B------:R-:W-:Y:S01]  /*24250*/  ISETP.GT.AND P3, PT, R3, 0xe1, PT ;  /* 0x000000e10300780c */ /* 0x000fe20003f64270 */
[----:B------:R0:W-:Y:S04]  /*24260*/  @P4 STG.E.U16 desc[UR6][R6.64+0x1b0], R44 ;  /* 0x0001b02c06004986 */ /* 0x0001e8000c101506 */
[----:B------:R0:W-:Y:S01]  /*24270*/  @P0 STG.E.U16 desc[UR6][R8.64+0x1b0], R46 ;  /* 0x0001b02e08000986 */ /* 0x0001e2000c101506 */
[----:B------:R-:W-:-:S03]  /*24280*/  ISETP.GT.AND P0, PT, R0, RZ, P2 ;  /* 0x000000ff0000720c */ /* 0x000fc60001704270 */
[----:B------:R0:W-:Y:S01]  /*24290*/  @P1 STG.E.U16 desc[UR6][R8.64+0x1b2], R47 ;  /* 0x0001b22f08001986 */ /* 0x0001e2000c101506 */
[----:B------:R-:W-:Y:S01]  /*242a0*/  ISETP.GT.AND P1, PT, R0, RZ, P3 ;  /* 0x000000ff0000720c */ /* 0x000fe20001f24270 */
[-C--:B------:R-:W-:Y:S01]  /*242b0*/  FMUL R32, R32, R2.reuse ;  /* 0x0000000220207220 */ /* 0x080fe20000400000 */
[-C--:B------:R-:W-:Y:S01]  /*242c0*/  FMUL R33, R33, R2.reuse ;  /* 0x0000000221217220 */ /* 0x080fe20000400000 */
[C---:B------:R-:W-:Y:S02]  /*242d0*/  ISETP.GT.AND P4, PT, R0.reuse, 0x8, P2 ;  /* 0x000000080000780c */ /* 0x040fe40001784270 */
[----:B------:R-:W-:Y:S01]  /*242e0*/  ISETP.GT.AND P5, PT, R0, 0x8, P3 ;  /* 0x000000080000780c */ /* 0x000fe20001fa4270 */
[-C--:B------:R-:W-:Y:S01]  /*242f0*/  FMUL R34, R34, R2.reuse ;  /* 0x0000000222227220 */ /* 0x080fe20000400000 */
[----:B------:R-:W-:Y:S01]  /*24300*/  FMUL R35, R35, R2 ;  /* 0x0000000223237220 */ /* 0x000fe20000400000 */
[----:B------:R-:W-:Y:S02]  /*24310*/  F2FP.F16.F32.PACK_AB R32, RZ, R32 ;  /* 0x00000020ff20723e */ /* 0x000fe400000000ff */
[----:B------:R-:W-:-:S02]  /*24320*/  F2FP.F16.F32.PACK_AB R33, RZ, R33 ;  /* 0x00000021ff21723e */ /* 0x000fc400000000ff */
[----:B------:R-:W-:Y:S01]  /*24330*/  F2FP.F16.F32.PACK_AB R34, RZ, R34 ;  /* 0x00000022ff22723e */ /* 0x000fe200000000ff */
[----:B------:R0:W-:Y:S01]  /*24340*/  @P0 STG.E.U16 desc[UR6][R4.64+0x1c0], R32 ;  /* 0x0001c02004000986 */ /* 0x0001e2000c101506 */
[----:B------:R-:W-:Y:S02]  /*24350*/  F2FP.F16.F32.PACK_AB R35, RZ, R35 ;  /* 0x00000023ff23723e */ /* 0x000fe400000000ff */
[C---:B------:R-:W-:Y:S01]  /*24360*/  ISETP.GT.AND P0, PT, R3.reuse, 0xe9, PT ;  /* 0x000000e90300780c */ /* 0x040fe20003f04270 */
[----:B------:R0:W-:Y:S01]  /*24370*/  @P1 STG.E.U16 desc[UR6][R4.64+0x1c2], R33 ;  /* 0x0001c22104001986 */ /* 0x0001e2000c101506 */
[----:B------:R-:W-:-:S03]  /*24380*/  ISETP.GT.AND P1, PT, R3, 0xe8, PT ;  /* 0x000000e80300780c */ /* 0x000fc60003f24270 */
[----:B------:R0:W-:Y:S01]  /*24390*/  @P4 STG.E.U16 desc[UR6][R10.64+0x1c0], R34 ;  /* 0x0001c0220a004986 */ /* 0x0001e2000c101506 */
[----:B------:R-:W-:-:S03]  /*243a0*/  ISETP.GT.AND P4, PT, R0, RZ, P0 ;  /* 0x000000ff0000720c */ /* 0x000fc60000784270 */
[----:B------:R0:W-:Y:S01]  /*243b0*/  @P5 STG.E.U16 desc[UR6][R10.64+0x1c2], R35 ;  /* 0x0001c2230a005986 */ /* 0x0001e2000c101506 */
[----:B------:R-:W-:Y:S01]  /*243c0*/  ISETP.GT.AND P5, PT, R0, RZ, P1 ;  /* 0x000000ff0000720c */ /* 0x000fe20000fa4270 */
[-C--:B------:R-:W-:Y:S01]  /*243d0*/  FMUL R36, R36, R2.reuse ;  /* 0x0000000224247220 */ /* 0x080fe20000400000 */
[----:B------:R-:W-:-:S04]  /*243e0*/  FMUL R37, R37, R2 ;  /* 0x0000000225257220 */ /* 0x000fc80000400000 */
[----:B------:R-:W-:Y:S02]  /*243f0*/  F2FP.F16.F32.PACK_AB R36, RZ, R36 ;  /* 0x00000024ff24723e */ /* 0x000fe400000000ff */
[----:B------:R-:W-:Y:S01]  /*24400*/  F2FP.F16.F32.PACK_AB R37, RZ, R37 ;  /* 0x00000025ff25723e */ /* 0x000fe200000000ff */
[----:B------:R-:W-:-:S04]  /*24410*/  FMUL R38, R38, R2 ;  /* 0x0000000226267220 */ /* 0x000fc80000400000 */
[----:B------:R0:W-:Y:S01]  /*24420*/  @P5 STG.E.U16 desc[UR6][R4.64+0x1d0], R36 ;  /* 0x0001d02404005986 */ /* 0x0001e2000c101506 */
[----:B------:R-:W-:-:S03]  /*24430*/  ISETP.GT.AND P5, PT, R0, 0x8, P1 ;  /* 0x000000080000780c */ /* 0x000fc60000fa4270 */
[----:B------:R0:W-:Y:S01]  /*24440*/  @P4 STG.E.U16 desc[UR6][R4.64+0x1d2], R37 ;  /* 0x0001d22504004986 */ /* 0x0001e2000c101506 */
[----:B------:R-:W-:Y:S01]  /*24450*/  ISETP.GT.AND P4, PT, R0, 0x8, P0 ;  /* 0x000000080000780c */ /* 0x000fe20000784270 */
[----:B------:R-:W-:Y:S01]  /*24460*/  FMUL R39, R39, R2 ;  /* 0x0000000227277220 */ /* 0x000fe20000400000 */
[----:B------:R-:W-:-:S04]  /*24470*/  F2FP.F16.F32.PACK_AB R38, RZ, R38 ;  /* 0x00000026ff26723e */ /* 0x000fc800000000ff */
        /* <DEDUP_REMOVED lines=8> */
[----:B------:R-:W-:Y:S02]  /*24500*/  F2FP.F16.F32.PACK_AB R25, RZ, R25 ;  /* 0x00000019ff19723e */ /* 0x000fe400000000ff */
[C---:B------:R-:W-:Y:S02]  /*24510*/  ISETP.GT.AND P2, PT, R0.reuse, 0x88, P2 ;  /* 0x000000880000780c */ /* 0x040fe40001744270 */
[C---:B------:R-:W-:Y:S01]  /*24520*/  ISETP.GT.AND P3, PT, R0.reuse, 0x88, P3 ;  /* 0x000000880000780c */ /* 0x040fe20001f64270 */
[----:B------:R0:W-:Y:S01]  /*24530*/  @P4 STG.E.U16 desc[UR6][R6.64+0x1c0], R24 ;  /* 0x0001c01806004986 */ /* 0x0001e2000c101506 */
[----:B------:R-:W-:-:S03]  /*24540*/  ISETP.GT.AND P4, PT, R0, 0x80, P0 ;  /* 0x000000800000780c */ /* 0x000fc60000784270 */
[----:B------:R0:W-:Y:S01]  /*24550*/  @P5 STG.E.U16 desc[UR6][R6.64+0x1c2], R25 ;  /* 0x0001c21906005986 */ /* 0x0001e2000c101506 */
[----:B------:R-:W-:Y:S01]  /*24560*/  ISETP.GT.AND P5, PT, R0, 0x80, P1 ;  /* 0x000000800000780c */ /* 0x000fe20000fa4270 */
[-C--:B------:R-:W-:Y:S01]  /*24570*/  FMUL R26, R26, R2.reuse ;  /* 0x000000021a1a7220 */ /* 0x080fe20000400000 */
[C---:B------:R-:W-:Y:S01]  /*24580*/  ISETP.GT.AND P1, PT, R0.reuse, 0x88, P1 ;  /* 0x000000880000780c */ /* 0x040fe20000f24270 */
[-C--:B------:R-:W-:Y:S01]  /*24590*/  FMUL R27, R27, R2.reuse ;  /* 0x000000021b1b7220 */ /* 0x080fe20000400000 */
[----:B------:R-:W-:Y:S01]  /*245a0*/  ISETP.GT.AND P0, PT, R0, 0x88, P0 ;  /* 0x000000880000780c */ /* 0x000fe20000704270 */
[-C--:B------:R-:W-:Y:S01]  /*245b0*/  FMUL R28, R28, R2.reuse ;  /* 0x000000021c1c7220 */ /* 0x080fe20000400000 */
[-C--:B------:R-:W-:Y:S01]  /*245c0*/  FMUL R29, R29, R2.reuse ;  /* 0x000000021d1d7220 */ /* 0x080fe20000400000 */
[-C--:B------:R-:W-:Y:S01]  /*245d0*/  FMUL R30, R30, R2.reuse ;  /* 0x000000021e1e7220 */ /* 0x080fe20000400000 */
[----:B------:R-:W-:Y:S01]  /*245e0*/  FMUL R31, R31, R2 ;  /* 0x000000021f1f7220 */ /* 0x000fe20000400000 */
[----:B------:R-:W-:-:S02]  /*245f0*/  F2FP.F16.F32.PACK_AB R26, RZ, R26 ;  /* 0x0000001aff1a723e */ /* 0x000fc400000000ff */
[----:B------:R-:W-:Y:S02]  /*24600*/  F2FP.F16.F32.PACK_AB R27, RZ, R27 ;  /* 0x0000001bff1b723e */ /* 0x000fe400000000ff */
[----:B------:R-:W-:Y:S02]  /*24610*/  F2FP.F16.F32.PACK_AB R28, RZ, R28 ;  /* 0x0000001cff1c723e */ /* 0x000fe400000000ff */
[----:B------:R-:W-:Y:S02]  /*24620*/  F2FP.F16.F32.PACK_AB R29, RZ, R29 ;  /* 0x0000001dff1d723e */ /* 0x000fe400000000ff */
[----:B------:R-:W-:Y:S02]  /*24630*/  F2FP.F16.F32.PACK_AB R30, RZ, R30 ;  /* 0x0000001eff1e723e */ /* 0x000fe400000000ff */
[----:B------:R-:W-:Y:S01]  /*24640*/  F2FP.F16.F32.PACK_AB R31, RZ, R31 ;  /* 0x0000001fff1f723e */ /* 0x000fe200000000ff */
[----:B------:R0:W-:Y:S04]  /*24650*/  @P2 STG.E.U16 desc[UR6][R8.64+0x1c0], R26 ;  /* 0x0001c01a08002986 */ /* 0x0001e8000c101506 */
[----:B------:R0:W-:Y:S04]  /*24660*/  @P3 STG.E.U16 desc[UR6][R8.64+0x1c2], R27 ;  /* 0x0001c21b08003986 */ /* 0x0001e8000c101506 */
[----:B------:R0:W-:Y:S04]  /*24670*/  @P5 STG.E.U16 desc[UR6][R6.64+0x1d0], R28 ;  /* 0x0001d01c06005986 */ /* 0x0001e8000c101506 */
[----:B------:R0:W-:Y:S04]  /*24680*/  @P4 STG.E.U16 desc[UR6][R6.64+0x1d2], R29 ;  /* 0x0001d21d06004986 */ /* 0x0001e8000c101506 */
[----:B------:R0:W-:Y:S04]  /*24690*/  @P1 STG.E.U16 desc[UR6][R8.64+0x1d0], R30 ;  /* 0x0001d01e08001986 */ /* 0x0001e8000c101506 */
[----:B------:R0:W-:Y:S02]  /*246a0*/  @P0 STG.E.U16 desc[UR6][R8.64+0x1d2], R31 ;  /* 0x0001d21f08000986 */ /* 0x0001e4000c101506 */
.L_x_504:
[----:B------:R-:W-:Y:S05]  /*246b0*/  BSYNC B0 ;  /* 0x0000000000007941 */ /* 0x000fea0003800000 */
.L_x_28:
[----:B0-----:R-:W2:Y:S04]  /*246c0*/  LDL.LU R5, [R1+0xb8] ;  /* 0x0000b80001057983 */ /* 0x001ea80000300800 */
[----:B------:R-:W2:Y:S01]  /*246d0*/  LDL.LU R4, [R1+0xbc] ;  /* 0x0000bc0001047983 */ /* 0x000ea20000300800 */
[----:B------:R-:W-:Y:S01]  /*246e0*/  ULDC UR4, c[0x0][0xc] ;  /* 0x0000030000047ab9 */ /* 0x000fe20000000800 */
[----:B------:R-:W-:Y:S01]  /*246f0*/  ULDC UR5, c[0x0][0x10] ;  /* 0x0000040000057ab9 */ /* 0x000fe20000000800 */
[----:B------:R-:W2:Y:S01]  /*24700*/  LDC R3, c[0x0][0x14] ;  /* 0x00000500ff037b82 */ /* 0x000ea20000000800 */
[----:B------:R-:W-:Y:S01]  /*24710*/  UIMAD.WIDE.U32 UR4, UR4, UR5, URZ ;  /* 0x00000005040472a5 */ /* 0x000fe2000f8e003f */
[----:B------:R0:W5:Y:S01]  /*24720*/  LDL R28, [R1+0xd0] ;  /* 0x0000d000011c7983 */ /* 0x0001620000100800 */
[----:B------:R-:W-:Y:S01]  /*24730*/  PRMT R0, RZ, 0x7610, R0 ;  /* 0x00007610ff007816 */ /* 0x000fe20000000000 */
[----:B---3--:R-:W-:-:S03]  /*24740*/  IMAD.MOV.U32 R19, RZ, RZ, -0x1 ;  /* 0xffffffffff137424 */ /* 0x008fc600078e00ff */
[----:B--2---:R-:W-:-:S04]  /*24750*/  IMAD.WIDE.U32 R4, R3, UR4, R4 ;  /* 0x0000000403047c25 */ /* 0x004fc8000f8e0004 */
[----:B------:R-:W-:Y:S01]  /*24760*/  IMAD R3, R3, UR5, RZ ;  /* 0x0000000503037c24 */ /* 0x000fe2000f8e02ff */
[----:B------:R-:W-:Y:S01]  /*24770*/  MOV R21, R4 ;  /* 0x0000000400157202 */ /* 0x000fe20000000f00 */
[----:B------:R-:W-:Y:S02]  /*24780*/  ULDC.64 UR4, c[0x0][0x650] ;  /* 0x0001940000047ab9 */ /* 0x000fe40000000a00 */
[----:B------:R-:W-:Y:S01]  /*24790*/  IMAD.IADD R23, R5, 0x1, R3 ;  /* 0x0000000105177824 */ /* 0x000fe200078e0203 */
[----:B------:R-:W-:Y:S01]  /*247a0*/  ISETP.GE.U32.AND P0, PT, R4, UR4, PT ;  /* 0x0000000404007c0c */ /* 0x000fe2000bf06070 */
[----:B------:R-:W-:-:S03]  /*247b0*/  IMAD.MOV.U32 R3, RZ, RZ, -0x1 ;  /* 0xffffffffff037424 */ /* 0x000fc600078e00ff */
[----:B------:R0:W-:Y:S01]  /*247c0*/  STL [R1+0xb8], R23 ;  /* 0x0000b81701007387 */ /* 0x0001e20000100800 */
[----:B------:R-:W-:-:S03]  /*247d0*/  ISETP.GE.U32.AND.EX P0, PT, R23, UR5, PT, P0 ;  /* 0x0000000517007c0c */ /* 0x000fc6000bf06100 */
[----:B------:R0:W-:Y:S04]  /*247e0*/  STL [R1+0xbc], R21 ;  /* 0x0000bc1501007387 */ /* 0x0001e80000100800 */
[----:B------:R0:W-:Y:S06]  /*247f0*/  STL [R1+0xb4], R3 ;  /* 0x0000b40301007387 */ /* 0x0001ec0000100800 */
[----:B------:R-:W-:Y:S05]  /*24800*/  @P0 BRA `(.L_x_505) ;  /* 0x0000000400780947 */ /* 0x000fea0003800000 */
[----:B-----5:R-:W2:Y:S01]  /*24810*/  S2R R17, SR_CTAID.X ;  /* 0x0000000000117919 */ /* 0x020ea20000002500 */
[----:B----4-:R-:W3:Y:S01]  /*24820*/  LDC.64 R10, c[0x0][0x628] ;  /* 0x00018a00ff0a7b82 */ /* 0x010ee20000000a00 */
[----:B------:R-:W-:Y:S01]  /*24830*/  ULDC UR4, c[0x0][0x150] ;  /* 0x0000540000047ab9 */ /* 0x000fe20000000800 */
[----:B-1----:R-:W-:Y:S01]  /*24840*/  MOV R8, R21 ;  /* 0x0000001500087202 */ /* 0x002fe20000000f00 */
[----:B------:R-:W1:Y:S01]  /*24850*/  S2R R19, SR_CTAID.Y ;  /* 0x0000000000137919 */ /* 0x000e620000002600 */
[----:B------:R-:W-:-:S04]  /*24860*/  IMAD.MOV.U32 R9, RZ, RZ, R23 ;  /* 0x000000ffff097224 */ /* 0x000fc800078e0017 */
[----:B------:R-:W4:Y:S08]  /*24870*/  LDC R20, c[0x0][0x144] ;  /* 0x00005100ff147b82 */ /* 0x000f300000000800 */
[----:B------:R-:W0:Y:S08]  /*24880*/  LDC R12, c[0x0][0x630] ;  /* 0x00018c00ff0c7b82 */ /* 0x000e300000000800 */
[----:B------:R-:W0:Y:S01]  /*24890*/  LDC.64 R14, c[0x0][0x620] ;  /* 0x00018800ff0e7b82 */ /* 0x000e220000000a00 */
[----:B---3--:R-:W-:-:S04]  /*248a0*/  ISETP.NE.U32.AND P0, PT, R10, RZ, PT ;  /* 0x000000ff0a00720c */ /* 0x008fc80003f05070 */
[----:B------:R-:W-:Y:S02]  /*248b0*/  ISETP.NE.AND.EX P0, PT, R11, RZ, PT, P0 ;  /* 0x000000ff0b00720c */ /* 0x000fe40003f05300 */
[----:B--2---:R-:W-:-:S05]  /*248c0*/  I2FP.F32.U32 R0, R17 ;  /* 0x0000001100007245 */ /* 0x004fca0000201000 */
[----:B------:R-:W-:-:S04]  /*248d0*/  FMUL R0, R0, UR4 ;  /* 0x0000000400007c20 */ /* 0x000fc80008400000 */
[----:B------:R2:W3:Y:S02]  /*248e0*/  F2I.U32.TRUNC.NTZ R18, R0 ;  /* 0x0000000000127305 */ /* 0x0004e4000020f000 */
[----:B-1--4-:R-:W-:Y:S05]  /*248f0*/  @!P0 BRA `(.L_x_506) ;  /* 0x0000000000288947 */ /* 0x012fea0003800000 */
[----:B--2---:R-:W0:Y:S02]  /*24900*/  LDC R0, c[0x0][0x634] ;  /* 0x00018d00ff007b82 */ /* 0x004e240000000800 */
[----:B0-----:R-:W-:-:S05]  /*24910*/  IADD3 R3, P0, R21, R0, RZ ;  /* 0x0000000015037210 */ /* 0x001fca0007f1e0ff */
[----:B------:R-:W-:-:S04]  /*24920*/  IMAD.X R13, RZ, RZ, R23, P0 ;  /* 0x000000ffff0d7224 */ /* 0x000fc800000e0617 */
[----:B------:R-:W-:-:S04]  /*24930*/  IMAD.WIDE.U32 R4, R13, R10, RZ ;  /* 0x0000000a0d047225 */ /* 0x000fc800078e00ff */
[----:B------:R-:W-:-:S04]  /*24940*/  IMAD.WIDE.U32 R6, P0, R3, R11, R4 ;  /* 0x0000000b03067225 */ /* 0x000fc80007800004 */
[----:B------:R-:W-:Y:S01]  /*24950*/  IMAD.WIDE.U32 R4, R3, R10, RZ ;  /* 0x0000000a03047225 */ /* 0x000fe200078e00ff */
[----:B------:R-:W-:-:S03]  /*24960*/  IADD3.X R9, RZ, RZ, RZ, P0, !PT ;  /* 0x000000ffff097210 */ /* 0x000fc600007fe4ff */
[----:B------:R-:W-:Y:S01]  /*24970*/  IMAD.MOV.U32 R8, RZ, RZ, R7 ;  /* 0x000000ffff087224 */ /* 0x000fe200078e0007 */
[----:B------:R-:W-:-:S05]  /*24980*/  IADD3 RZ, P0, R5, R6, RZ ;  /* 0x0000000605ff7210 */ /* 0x000fca0007f1e0ff */
[----:B------:R-:W-:-:S08]  /*24990*/  IMAD.WIDE.U32.X R8, R13, R11, R8, P0 ;  /* 0x0000000b0d087225 */ /* 0x000fd000000e0408 */
.L_x_506:
[----:B------:R-:W1:Y:S01]  /*249a0*/  LDC.64 R24, c[0x0][0x640] ;  /* 0x00019000ff187b82 */ /* 0x000e620000000a00 */
[-C--:B0-----:R-:W-:Y:S01]  /*249b0*/  SHF.R.U64 R13, R8, R12.reuse, R9 ;  /* 0x0000000c080d7219 */ /* 0x081fe20000001209 */
[----:B------:R-:W-:Y:S01]  /*249c0*/  IMAD.MOV.U32 R4, RZ, RZ, R21 ;  /* 0x000000ffff047224 */ /* 0x000fe200078e0015 */
[----:B--2---:R-:W-:Y:S01]  /*249d0*/  SHF.R.U32.HI R0, RZ, R12, R9 ;  /* 0x0000000cff007219 */ /* 0x004fe20000011609 */
[----:B------:R-:W-:Y:S01]  /*249e0*/  ULDC UR4, c[0x0][0x154] ;  /* 0x0000550000047ab9 */ /* 0x000fe20000000800 */
[----:B------:R-:W-:Y:S01]  /*249f0*/  IADD3 R3, P0, RZ, -R13, RZ ;  /* 0x8000000dff037210 */ /* 0x000fe20007f1e0ff */
[----:B------:R-:W-:Y:S01]  /*24a00*/  IMAD.MOV.U32 R7, RZ, RZ, 0x1 ;  /* 0x00000001ff077424 */ /* 0x000fe200078e00ff */
[----:B---3--:R-:W-:Y:S01]  /*24a10*/  IADD3 R18, -R18, RZ, RZ ;  /* 0x000000ff12127210 */ /* 0x008fe20007ffe1ff */
[----:B------:R-:W0:Y:S02]  /*24a20*/  LDC R6, c[0x0][0x618] ;  /* 0x00018600ff067b82 */ /* 0x000e240000000800 */
[----:B------:R-:W-:-:S02]  /*24a30*/  IMAD.X R5, RZ, RZ, ~R0, P0 ;  /* 0x000000ffff057224 */ /* 0x000fc400000e0e00 */
[----:B------:R-:W-:Y:S02]  /*24a40*/  IMAD R20, R20, R18, R17 ;  /* 0x0000001214147224 */ /* 0x000fe400078e0211 */
[-C--:B------:R-:W-:Y:S02]  /*24a50*/  IMAD R0, R5, R14.reuse, RZ ;  /* 0x0000000e05007224 */ /* 0x080fe400078e02ff */
[----:B------:R-:W2:Y:S01]  /*24a60*/  LDC R8, c[0x0][0x608] ;  /* 0x00018200ff087b82 */ /* 0x000ea20000000800 */
[----:B------:R-:W-:Y:S02]  /*24a70*/  IMAD.MOV.U32 R5, RZ, RZ, R23 ;  /* 0x000000ffff057224 */ /* 0x000fe400078e0017 */
[----:B------:R-:W-:-:S05]  /*24a80*/  IMAD.WIDE.U32 R4, R3, R14, R4 ;  /* 0x0000000e03047225 */ /* 0x000fca00078e0004 */
[----:B------:R-:W3:Y:S01]  /*24a90*/  LDC R22, c[0x0][0x658] ;  /* 0x00019600ff167b82 */ /* 0x000ee20000000800 */
[----:B------:R-:W-:Y:S01]  /*24aa0*/  IMAD R3, R3, R15, R0 ;  /* 0x0000000f03037224 */ /* 0x000fe200078e0200 */
[----:B------:R-:W-:Y:S02]  /*24ab0*/  I2FP.F32.U32 R0, R19 ;  /* 0x0000001300007245 */ /* 0x000fe40000201000 */
[----:B-1----:R-:W-:Y:S02]  /*24ac0*/  ISETP.NE.U32.AND P0, PT, R24, RZ, PT ;  /* 0x000000ff1800720c */ /* 0x002fe40003f05070 */
[----:B------:R-:W-:Y:S01]  /*24ad0*/  IADD3 R3, R5, R3, RZ ;  /* 0x0000000305037210 */ /* 0x000fe20007ffe0ff */
[----:B------:R-:W-:Y:S01]  /*24ae0*/  FMUL R0, R0, UR4 ;  /* 0x0000000400007c20 */ /* 0x000fe20008400000 */
[----:B------:R-:W1:Y:S01]  /*24af0*/  LDC R18, c[0x0][0x148] ;  /* 0x00005200ff127b82 */ /* 0x000e620000000800 */
[----:B------:R-:W-:Y:S01]  /*24b00*/  ISETP.NE.AND.EX P0, PT, R25, RZ, PT, P0 ;  /* 0x000000ff1900720c */ /* 0x000fe20003f05300 */
[----:B------:R-:W-:Y:S01]  /*24b10*/  IMAD.MOV.U32 R5, RZ, RZ, -0x1 ;  /* 0xffffffffff057424 */ /* 0x000fe200078e00ff */
[-CC-:B0-----:R-:W-:Y:S01]  /*24b20*/  SHF.R.U64 R12, R4, R6.reuse, R3.reuse ;  /* 0x00000006040c7219 */ /* 0x181fe20000001203 */
[----:B------:R0:W4:Y:S01]  /*24b30*/  F2I.U32.TRUNC.NTZ R14, R0 ;  /* 0x00000000000e7305 */ /* 0x000122000020f000 */
[----:B------:R-:W-:-:S03]  /*24b40*/  SHF.R.U32.HI R3, RZ, R6, R3 ;  /* 0x00000006ff037219 */ /* 0x000fc60000011603 */
[----:B------:R-:W0:Y:S01]  /*24b50*/  LDC R17, c[0x0][0x600] ;  /* 0x00018000ff117b82 */ /* 0x000e220000000800 */
[-CC-:B--2---:R-:W-:Y:S02]  /*24b60*/  SHF.R.U64 R10, R12, R8.reuse, R3.reuse ;  /* 0x000000080c0a7219 */ /* 0x184fe40000001203 */
[----:B------:R-:W-:-:S05]  /*24b70*/  SHF.R.U32.HI R3, RZ, R8, R3 ;  /* 0x00000008ff037219 */ /* 0x000fca0000011603 */
[----:B------:R-:W2:Y:S01]  /*24b80*/  LDC R23, c[0x0][0x648] ;  /* 0x00019200ff177b82 */ /* 0x000ea20000000800 */
[-C--:B---3--:R-:W-:Y:S02]  /*24b90*/  SHF.L.U32 R4, R5, R22.reuse, RZ ;  /* 0x0000001605047219 */ /* 0x088fe400000006ff */
[-CC-:B------:R-:W-:Y:S02]  /*24ba0*/  SHF.R.U64 R15, R10, R22.reuse, R3.reuse ;  /* 0x000000160a0f7219 */ /* 0x180fe40000001203 */
[----:B------:R-:W-:Y:S02]  /*24bb0*/  SHF.R.U32.HI R5, RZ, R22, R3 ;  /* 0x00000016ff057219 */ /* 0x000fe40000011603 */
[----:B------:R-:W-:Y:S01]  /*24bc0*/  LOP3.LUT R21, RZ, R4, RZ, 0x33, !PT ;  /* 0x00000004ff157212 */ /* 0x000fe200078e33ff */
[----:B------:R-:W3:Y:S01]  /*24bd0*/  LDC R26, c[0x0][0x638] ;  /* 0x00018e00ff1a7b82 */ /* 0x000ee20000000800 */
[----:B------:R-:W-:Y:S02]  /*24be0*/  SHF.L.U32 R22, R7, R22, RZ ;  /* 0x0000001607167219 */ /* 0x000fe400000006ff */
[----:B------:R-:W-:-:S05]  /*24bf0*/  MOV R4, R15 ;  /* 0x0000000f00047202 */ /* 0x000fca0000000f00 */
[----:B------:R-:W0:Y:S01]  /*24c00*/  LDC R27, c[0x0][0x610] ;  /* 0x00018400ff1b7b82 */ /* 0x000e220000000800 */
[----:B----4-:R-:W-:Y:S05]  /*24c10*/  @!P0 BRA `(.L_x_507) ;  /* 0x0000000000288947 */ /* 0x010fea0003800000 */
[----:B0-----:R-:W0:Y:S02]  /*24c20*/  LDC R0, c[0x0][0x64c] ;  /* 0x00019300ff007b82 */ /* 0x001e240000000800 */
[----:B0-----:R-:W-:-:S05]  /*24c30*/  IADD3 R3, P0, R15, R0, RZ ;  /* 0x000000000f037210 */ /* 0x001fca0007f1e0ff */
[----:B------:R-:W-:-:S04]  /*24c40*/  IMAD.X R11, RZ, RZ, R5, P0 ;  /* 0x000000ffff0b7224 */ /* 0x000fc800000e0605 */
[----:B------:R-:W-:-:S04]  /*24c50*/  IMAD.WIDE.U32 R4, R11, R24, RZ ;  /* 0x000000180b047225 */ /* 0x000fc800078e00ff */
[----:B------:R-:W-:-:S04]  /*24c60*/  IMAD.WIDE.U32 R6, P0, R3, R25, R4 ;  /* 0x0000001903067225 */ /* 0x000fc80007800004 */
[----:B------:R-:W-:Y:S01]  /*24c70*/  IMAD.WIDE.U32 R4, R3, R24, RZ ;  /* 0x0000001803047225 */ /* 0x000fe200078e00ff */
[----:B------:R-:W-:-:S03]  /*24c80*/  MOV R8, R7 ;  /* 0x0000000700087202 */ /* 0x000fc60000000f00 */
[----:B------:R-:W-:Y:S01]  /*24c90*/  IMAD.X R9, RZ, RZ, RZ, P0 ;  /* 0x000000ffff097224 */ /* 0x000fe200000e06ff */
[----:B------:R-:W-:-:S05]  /*24ca0*/  IADD3 RZ, P0, R5, R6, RZ ;  /* 0x0000000605ff7210 */ /* 0x000fca0007f1e0ff */
[----:B------:R-:W-:-:S08]  /*24cb0*/  IMAD.WIDE.U32.X R4, R11, R25, R8, P0 ;  /* 0x000000190b047225 */ /* 0x000fd000000e0408 */
.L_x_507:
[----:B------:R-:W4:Y:S01]  /*24cc0*/  LDC R3, c[0x0][0x65c] ;  /* 0x00019700ff037b82 */ /* 0x000f220000000800 */
[----:B0-2---:R-:W-:Y:S01]  /*24cd0*/  SHF.R.U64 R0, R4, R23, R5 ;  /* 0x0000001704007219 */ /* 0x005fe20000001205 */
[----:B------:R-:W-:Y:S01]  /*24ce0*/  VIADD R5, R17, 0xffffffff ;  /* 0xffffffff11057836 */ /* 0x000fe20000000000 */
[----:B------:R2:W-:Y:S01]  /*24cf0*/  STL [R1+0xb4], R13 ;  /* 0x0000b40d01007387 */ /* 0x0005e20000100800 */
[----:B------:R-:W-:Y:S01]  /*24d00*/  IMAD.MOV R14, RZ, RZ, -R14 ;  /* 0x000000ffff0e7224 */ /* 0x000fe200078e0a0e */
[----:B------:R-:W-:Y:S01]  /*24d10*/  IADD3 R4, -R0, RZ, RZ ;  /* 0x000000ff00047210 */ /* 0x000fe20007ffe1ff */
[----:B------:R-:W-:Y:S01]  /*24d20*/  IMAD.MOV.U32 R6, RZ, RZ, 0x1 ;  /* 0x00000001ff067424 */ /* 0x000fe200078e00ff */
[----:B------:R-:W-:Y:S02]  /*24d30*/  LOP3.LUT R5, R12, R5, RZ, 0xc0, !PT ;  /* 0x000000050c057212 */ /* 0x000fe400078ec0ff */
[----:B----4-:R-:W-:Y:S02]  /*24d40*/  ISETP.NE.AND P0, PT, R3, 0x1, PT ;  /* 0x000000010300780c */ /* 0x010fe40003f05270 */
[----:B------:R-:W-:-:S05]  /*24d50*/  LOP3.LUT R3, R10, R21, RZ, 0xc0, !PT ;  /* 0x000000150a037212 */ /* 0x000fca00078ec0ff */
[----:B------:R-:W-:Y:S02]  /*24d60*/  IMAD R3, R22, R0, R3 ;  /* 0x0000000016037224 */ /* 0x000fe400078e0203 */
[----:B---3--:R-:W-:-:S04]  /*24d70*/  IMAD R0, R4, R26, R15 ;  /* 0x0000001a04007224 */ /* 0x008fc800078e020f */
[----:B-1----:R-:W-:Y:S02]  /*24d80*/  @P0 IMAD R20, R18, R14, R19 ;  /* 0x0000000e12140224 */ /* 0x002fe400078e0213 */
[----:B------:R-:W-:Y:S01]  /*24d90*/  IMAD R4, R0, R17, R5 ;  /* 0x0000001100047224 */ /* 0x000fe200078e0205 */
[----:B------:R-:W-:Y:S01]  /*24da0*/  PRMT R0, R6, 0x7610, R0 ;  /* 0x0000761006007816 */ /* 0x000fe20000000000 */
[----:B------:R-:W-:-:S05]  /*24db0*/  IMAD R3, R3, R27, R20 ;  /* 0x0000001b03037224 */ /* 0x000fca00078e0214 */
[----:B------:R-:W-:Y:S02]  /*24dc0*/  SEL R28, R3, R4, !P0 ;  /* 0x00000004031c7207 */ /* 0x000fe40004000000 */
[----:B------:R-:W-:-:S03]  /*24dd0*/  SEL R19, R4, R3, !P0 ;  /* 0x0000000304137207 */ /* 0x000fc60004000000 */
[----:B------:R2:W-:Y:S04]  /*24de0*/  STL [R1+0xd0], R28 ;  /* 0x0000d01c01007387 */ /* 0x0005e80000100800 */
.L_x_505:
[----:B------:R-:W-:Y:S01]  /*24df0*/  LOP3.LUT P0, RZ, R0, 0xff, RZ, 0xc0, !PT ;  /* 0x000000ff00ff7812 */ /* 0x000fe2000780c0ff */
[----:B-----5:R-:W-:-:S12]  /*24e00*/  IMAD.MOV.U32 R18, RZ, RZ, R28 ;  /* 0x000000ffff127224 */ /* 0x020fd800078e001c */
[----:B------:R-:W-:Y:S05]  /*24e10*/  @P0 BRA `(.L_x_508) ;  /* 0xfffffdc000800947 */ /* 0x000fea000383ffff */
[----:B------:R-:W-:Y:S05]  /*24e20*/  EXIT ;  /* 0x000000000000794d */ /* 0x000fea0003800000 */
.L_x_3:
[----:B------:R-:W2:Y:S01]  /*24e30*/  LDL R18, [R1+0xbc] ;  /* 0x0000bc0001127983 */ /* 0x000ea20000100800 */
[----:B0-----:R-:W-:-:S03]  /*24e40*/  ULDC.64 UR4, c[0x0][0x650] ;  /* 0x0001940000047ab9 */ /* 0x001fc60000000a00 */
[----:B------:R-:W3:Y:S01]  /*24e50*/  LDL R19, [R1+0xb8] ;  /* 0x0000b80001137983 */ /* 0x000ee20000100800 */
[----:B------:R-:W-:Y:S01]  /*24e60*/  PRMT R5, RZ, 0x7610, R5 ;  /* 0x00007610ff057816 */ /* 0x000fe20000000005 */
[----:B------:R-:W-:Y:S01]  /*24e70*/  IMAD.MOV.U32 R12, RZ, RZ, -0x1 ;  /* 0xffffffffff0c7424 */ /* 0x000fe200078e00ff */
[----:B------:R-:W-:Y:S01]  /*24e80*/  MOV R7, 0xffffffff ;  /* 0xffffffff00077802 */ /* 0x000fe20000000f00 */
[----:B------:R-:W-:Y:S01]  /*24e90*/  IMAD.MOV.U32 R6, RZ, RZ, -0x1 ;  /* 0xffffffffff067424 */ /* 0x000fe200078e00ff */
[----:B--2---:R-:W-:-:S04]  /*24ea0*/  ISETP.GE.U32.AND P0, PT, R18, UR4, PT ;  /* 0x0000000412007c0c */ /* 0x004fc8000bf06070 */
[----:B---3--:R-:W-:-:S13]  /*24eb0*/  ISETP.GE.U32.AND.EX P0, PT, R19, UR5, PT, P0 ;  /* 0x0000000513007c0c */ /* 0x008fda000bf06100 */
[----:B------:R-:W-:Y:S05]  /*24ec0*/  @P0 BRA `(.L_x_509) ;  /* 0x0000000400680947 */ /* 0x000fea0003800000 */
[----:B------:R-:W0:Y:S01]  /*24ed0*/  LDC.64 R12, c[0x0][0x628] ;  /* 0x00018a00ff0c7b82 */ /* 0x000e220000000a00 */
[----:B------:R-:W-:Y:S01]  /*24ee0*/  MOV R10, R18 ;  /* 0x00000012000a7202 */ /* 0x000fe20000000f00 */
[----:B------:R-:W-:-:S06]  /*24ef0*/  IMAD.MOV.U32 R11, RZ, RZ, R19 ;  /* 0x000000ffff0b7224 */ /* 0x000fcc00078e0013 */
        /* <DEDUP_REMOVED lines=15> */
.L_x_510:
[--C-:B------:R-:W-:Y:S01]  /*24ff0*/  SHF.R.U64 R13, R10, R14, R11.reuse ;  /* 0x0000000e0a0d7219 */ /* 0x100fe2000000120b */
[----:B------:R-:W0:Y:S01]  /*25000*/  LDC R12, c[0x0][0x618] ;  /* 0x00018600ff0c7b82 */ /* 0x000e220000000800 */
[----:B------:R-:W-:Y:S01]  /*25010*/  I2FP.F32.U32 R8, R2 ;  /* 0x0000000200087245 */ /* 0x000fe20000201000 */
[----:B------:R-:W-:Y:S01]  /*25020*/  ULDC UR4, c[0x0][0x150] ;  /* 0x0000540000047ab9 */ /* 0x000fe20000000800 */
[----:B------:R-:W-:Y:S01]  /*25030*/  SHF.R.U32.HI R3, RZ, R14, R11 ;  /* 0x0000000eff037219 */ /* 0x000fe2000001160b */
[----:B------:R-:W-:Y:S01]  /*25040*/  IMAD.MOV.U32 R7, RZ, RZ, R19 ;  /* 0x000000ffff077224 */ /* 0x000fe200078e0013 */
[----:B------:R-:W-:Y:S01]  /*25050*/  IADD3 R5, P0, RZ, -R13, RZ ;  /* 0x8000000dff057210 */ /* 0x000fe20007f1e0ff */
[----:B------:R-:W-:Y:S01]  /*25060*/  FMUL R9, R8, UR4 ;  /* 0x0000000408097c20 */ /* 0x000fe20008400000 */
[----:B------:R-:W-:Y:S01]  /*25070*/  MOV R6, R18 ;  /* 0x0000001200067202 */ /* 0x000fe20000000f00 */
[----:B------:R-:W1:Y:S01]  /*25080*/  LDC.64 R20, c[0x0][0x640] ;  /* 0x00019000ff147b82 */ /* 0x000e620000000a00 */
[----:B------:R-:W-:Y:S01]  /*25090*/  ULDC UR4, c[0x0][0x154] ;  /* 0x0000550000047ab9 */ /* 0x000fe20000000800 */
[----:B------:R-:W-:-:S02]  /*250a0*/  IMAD.X R3, RZ, RZ, ~R3, P0 ;  /* 0x000000ffff037224 */ /* 0x000fc400000e0e03 */
[----:B------:R-:W2:Y:S01]  /*250b0*/  F2I.U32.TRUNC.NTZ R9, R9 ;  /* 0x0000000900097305 */ /* 0x000ea2000020f000 */
[----:B------:R-:W-:-:S03]  /*250c0*/  IMAD.WIDE.U32 R6, R5, R16, R6 ;  /* 0x0000001005067225 */ /* 0x000fc600078e0006 */
[----:B------:R-:W3:Y:S01]  /*250d0*/  LDC R11, c[0x0][0x144] ;  /* 0x00005100ff0b7b82 */ /* 0x000ee20000000800 */
[----:B------:R-:W-:-:S04]  /*250e0*/  IMAD R8, R3, R16, RZ ;  /* 0x0000001003087224 */ /* 0x000fc800078e02ff */
[----:B------:R-:W-:Y:S02]  /*250f0*/  IMAD R3, R5, R17, R8 ;  /* 0x0000001105037224 */ /* 0x000fe400078e0208 */
[----:B------:R-:W-:Y:S01]  /*25100*/  IMAD.MOV.U32 R8, RZ, RZ, 0x1 ;  /* 0x00000001ff087424 */ /* 0x000fe200078e00ff */
[----:B------:R-:W4:Y:S01]  /*25110*/  LDC R14, c[0x0][0x608] ;  /* 0x00018200ff0e7b82 */ /* 0x000f220000000800 */
[----:B------:R-:W-:Y:S01]  /*25120*/  IMAD.IADD R3, R7, 0x1, R3 ;  /* 0x0000000107037824 */ /* 0x000fe200078e0203 */
[----:B--2---:R-:W-:-:S04]  /*25130*/  IADD3 R5, -R9, RZ, RZ ;  /* 0x000000ff09057210 */ /* 0x004fc80007ffe1ff */
[--C-:B0-----:R-:W-:Y:S02]  /*25140*/  SHF.R.U64 R10, R6, R12, R3.reuse ;  /* 0x0000000c060a7219 */ /* 0x101fe40000001203 */
[----:B------:R-:W0:Y:S01]  /*25150*/  LDC R19, c[0x0][0x658] ;  /* 0x00019600ff137b82 */ /* 0x000e220000000800 */
[----:B------:R-:W-:Y:S02]  /*25160*/  I2FP.F32.U32 R6, R4 ;  /* 0x0000000400067245 */ /* 0x000fe40000201000 */
[----:B-1----:R-:W-:Y:S02]  /*25170*/  ISETP.NE.U32.AND P0, PT, R20, RZ, PT ;  /* 0x000000ff1400720c */ /* 0x002fe40003f05070 */
[----:B------:R-:W-:Y:S01]  /*25180*/  SHF.R.U32.HI R3, RZ, R12, R3 ;  /* 0x0000000cff037219 */ /* 0x000fe20000011603 */
[----:B------:R-:W-:Y:S01]  /*25190*/  FMUL R6, R6, UR4 ;  /* 0x0000000406067c20 */ /* 0x000fe20008400000 */
[----:B------:R-:W-:Y:S01]  /*251a0*/  ISETP.NE.AND.EX P0, PT, R21, RZ, PT, P0 ;  /* 0x000000ff1500720c */ /* 0x000fe20003f05300 */
[----:B------:R-:W1:Y:S01]  /*251b0*/  LDC R17, c[0x0][0x148] ;  /* 0x00005200ff117b82 */ /* 0x000e620000000800 */
[----:B---3--:R-:W-:-:S02]  /*251c0*/  IMAD R18, R11, R5, R2 ;  /* 0x000000050b127224 */ /* 0x008fc400078e0202 */
[----:B------:R-:W-:-:S05]  /*251d0*/  IMAD.MOV.U32 R12, RZ, RZ, -0x1 ;  /* 0xffffffffff0c7424 */ /* 0x000fca00078e00ff */
[----:B------:R-:W2:Y:S01]  /*251e0*/  LDC R16, c[0x0][0x600] ;  /* 0x00018000ff107b82 */ /* 0x000ea20000000800 */
[-CC-:B----4-:R-:W-:Y:S02]  /*251f0*/  SHF.R.U64 R15, R10, R14.reuse, R3.reuse ;  /* 0x0000000e0a0f7219 */ /* 0x190fe40000001203 */
[----:B------:R-:W-:Y:S02]  /*25200*/  SHF.R.U32.HI R2, RZ, R14, R3 ;  /* 0x0000000eff027219 */ /* 0x000fe40000011603 */
[----:B------:R3:W4:Y:S03]  /*25210*/  F2I.U32.TRUNC.NTZ R14, R6 ;  /* 0x00000006000e7305 */ /* 0x000726000020f000 */
[----:B------:R-:W1:Y:S01]  /*25220*/  LDC R22, c[0x0][0x648] ;  /* 0x00019200ff167b82 */ /* 0x000e620000000800 */
[-C--:B0-----:R-:W-:Y:S02]  /*25230*/  SHF.L.U32 R5, R12, R19.reuse, RZ ;  /* 0x000000130c057219 */ /* 0x081fe400000006ff */
[----:B------:R-:W-:-:S02]  /*25240*/  SHF.R.U64 R12, R15, R19, R2 ;  /* 0x000000130f0c7219 */ /* 0x000fc40000001202 */
[-C--:B------:R-:W-:Y:S02]  /*25250*/  SHF.R.U32.HI R3, RZ, R19.reuse, R2 ;  /* 0x00000013ff037219 */ /* 0x080fe40000011602 */
[----:B------:R-:W-:Y:S01]  /*25260*/  SHF.L.U32 R19, R8, R19, RZ ;  /* 0x0000001308137219 */ /* 0x000fe200000006ff */
[----:B------:R-:W0:Y:S01]  /*25270*/  LDC R23, c[0x0][0x638] ;  /* 0x00018e00ff177b82 */ /* 0x000e220000000800 */
[----:B------:R-:W-:Y:S02]  /*25280*/  LOP3.LUT R24, RZ, R5, RZ, 0x33, !PT ;  /* 0x00000005ff187212 */ /* 0x000fe400078e33ff */
[----:B------:R-:W-:-:S05]  /*25290*/  MOV R2, R12 ;  /* 0x0000000c00027202 */ /* 0x000fca0000000f00 */
[----:B------:R-:W0:Y:S01]  /*252a0*/  LDC R25, c[0x0][0x610] ;  /* 0x00018400ff197b82 */ /* 0x000e220000000800 */
[----:B---34-:R-:W-:Y:S05]  /*252b0*/  @!P0 BRA `(.L_x_511) ;  /* 0x0000000000288947 */ /* 0x018fea0003800000 */
[----:B------:R-:W3:Y:S02]  /*252c0*/  LDC R5, c[0x0][0x64c] ;  /* 0x00019300ff057b82 */ /* 0x000ee40000000800 */
[----:B---3--:R-:W-:-:S05]  /*252d0*/  IADD3 R5, P0, R12, R5, RZ ;  /* 0x000000050c057210 */ /* 0x008fca0007f1e0ff */
        /* <DEDUP_REMOVED lines=8> */
.L_x_511:
[----:B------:R-:W3:Y:S01]  /*25360*/  LDC R5, c[0x0][0x65c] ;  /* 0x00019700ff057b82 */ /* 0x000ee20000000800 */
[----:B-1----:R-:W-:Y:S01]  /*25370*/  SHF.R.U64 R3, R2, R22, R3 ;  /* 0x0000001602037219 */ /* 0x002fe20000001203 */
[----:B--2---:R-:W-:Y:S01]  /*25380*/  VIADD R9, R16, 0xffffffff ;  /* 0xffffffff10097836 */ /* 0x004fe20000000000 */
[----:B------:R-:W-:Y:S01]  /*25390*/  LOP3.LUT R2, R15, R24, RZ, 0xc0, !PT ;  /* 0x000000180f027212 */ /* 0x000fe200078ec0ff */
[----:B------:R-:W-:Y:S02]  /*253a0*/  IMAD.MOV R14, RZ, RZ, -R14 ;  /* 0x000000ffff0e7224 */ /* 0x000fe400078e0a0e */
[----:B------:R-:W-:Y:S02]  /*253b0*/  IMAD.MOV.U32 R6, RZ, RZ, R13 ;  /* 0x000000ffff067224 */ /* 0x000fe400078e000d */
[----:B------:R-:W-:Y:S01]  /*253c0*/  IMAD R7, R19, R3, R2 ;  /* 0x0000000313077224 */ /* 0x000fe200078e0202 */
[----:B---3--:R-:W-:Y:S02]  /*253d0*/  ISETP.NE.AND P0, PT, R5, 0x1, PT ;  /* 0x000000010500780c */ /* 0x008fe40003f05270 */
[----:B------:R-:W-:-:S02]  /*253e0*/  IADD3 R5, -R3, RZ, RZ ;  /* 0x000000ff03057210 */ /* 0x000fc40007ffe1ff */
[----:B------:R-:W-:-:S03]  /*253f0*/  LOP3.LUT R3, R10, R9, RZ, 0xc0, !PT ;  /* 0x000000090a037212 */ /* 0x000fc600078ec0ff */
[----:B0-----:R-:W-:Y:S02]  /*25400*/  IMAD R2, R5, R23, R12 ;  /* 0x0000001705027224 */ /* 0x001fe400078e020c */
[----:B------:R-:W-:Y:S02]  /*25410*/  IMAD.MOV.U32 R5, RZ, RZ, 0x1 ;  /* 0x00000001ff057424 */ /* 0x000fe400078e00ff */
[----:B------:R-:W-:Y:S02]  /*25420*/  IMAD R2, R2, R16, R3 ;  /* 0x0000001002027224 */ /* 0x000fe400078e0203 */
[----:B------:R-:W-:-:S04]  /*25430*/  @P0 IMAD R18, R17, R14, R4 ;  /* 0x0000000e11120224 */ /* 0x000fc800078e0204 */
[----:B------:R-:W-:-:S05]  /*25440*/  IMAD R7, R7, R25, R18 ;  /* 0x0000001907077224 */ /* 0x000fca00078e0212 */
[----:B------:R-:W-:Y:S02]  /*25450*/  SEL R12, R2, R7, !P0 ;  /* 0x00000007020c7207 */ /* 0x000fe40004000000 */
[----:B------:R-:W-:-:S07]  /*25460*/  SEL R7, R7, R2, !P0 ;  /* 0x0000000207077207 */ /* 0x000fce0004000000 */
.L_x_509:
[----:B------:R-:W-:-:S08]  /*25470*/  NOP ;  /* 0x0000000000007918 */ /* 0x000fd00000000000 */
[----:B------:R-:W0:-:S00]  /*25480*/  USETMAXREG.DEALLOC.CTAPOOL 0x28 ;  /* 0x00000028000079c8 */ /* 0x000e0000080e0500 */
[----:B0-----:R-:W-:-:S13]  /*25490*/  ISETP.NE.AND P0, PT, R0, RZ, PT ;  /* 0x000000ff0000720c */ /* 0x001fda0003f05270 */
[----:B------:R-:W-:Y:S05]  /*254a0*/  @P0 EXIT ;  /* 0x000000000000094d */ /* 0x000fea0003800000 */
[----:B------:R-:W-:Y:S01]  /*254b0*/  LOP3.LUT P0, RZ, R5, 0xff, RZ, 0xc0, !PT ;  /* 0x000000ff05ff7812 */ /* 0x000fe2000780c0ff */
[----:B------:R-:W-:Y:S01]  /*254c0*/  IMAD.MOV.U32 R0, RZ, RZ, RZ ;  /* 0x000000ffff007224 */ /* 0x000fe200078e00ff */
[----:B------:R-:W-:-:S11]  /*254d0*/  MOV R8, 0x1 ;  /* 0x0000000100087802 */ /* 0x000fd60000000f00 */
[----:B------:R-:W-:Y:S05]  /*254e0*/  @!P0 BRA `(.L_x_512) ;  /* 0x0000000c00888947 */ /* 0x000fea0003800000 */
[----:B------:R-:W2:Y:S01]  /*254f0*/  LDL R2, [R1+0xb0] ;  /* 0x0000b00001027983 */ /* 0x000ea20000100800 */
[----:B------:R-:W0:Y:S01]  /*25500*/  LDC R0, c[0x0][0x28c] ;  /* 0x0000a300ff007b82 */ /* 0x000e220000000800 */
[----:B------:R-:W-:Y:S01]  /*25510*/  ULDC UR5, c[0x0][0x658] ;  /* 0x0001960000057ab9 */ /* 0x000fe20000000800 */
[----:B------:R-:W-:Y:S01]  /*25520*/  UMOV UR7, 0xffffffff ;  /* 0xffffffff00077882 */ /* 0x000fe20000000000 */
[----:B------:R-:W1:Y:S01]  /*25530*/  S2R R4, SR_TID.X ;  /* 0x0000000000047919 */ /* 0x000e620000002100 */
[----:B------:R-:W-:Y:S01]  /*25540*/  ULDC UR6, c[0x0][0xc] ;  /* 0x0000030000067ab9 */ /* 0x000fe20000000800 */
[----:B------:R-:W-:Y:S01]  /*25550*/  USHF.L.U32 UR9, UR7, UR5, URZ ;  /* 0x0000000507097299 */ /* 0x000fe2000800063f */
[----:B------:R-:W-:Y:S01]  /*25560*/  BSSY B0, `(.L_x_512) ;  /* 0x00000da000007945 */ /* 0x000fe20003800000 */
[----:B------:R-:W-:Y:S01]  /*25570*/  UMOV UR8, 0x1 ;  /* 0x0000000100087882 */ /* 0x000fe20000000000 */
[----:B------:R-:W-:Y:S01]  /*25580*/  ULDC UR7, c[0x0][0x10] ;  /* 0x0000040000077ab9 */ /* 0x000fe20000000800 */
[----:B------:R-:W-:Y:S01]  /*25590*/  USHF.L.U32 UR5, UR8, UR5, URZ ;  /* 0x0000000508057299 */ /* 0x000fe2000800063f */
[----:B------:R-:W-:Y:S01]  /*255a0*/  MOV R10, 0x1 ;  /* 0x00000001000a7802 */ /* 0x000fe20000000f00 */
[----:B------:R-:W-:Y:S01]  /*255b0*/  UIMAD.WIDE.U32 UR6, UR6, UR7, URZ ;  /* 0x00000007060672a5 */ /* 0x000fe2000f8e003f */
[----:B------:R-:W-:Y:S01]  /*255c0*/  IMAD.MOV.U32 R8, RZ, RZ, 0x1 ;  /* 0x00000001ff087424 */ /* 0x000fe200078e00ff */
[----:B------:R-:W-:Y:S01]  /*255d0*/  ULDC UR8, c[0x0][0x14] ;  /* 0x0000050000087ab9 */ /* 0x000fe20000000800 */
[----:B------:R-:W-:Y:S01]  /*255e0*/  ULDC UR4, c[0x0][0x600] ;  /* 0x0001800000047ab9 */ /* 0x000fe20000000800 */
[----:B------:R-:W-:-:S02]  /*255f0*/  UIMAD.WIDE.U32 UR30, UR6, UR8, URZ ;  /* 0x00000008061e72a5 */ /* 0x000fc4000f8e003f */
[----:B------:R-:W-:Y:S02]  /*25600*/  UIMAD UR7, UR7, UR8, URZ ;  /* 0x00000008070772a4 */ /* 0x000fe4000f8e023f */
[----:B------:R-:W-:Y:S02]  /*25610*/  UIADD3 UR4, UR4, -0x1, URZ ;  /* 0xffffffff04047890 */ /* 0x000fe4000fffe03f */
[----:B------:R-:W-:Y:S02]  /*25620*/  ULOP3.LUT UR6, URZ, UR9, URZ, 0x33, !UPT ;  /* 0x000000093f067292 */ /* 0x000fe4000f8e333f */
[----:B------:R-:W-:Y:S01]  /*25630*/  UIADD3 UR7, UR31, UR7, URZ ;  /* 0x000000071f077290 */ /* 0x000fe2000fffe03f */
[----:B0-----:R-:W-:Y:S01]  /*25640*/  VIADD R0, R0, 0x7f ;  /* 0x0000007f00007836 */ /* 0x001fe20000000000 */
[----:B------:R-:W-:-:S04]  /*25650*/  ULDC.64 UR38, c[0x0][0x198] ;  /* 0x0000660000267ab9 */ /* 0x000fc80000000a00 */
[----:B------:R-:W-:-:S04]  /*25660*/  SHF.R.S32.HI R3, RZ, 0x1f, R0 ;  /* 0x0000001fff037819 */ /* 0x000fc80000011400 */
[----:B------:R-:W-:Y:S01]  /*25670*/  LEA.HI R3, R3, R0, RZ, 0x7 ;  /* 0x0000000003037211 */ /* 0x000fe200078f38ff */
[----:B------:R-:W-:Y:S01]  /*25680*/  IMAD.MOV.U32 R0, RZ, RZ, RZ ;  /* 0x000000ffff007224 */ /* 0x000fe200078e00ff */
[C---:B-1----:R-:W-:Y:S02]  /*25690*/  LOP3.LUT P2, RZ, R4.reuse, 0x7f, RZ, 0xc0, !PT ;  /* 0x0000007f04ff7812 */ /* 0x042fe4000784c0ff */
[----:B------:R-:W-:Y:S02]  /*256a0*/  LOP3.LUT P0, RZ, R4, 0x1f, RZ, 0xc0, !PT ;  /* 0x0000001f04ff7812 */ /* 0x000fe4000780c0ff */
[----:B------:R-:W-:Y:S02]  /*256b0*/  SHF.R.S32.HI R11, RZ, 0x7, R3 ;  /* 0x00000007ff0b7819 */ /* 0x000fe40000011403 */
[----:B------:R-:W-:Y:S02]  /*256c0*/  PLOP3.LUT P0, PT, P0, P2, PT, 0x8a, 0x0 ;  /* 0x000000000000781c */ /* 0x000fe40000705172 */
[----:B------:R-:W-:-:S02]  /*256d0*/  IADD3 R9, R11, 0x1, RZ ;  /* 0x000000010b097810 */ /* 0x000fc40007ffe0ff */
[----:B--2---:R-:W-:-:S09]  /*256e0*/  LOP3.LUT R13, R2, 0x2, RZ, 0xfc, !PT ;  /* 0x00000002020d7812 */ /* 0x004fd200078efcff */
.L_x_524:
[----:B------:R-:W-:-:S03]  /*256f0*/  UMOV UR8, 0xffffffff ;  /* 0xffffffff00087882 */ /* 0x000fc60000000000 */
[----:B------:R-:W-:Y:S05]  /*25700*/  BRA.DIV UR8, `(.L_x_513) ;  /* 0x0000000e08a87947 */ /* 0x000fea000b800000 */
[----:B------:R-:W-:-:S13]  /*25710*/  ELECT P6, URZ, PT ;  /* 0x00000000003f782f */ /* 0x000fda00038c0000 */
.L_x_533:
[----:B------:R-:W0:Y:S01]  /*25720*/  LDC R2, c[0x0][0x28c] ;  /* 0x0000a300ff027b82 */ /* 0x000e220000000800 */
[----:B------:R-:W-:Y:S01]  /*25730*/  BSSY B1, `(.L_x_514) ;  /* 0x0000043000017945 */ /* 0x000fe20003800000 */
[----:B0-----:R-:W-:-:S13]  /*25740*/  ISETP.LT.OR P6, PT, R2, 0x1, !P6 ;  /* 0x000000010200780c */ /* 0x001fda00077c1670 */
[----:B------:R-:W-:Y:S05]  /*25750*/  @P6 BRA `(.L_x_515) ;  /* 0x0000000400006947 */ /* 0x000fea0003800000 */
[----:B------:R-:W-:Y:S01]  /*25760*/  IMAD R14, R7, 0xc0, RZ ;  /* 0x000000c0070e7824 */ /* 0x000fe200078e02ff */
[----:B------:R-:W-:Y:S01]  /*25770*/  MOV R3, R8 ;  /* 0x0000000800037202 */ /* 0x000fe20000000f00 */
[----:B------:R-:W-:Y:S02]  /*25780*/  IMAD R15, R12, 0xf0, RZ ;  /* 0x000000f00c0f7824 */ /* 0x000fe400078e02ff */
[----:B------:R-:W-:Y:S02]  /*25790*/  IMAD.MOV.U32 R16, RZ, RZ, RZ ;  /* 0x000000ffff107224 */ /* 0x000fe400078e00ff */
[----:B------:R-:W-:Y:S02]  /*257a0*/  IMAD.MOV.U32 R2, RZ, RZ, R9 ;  /* 0x000000ffff027224 */ /* 0x000fe400078e0009 */
[----:B------:R-:W-:-:S07]  /*257b0*/  IMAD.MOV.U32 R4, RZ, RZ, R0 ;  /* 0x000000ffff047224 */ /* 0x000fce00078e0000 */
.L_x_519:
[----:B------:R-:W0:Y:S01]  /*257c0*/  S2R R12, SR_CgaCtaId ;  /* 0x00000000000c7919 */ /* 0x000e220000008800 */
[----:B------:R-:W-:Y:S01]  /*257d0*/  MOV R5, 0x400 ;  /* 0x0000040000057802 */ /* 0x000fe20000000f00 */
[----:B------:R-:W1:Y:S03]  /*257e0*/  @!P2 LDC R7, c[0x0][0x500] ;  /* 0x00014000ff07ab82 */ /* 0x000e660000000800 */
[----:B0-----:R-:W-:Y:S02]  /*257f0*/  LEA R17, R12, R5, 0x18 ;  /* 0x000000050c117211 */ /* 0x001fe400078ec0ff */
[----:B------:R-:W-:-:S03]  /*25800*/  SHF.L.U32 R5, R3, 0x1f, RZ ;  /* 0x0000001f03057819 */ /* 0x000fc600000006ff */
[----:B------:R-:W-:-:S04]  /*25810*/  IMAD R12, R4, 0x8, R17 ;  /* 0x00000008040c7824 */ /* 0x000fc800078e0211 */
[----:B------:R-:W0:Y:S02]  /*25820*/  SYNCS.PHASECHK.TRANS64.TRYWAIT P1, [R12+URZ+0x10], R5 ;  /* 0x000010050c0075a7 */ /* 0x000e24000802017f */
[----:B01----:R-:W-:Y:S05]  /*25830*/  @!P1 BRA `(.L_x_516) ;  /* 0x0000000c007c9947 */ /* 0x003fea0003800000 */
.L_x_534:
[----:B0-----:R-:W-:Y:S01]  /*25840*/  PRMT R5, R13, 0x9910, RZ ;  /* 0x000099100d057816 */ /* 0x001fe200000000ff */
[----:B------:R0:W-:Y:S03]  /*25850*/  @!P2 SYNCS.ARRIVE.TRANS64 RZ, [R12+URZ], R7 ;  /* 0x000000070cffa9a7 */ /* 0x0001e6000800003f */
[----:B------:R-:W-:-:S13]  /*25860*/  ISETP.NE.AND P1, PT, R5, 0x2, PT ;  /* 0x000000020500780c */ /* 0x000fda0003f25270 */
[----:B0-----:R-:W-:Y:S05]  /*25870*/  @P1 BRA `(.L_x_517) ;  /* 0x0000000000041947 */ /* 0x001fea0003800000 */
[----:B------:R-:W-:Y:S01]  /*25880*/  BPT.TRAP 0x1 ;  /* 0x000000040000795c */ /* 0x000fe20000300000 */
.L_x_517:
[----:B------:R-:W-:Y:S05]  /*25890*/  @P0 BRA `(.L_x_518) ;  /* 0x0000000000040947 */ /* 0x000fea0003800000 */
[----:B------:R-:W-:Y:S01]  /*258a0*/  BPT.TRAP 0x1 ;  /* 0x000000040000795c */ /* 0x000fe20000300000 */
.L_x_518:
[--C-:B------:R-:W-:Y:S01]  /*258b0*/  IMAD R5, R4, 0xc000, R17.reuse ;  /* 0x0000c00004057824 */ /* 0x100fe200078e0211 */
[----:B------:R-:W-:Y:S01]  /*258c0*/  R2UR UR34, R16 ;  /* 0x00000000102272ca */ /* 0x000fe200000e0000 */
[----:B------:R-:W-:Y:S01]  /*258d0*/  IMAD R17, R4, 0xf000, R17 ;  /* 0x0000f00004117824 */ /* 0x000fe200078e0211 */
[----:B------:R-:W-:Y:S01]  /*258e0*/  R2UR UR33, R12 ;  /* 0x000000000c2172ca */ /* 0x000fe200000e0000 */
[----:B------:R-:W-:Y:S01]  /*258f0*/  VIADD R2, R2, 0xffffffff ;  /* 0xffffffff02027836 */ /* 0x000fe20000000000 */
[----:B------:R-:W-:Y:S01]  /*25900*/  R2UR UR24, R5 ;  /* 0x00000000051872ca */ /* 0x000fe200000e0000 */
[----:B------:R-:W-:Y:S01]  /*25910*/  UIADD3 UR14, UP0, UR38, 0xf0, URZ ;  /* 0x000000f0260e7890 */ /* 0x000fe2000ff1e03f */
[----:B------:R-:W-:Y:S01]  /*25920*/  R2UR UR8, R17 ;  /* 0x00000000110872ca */ /* 0x000fe200000e0000 */
[----:B------:R-:W-:Y:S01]  /*25930*/  UIADD3 UR40, UP1, UR38, 0x1f0, URZ ;  /* 0x000001f026287890 */ /* 0x000fe2000ff3e03f */
[----:B------:R-:W-:Y:S01]  /*25940*/  R2UR UR36, R6 ;  /* 0x00000000062472ca */ /* 0x000fe200000e0000 */
[----:B------:R-:W-:Y:S01]  /*25950*/  UIADD3.X UR15, URZ, UR39, URZ, UP0, !UPT ;  /* 0x000000273f0f7290 */ /* 0x000fe200087fe43f */
[----:B------:R-:W-:Y:S01]  /*25960*/  R2UR UR35, R14 ;  /* 0x000000000e2372ca */ /* 0x000fe200000e0000 */
[----:B------:R-:W-:Y:S01]  /*25970*/  UIADD3.X UR41, URZ, UR39, URZ, UP1, !UPT ;  /* 0x000000273f297290 */ /* 0x000fe20008ffe43f */
[----:B------:R-:W-:Y:S01]  /*25980*/  R2UR UR19, R15 ;  /* 0x000000000f1372ca */ /* 0x000fe200000e0000 */
[----:B------:R-:W-:Y:S01]  /*25990*/  UIADD3 UR26, UR34, 0x40, URZ ;  /* 0x00000040221a7890 */ /* 0x000fe2000fffe03f */
[----:B------:R-:W-:Y:S01]  /*259a0*/  ISETP.GT.AND P3, PT, R2, 0x1, PT ;  /* 0x000000010200780c */ /* 0x000fe20003f64270 */
[----:B------:R-:W-:Y:S01]  /*259b0*/  UMOV UR22, 0x0 ;  /* 0x0000000000167882 */ /* 0x000fe20000000000 */
[----:B------:R-:W-:Y:S01]  /*259c0*/  IADD3 R4, R4, 0x1, RZ ;  /* 0x0000000104047810 */ /* 0x000fe20007ffe0ff */
[----:B------:R-:W-:Y:S01]  /*259d0*/  UIADD3 UR32, UR24, 0x100, URZ ;  /* 0x0000010018207890 */ /* 0x000fe2000fffe03f */
[----:B------:R-:W-:Y:S01]  /*259e0*/  VIADD R16, R16, 0x80 ;  /* 0x0000008010107836 */ /* 0x000fe20000000000 */
[----:B------:R-:W-:Y:S01]  /*259f0*/  UIADD3 UR24, UR24, 0x6100, URZ ;  /* 0x0000610018187890 */ /* 0x000fe2000fffe03f */
[----:B------:R-:W-:Y:S01]  /*25a00*/  ISETP.NE.AND P1, PT, R4, 0x2, PT ;  /* 0x000000020400780c */ /* 0x000fe20003f25270 */
[----:B------:R-:W-:-:S02]  /*25a10*/  UIADD3 UR16, UR8, 0x18100, URZ ;  /* 0x0001810008107890 */ /* 0x000fc4000fffe03f */
[----:B------:R-:W-:Y:S01]  /*25a20*/  UIADD3 UR8, UR8, 0x1f900, URZ ;  /* 0x0001f90008087890 */ /* 0x000fe2000fffe03f */
[----:B------:R-:W-:Y:S01]  /*25a30*/  SEL R12, RZ, 0x1, P1 ;  /* 0x00000001ff0c7807 */ /* 0x000fe20000800000 */
[----:B------:R-:W-:Y:S01]  /*25a40*/  UMOV UR23, 0x10000000 ;  /* 0x1000000000177882 */ /* 0x000fe20000000000 */
[----:B------:R-:W-:Y:S01]  /*25a50*/  UMOV UR25, UR33 ;  /* 0x0000002100197c82 */ /* 0x000fe20008000000 */
[----:B------:R-:W-:Y:S01]  /*25a60*/  UMOV UR28, UR36 ;  /* 0x00000024001c7c82 */ /* 0x000fe20008000000 */
[----:B------:R-:W-:Y:S01]  /*25a70*/  UMOV UR27, UR35 ;  /* 0x00000023001b7c82 */ /* 0x000fe20008000000 */
[----:B------:R-:W-:Y:S01]  /*25a80*/  UMOV UR17, UR33 ;  /* 0x0000002100117c82 */ /* 0x000fe20008000000 */
[----:B------:R-:W-:Y:S01]  /*25a90*/  UMOV UR18, UR34 ;  /* 0x0000002200127c82 */ /* 0x000fe20008000000 */
[----:B------:R-:W-:Y:S01]  /*25aa0*/  UMOV UR20, UR36 ;  /* 0x0000002400147c82 */ /* 0x000fe20008000000 */
[----:B------:R0:W-:Y:S01]  /*25ab0*/  UTMALDG.3D [UR32], [UR14], desc[UR22] ;  /* 0x000016200e0075b4 */ /* 0x0001e20008011000 */
[----:B------:R-:W-:Y:S01]  /*25ac0*/  UMOV UR9, UR33 ;  /* 0x0000002100097c82 */ /* 0x000fe20008000000 */
[----:B------:R-:W-:Y:S01]  /*25ad0*/  UMOV UR11, UR19 ;  /* 0x00000013000b7c82 */ /* 0x000fe20008000000 */
[----:B------:R-:W-:Y:S01]  /*25ae0*/  UMOV UR12, UR36 ;  /* 0x00000024000c7c82 */ /* 0x000fe20008000000 */
[----:B------:R-:W-:Y:S01]  /*25af0*/  UMOV UR10, UR26 ;  /* 0x0000001a000a7c82 */ /* 0x000fe20008000000 */
[----:B------:R-:W-:-:S02]  /*25b00*/  LOP3.LUT R3, R3, R12, RZ, 0x3c, !PT ;  /* 0x0000000c03037212 */ /* 0x000fc400078e3cff */
[----:B------:R-:W-:Y:S01]  /*25b10*/  SEL R4, R4, RZ, P1 ;  /* 0x000000ff04047207 */ /* 0x000fe20000800000 */
[----:B------:R0:W-:Y:S01]  /*25b20*/  UTMALDG.3D [UR24], [UR14], desc[UR22] ;  /* 0x000016180e0075b4 */ /* 0x0001e20008011000 */
[----:B------:R0:W-:Y:S01]  /*25b30*/  UTMALDG.3D [UR16], [UR40], desc[UR22] ;  /* 0x00001610280075b4 */ /* 0x0001e20008011000 */
[----:B------:R0:W-:Y:S02]  /*25b40*/  UTMALDG.3D [UR8], [UR40], desc[UR22] ;  /* 0x00001608280075b4 */ /* 0x0001e40008011000 */
[----:B0-----:R-:W-:Y:S05]  /*25b50*/  @P3 BRA `(.L_x_519) ;  /* 0xfffffffc00183947 */ /* 0x001fea000383ffff */
.L_x_515:
[----:B------:R-:W-:Y:S05]  /*25b60*/  BSYNC B1 ;  /* 0x0000000000017941 */ /* 0x000fea0003800000 */
.L_x_514:
[----:B------:R-:W2:Y:S01]  /*25b70*/  LDL.LU R18, [R1+0xb8] ;  /* 0x0000b80001127983 */ /* 0x000ea20000300800 */
[----:B------:R-:W-:Y:S01]  /*25b80*/  LOP3.LUT P3, RZ, R10, 0xff, RZ, 0xc0, !PT ;  /* 0x000000ff0aff7812 */ /* 0x000fe2000786c0ff */
[----:B------:R-:W-:Y:S02]  /*25b90*/  ULDC.64 UR8, c[0x0][0x650] ;  /* 0x0001940000087ab9 */ /* 0x000fe40000000a00 */
[----:B------:R-:W3:Y:S01]  /*25ba0*/  LDL.LU R17, [R1+0xbc] ;  /* 0x0000bc0001117983 */ /* 0x000ee20000300800 */
[----:B------:R-:W-:Y:S01]  /*25bb0*/  IADD3 R0, R11, R0, RZ ;  /* 0x000000000b007210 */ /* 0x000fe20007ffe0ff */
[----:B------:R-:W-:Y:S01]  /*25bc0*/  BSSY B1, `(.L_x_520) ;  /* 0x0000071000017945 */ /* 0x000fe20003800000 */
[----:B------:R-:W-:Y:S01]  /*25bd0*/  IMAD.MOV.U32 R7, RZ, RZ, -0x1 ;  /* 0xffffffffff077424 */ /* 0x000fe200078e00ff */
[----:B------:R-:W-:Y:S01]  /*25be0*/  MOV R6, 0xffffffff ;  /* 0xffffffff00067802 */ /* 0x000fe20000000f00 */
[----:B------:R-:W-:Y:S01]  /*25bf0*/  IMAD.MOV.U32 R12, RZ, RZ, -0x1 ;  /* 0xffffffffff0c7424 */ /* 0x000fe200078e00ff */
[----:B------:R-:W-:-:S02]  /*25c00*/  ISETP.GT.U32.AND P1, PT, R0, 0x1, PT ;  /* 0x000000010000780c */ /* 0x000fc40003f24070 */
[----:B------:R-:W-:Y:S02]  /*25c10*/  SHF.R.U32.HI R2, RZ, 0x1, R0 ;  /* 0x00000001ff027819 */ /* 0x000fe40000011600 */
[----:B------:R-:W0:Y:S01]  /*25c20*/  @P3 S2R R4, SR_CgaCtaId ;  /* 0x0000000000043919 */ /* 0x000e220000008800 */
[----:B------:R-:W-:Y:S02]  /*25c30*/  @P3 MOV R3, 0x400 ;  /* 0x0000040000033802 */ /* 0x000fe40000000f00 */
[----:B------:R-:W-:Y:S02]  /*25c40*/  ISETP.LT.U32.AND P1, PT, R11, 0x2, P1 ;  /* 0x000000020b00780c */ /* 0x000fe40000f21070 */
[----:B------:R-:W-:Y:S02]  /*25c50*/  LOP3.LUT R2, R2, 0x1, RZ, 0xc0, !PT ;  /* 0x0000000102027812 */ /* 0x000fe400078ec0ff */
[----:B------:R-:W-:Y:S02]  /*25c60*/  LOP3.LUT R0, R0, 0x1, RZ, 0xc0, !PT ;  /* 0x0000000100007812 */ /* 0x000fe400078ec0ff */
[----:B------:R-:W-:-:S02]  /*25c70*/  PRMT R10, RZ, 0x7610, R10 ;  /* 0x00007610ff0a7816 */ /* 0x000fc4000000000a */
[----:B0-----:R-:W-:-:S04]  /*25c80*/  @P3 LEA R3, R4, R3, 0x18 ;  /* 0x0000000304033211 */ /* 0x001fc800078ec0ff */
[----:B------:R0:W-:Y:S01]  /*25c90*/  @P3 SYNCS.ARRIVE.TRANS64.A1T0 RZ, [R3+URZ+0x38], RZ ;  /* 0x000038ff03ff39a7 */ /* 0x0001e2000810003f */
[----:B------:R-:W-:-:S04]  /*25ca0*/  ISETP.NE.U32.AND P3, PT, R2, 0x1, PT ;  /* 0x000000010200780c */ /* 0x000fc80003f65070 */
[----:B------:R-:W-:Y:S02]  /*25cb0*/  ISETP.GT.U32.AND P3, PT, R11, 0x1, !P3 ;  /* 0x000000010b00780c */ /* 0x000fe40005f64070 */
[----:B0-----:R-:W-:Y:S02]  /*25cc0*/  SEL R3, RZ, 0x1, !P1 ;  /* 0x00000001ff037807 */ /* 0x001fe40004800000 */
[----:B------:R-:W-:-:S04]  /*25cd0*/  SEL R2, RZ, 0x1, !P3 ;  /* 0x00000001ff027807 */ /* 0x000fc80005800000 */
[----:B------:R-:W-:Y:S02]  /*25ce0*/  LOP3.LUT R8, R2, R8, R3, 0x96, !PT ;  /* 0x0000000802087212 */ /* 0x000fe400078e9603 */
[----:B------:R-:W-:Y:S02]  /*25cf0*/  PRMT R2, RZ, 0x7610, R2 ;  /* 0x00007610ff027816 */ /* 0x000fe40000000002 */
[----:B---3--:R-:W-:-:S04]  /*25d00*/  IADD3 R17, P4, R17, UR30, RZ ;  /* 0x0000001e11117c10 */ /* 0x008fc8000ff9e0ff */
[----:B--2---:R-:W-:Y:S01]  /*25d10*/  IADD3.X R18, R18, UR7, RZ, P4, !PT ;  /* 0x0000000712127c10 */ /* 0x004fe2000a7fe4ff */
[----:B------:R0:W-:Y:S01]  /*25d20*/  STL [R1+0xbc], R17 ;  /* 0x0000bc1101007387 */ /* 0x0001e20000100800 */
[----:B------:R-:W-:-:S03]  /*25d30*/  ISETP.GE.U32.AND P4, PT, R17, UR8, PT ;  /* 0x0000000811007c0c */ /* 0x000fc6000bf86070 */
[----:B------:R0:W-:Y:S01]  /*25d40*/  STL [R1+0xb8], R18 ;  /* 0x0000b81201007387 */ /* 0x0001e20000100800 */
[----:B------:R-:W-:-:S13]  /*25d50*/  ISETP.GE.U32.AND.EX P1, PT, R18, UR9, PT, P4 ;  /* 0x0000000912007c0c */ /* 0x000fda000bf26140 */
[----:B0-----:R-:W-:Y:S05]  /*25d60*/  @P1 BRA `(.L_x_521) ;  /* 0x0000000400581947 */ /* 0x001fea0003800000 */
[----:B------:R-:W-:Y:S01]  /*25d70*/  ULDC.64 UR8, c[0x0][0x628] ;  /* 0x00018a0000087ab9 */ /* 0x000fe20000000a00 */
[----:B------:R-:W0:Y:S01]  /*25d80*/  S2R R14, SR_CTAID.X ;  /* 0x00000000000e7919 */ /* 0x000e220000002500 */
[----:B------:R-:W-:Y:S01]  /*25d90*/  ISETP.NE.U32.AND P1, PT, RZ, UR8, PT ;  /* 0x00000008ff007c0c */ /* 0x000fe2000bf25070 */
[----:B------:R-:W-:Y:S01]  /*25da0*/  ULDC UR11, c[0x0][0x630] ;  /* 0x00018c00000b7ab9 */ /* 0x000fe20000000800 */
[----:B------:R-:W-:Y:S01]  /*25db0*/  IMAD.MOV.U32 R2, RZ, RZ, R17 ;  /* 0x000000ffff027224 */ /* 0x000fe200078e0011 */
[----:B------:R-:W1:Y:S01]  /*25dc0*/  S2R R12, SR_CTAID.Y ;  /* 0x00000000000c7919 */ /* 0x000e620000002600 */
[----:B------:R-:W-:Y:S01]  /*25dd0*/  ISETP.NE.AND.EX P1, PT, RZ, UR9, PT, P1 ;  /* 0x00000009ff007c0c */ /* 0x000fe2000bf25310 */
[----:B------:R-:W-:-:S12]  /*25de0*/  IMAD.MOV.U32 R3, RZ, RZ, R18 ;  /* 0x000000ffff037224 */ /* 0x000fd800078e0012 */
[----:B------:R-:W-:Y:S05]  /*25df0*/  @!P1 BRA `(.L_x_522) ;  /* 0x0000000000289947 */ /* 0x000fea0003800000 */
[----:B------:R-:W-:Y:S02]  /*25e00*/  ULDC UR10, c[0x0][0x634] ;  /* 0x00018d00000a7ab9 */ /* 0x000fe40000000800 */
[----:B------:R-:W-:-:S04]  /*25e10*/  IADD3 R7, P1, R17, UR10, RZ ;  /* 0x0000000a11077c10 */ /* 0x000fc8000ff3e0ff */
[----:B------:R-:W-:-:S05]  /*25e20*/  IADD3.X R15, RZ, R18, RZ, P1, !PT ;  /* 0x00000012ff0f7210 */ /* 0x000fca0000ffe4ff */
[----:B------:R-:W-:-:S04]  /*25e30*/  IMAD.WIDE.U32 R4, R15, UR8, RZ ;  /* 0x000000080f047c25 */ /* 0x000fc8000f8e00ff */
[----:B------:R-:W-:-:S04]  /*25e40*/  IMAD.WIDE.U32 R4, P1, R7, UR9, R4 ;  /* 0x0000000907047c25 */ /* 0x000fc8000f820004 */
[----:B------:R-:W-:-:S04]  /*25e50*/  IMAD.WIDE.U32 R6, R7, UR8, RZ ;  /* 0x0000000807067c25 */ /* 0x000fc8000f8e00ff */
[----:B------:R-:W-:Y:S01]  /*25e60*/  IMAD.X R3, RZ, RZ, RZ, P1 ;  /* 0x000000ffff037224 */ /* 0x000fe200008e06ff */
[----:B------:R-:W-:Y:S01]  /*25e70*/  IADD3 RZ, P1, R7, R4, RZ ;  /* 0x0000000407ff7210 */ /* 0x000fe20007f3e0ff */
[----:B------:R-:W-:-:S04]  /*25e80*/  IMAD.MOV.U32 R2, RZ, RZ, R5 ;  /* 0x000000ffff027224 */ /* 0x000fc800078e0005 */
[----:B------:R-:W-:-:S08]  /*25e90*/  IMAD.WIDE.U32.X R2, R15, UR9, R2, P1 ;  /* 0x000000090f027c25 */ /* 0x000fd000088e0402 */
.L_x_522:
[--C-:B------:R-:W-:Y:S01]  /*25ea0*/  SHF.R.U64 R6, R2, UR11, R3.reuse ;  /* 0x0000000b02067c19 */ /* 0x100fe20008001203 */
[----:B------:R-:W-:Y:S01]  /*25eb0*/  ULDC.64 UR8, c[0x0][0x620] ;  /* 0x0001880000087ab9 */ /* 0x000fe20000000a00 */
[----:B------:R-:W-:Y:S01]  /*25ec0*/  SHF.R.U32.HI R2, RZ, UR11, R3 ;  /* 0x0000000bff027c19 */ /* 0x000fe20008011603 */
[----:B------:R-:W-:Y:S01]  /*25ed0*/  IMAD.MOV.U32 R3, RZ, RZ, R18 ;  /* 0x000000ffff037224 */ /* 0x000fe200078e0012 */
[----:B------:R-:W-:Y:S01]  /*25ee0*/  IADD3 R5, P1, RZ, -R6, RZ ;  /* 0x80000006ff057210 */ /* 0x000fe20007f3e0ff */
[----:B------:R-:W2:Y:S01]  /*25ef0*/  LDC R21, c[0x0][0x144] ;  /* 0x00005100ff157b82 */ /* 0x000ea20000000800 */
[----:B0-----:R-:W-:Y:S01]  /*25f00*/  I2FP.F32.U32 R7, R14 ;  /* 0x0000000e00077245 */ /* 0x001fe20000201000 */
[----:B------:R-:W-:Y:S01]  /*25f10*/  ULDC.64 UR12, c[0x0][0x640] ;  /* 0x00019000000c7ab9 */ /* 0x000fe20000000a00 */
[----:B------:R-:W-:Y:S01]  /*25f20*/  IADD3.X R2, RZ, ~R2, RZ, P1, !PT ;  /* 0x80000002ff027210 */ /* 0x000fe20000ffe4ff */
[----:B------:R-:W-:Y:S01]  /*25f30*/  ULDC UR10, c[0x0][0x608] ;  /* 0x00018200000a7ab9 */ /* 0x000fe20000000800 */
[----:B------:R-:W-:-:S03]  /*25f40*/  ISETP.NE.U32.AND P1, PT, RZ, UR12, PT ;  /* 0x0000000cff007c0c */ /* 0x000fc6000bf25070 */
[----:B------:R-:W-:Y:S01]  /*25f50*/  IMAD R4, R2, UR8, RZ ;  /* 0x0000000802047c24 */ /* 0x000fe2000f8e02ff */
[----:B------:R-:W-:Y:S01]  /*25f60*/  ISETP.NE.AND.EX P1, PT, RZ, UR13, PT, P1 ;  /* 0x0000000dff007c0c */ /* 0x000fe2000bf25310 */
[----:B------:R-:W-:Y:S02]  /*25f70*/  IMAD.MOV.U32 R2, RZ, RZ, R17 ;  /* 0x000000ffff027224 */ /* 0x000fe400078e0011 */
[----:B------:R-:W0:Y:S02]  /*25f80*/  LDC R17, c[0x0][0x148] ;  /* 0x00005200ff117b82 */ /* 0x000e240000000800 */
[----:B------:R-:W-:Y:S01]  /*25f90*/  IMAD.WIDE.U32 R2, R5, UR8, R2 ;  /* 0x0000000805027c25 */ /* 0x000fe2000f8e0002 */
[----:B------:R-:W-:-:S03]  /*25fa0*/  ULDC UR8, c[0x0][0x150] ;  /* 0x0000540000087ab9 */ /* 0x000fc60000000800 */
[----:B------:R-:W-:Y:S02]  /*25fb0*/  IMAD R5, R5, UR9, R4 ;  /* 0x0000000905057c24 */ /* 0x000fe4000f8e0204 */
[----:B------:R-:W-:Y:S01]  /*25fc0*/  FMUL R4, R7, UR8 ;  /* 0x0000000807047c20 */ /* 0x000fe20008400000 */
[----:B------:R-:W-:Y:S01]  /*25fd0*/  ULDC UR8, c[0x0][0x618] ;  /* 0x0001860000087ab9 */ /* 0x000fe20000000800 */
[----:B------:R-:W-:Y:S01]  /*25fe0*/  ULDC UR9, c[0x0][0x154] ;  /* 0x0000550000097ab9 */ /* 0x000fe20000000800 */
[----:B------:R-:W-:-:S03]  /*25ff0*/  IADD3 R3, R3, R5, RZ ;  /* 0x0000000503037210 */ /* 0x000fc60007ffe0ff */
[----:B------:R-:W3:Y:S01]  /*26000*/  F2I.U32.TRUNC.NTZ R4, R4 ;  /* 0x0000000400047305 */ /* 0x000ee2000020f000 */
[----:B------:R-:W-:Y:S02]  /*26010*/  SHF.R.U64 R7, R2, UR8, R3 ;  /* 0x0000000802077c19 */ /* 0x000fe40008001203 */
[----:B-1----:R-:W-:-:S05]  /*26020*/  I2FP.F32.U32 R2, R12 ;  /* 0x0000000c00027245 */ /* 0x002fca0000201000 */
[----:B------:R-:W-:Y:S01]  /*26030*/  FMUL R18, R2, UR9 ;  /* 0x0000000902127c20 */ /* 0x000fe20008400000 */
[----:B------:R-:W-:Y:S01]  /*26040*/  SHF.R.U32.HI R2, RZ, UR8, R3 ;  /* 0x00000008ff027c19 */ /* 0x000fe20008011603 */
[----:B------:R-:W-:-:S03]  /*26050*/  ULDC UR8, c[0x0][0x658] ;  /* 0x0001960000087ab9 */ /* 0x000fc60000000800 */
[--C-:B------:R-:W-:Y:S01]  /*26060*/  SHF.R.U64 R16, R7, UR10, R2.reuse ;  /* 0x0000000a07107c19 */ /* 0x100fe20008001202 */
[----:B------:R-:W1:Y:S01]  /*26070*/  F2I.U32.TRUNC.NTZ R18, R18 ;  /* 0x0000001200127305 */ /* 0x000e62000020f000 */
[----:B------:R-:W-:Y:S01]  /*26080*/  SHF.R.U32.HI R3, RZ, UR10, R2 ;  /* 0x0000000aff037c19 */ /* 0x000fe20008011602 */
[----:B---3--:R-:W-:-:S03]  /*26090*/  IMAD.MOV R4, RZ, RZ, -R4 ;  /* 0x000000ffff047224 */ /* 0x008fc600078e0a04 */
[--C-:B------:R-:W-:Y:S01]  /*260a0*/  SHF.R.U64 R15, R16, UR8, R3.reuse ;  /* 0x00000008100f7c19 */ /* 0x100fe20008001203 */
[----:B--2---:R-:W-:Y:S01]  /*260b0*/  IMAD R14, R21, R4, R14 ;  /* 0x00000004150e7224 */ /* 0x004fe200078e020e */
[----:B------:R-:W-:-:S03]  /*260c0*/  SHF.R.U32.HI R19, RZ, UR8, R3 ;  /* 0x00000008ff137c19 */ /* 0x000fc60008011603 */
[----:B------:R-:W-:Y:S01]  /*260d0*/  IMAD.MOV.U32 R2, RZ, RZ, R15 ;  /* 0x000000ffff027224 */ /* 0x000fe200078e000f */
[----:B------:R-:W-:Y:S01]  /*260e0*/  MOV R3, R19 ;  /* 0x0000001300037202 */ /* 0x000fe20000000f00 */
[----:B------:R-:W-:Y:S06]  /*260f0*/  @!P1 BRA `(.L_x_523) ;  /* 0x0000000000289947 */ /* 0x000fec0003800000 */
[----:B------:R-:W-:Y:S02]  /*26100*/  ULDC UR8, c[0x0][0x64c] ;  /* 0x0001930000087ab9 */ /* 0x000fe40000000800 */
[----:B------:R-:W-:-:S05]  /*26110*/  IADD3 R3, P1, R15, UR8, RZ ;  /* 0x000000080f037c10 */ /* 0x000fca000ff3e0ff */
[----:B------:R-:W-:-:S04]  /*26120*/  IMAD.X R19, RZ, RZ, R19, P1 ;  /* 0x000000ffff137224 */ /* 0x000fc800008e0613 */
[----:B------:R-:W-:-:S04]  /*26130*/  IMAD.WIDE.U32 R4, R19, UR12, RZ ;  /* 0x0000000c13047c25 */ /* 0x000fc8000f8e00ff */
[----:B------:R-:W-:-:S04]  /*26140*/  IMAD.WIDE.U32 R4, P1, R3, UR13, R4 ;  /* 0x0000000d03047c25 */ /* 0x000fc8000f820004 */
[----:B------:R-:W-:Y:S01]  /*26150*/  IMAD.WIDE.U32 R2, R3, UR12, RZ ;  /* 0x0000000c03027c25 */ /* 0x000fe2000f8e00ff */
[----:B------:R-:W-:-:S04]  /*26160*/  MOV R2, R5 ;  /* 0x0000000500027202 */ /* 0x000fc80000000f00 */
[----:B------:R-:W-:Y:S01]  /*26170*/  IADD3 RZ, P3, R3, R4, RZ ;  /* 0x0000000403ff7210 */ /* 0x000fe20007f7e0ff */
[----:B------:R-:W-:-:S04]  /*26180*/  IMAD.X R3, RZ, RZ, RZ, P1 ;  /* 0x000000ffff037224 */ /* 0x000fc800008e06ff */
[----:B------:R-:W-:-:S08]  /*26190*/  IMAD.WIDE.U32.X R2, R19, UR13, R2, P3 ;  /* 0x0000000d13027c25 */ /* 0x000fd000098e0402 */
.L_x_523:
[----:B------:R-:W2:Y:S01]  /*261a0*/  LDC R4, c[0x0][0x65c] ;  /* 0x00019700ff047b82 */ /* 0x000ea20000000800 */
[----:B------:R-:W-:Y:S01]  /*261b0*/  ULDC UR8, c[0x0][0x648] ;  /* 0x0001920000087ab9 */ /* 0x000fe20000000800 */
[----:B------:R-:W-:Y:S01]  /*261c0*/  LOP3.LUT R16, R16, UR6, RZ, 0xc0, !PT ;  /* 0x0000000610107c12 */ /* 0x000fe2000f8ec0ff */
[----:B-1----:R-:W-:Y:S01]  /*261d0*/  IMAD.MOV R18, RZ, RZ, -R18 ;  /* 0x000000ffff127224 */ /* 0x002fe200078e0a12 */
[----:B------:R-:W-:Y:S01]  /*261e0*/  SHF.R.U64 R3, R2, UR8, R3 ;  /* 0x0000000802037c19 */ /* 0x000fe20008001203 */
[----:B------:R-:W-:Y:S01]  /*261f0*/  ULDC UR8, c[0x0][0x638] ;  /* 0x00018e0000087ab9 */ /* 0x000fe20000000800 */
[----:B------:R-:W-:-:S03]  /*26200*/  ULDC UR9, c[0x0][0x610] ;  /* 0x0001840000097ab9 */ /* 0x000fc60000000800 */
[----:B------:R-:W-:Y:S02]  /*26210*/  IMAD.MOV R2, RZ, RZ, -R3 ;  /* 0x000000ffff027224 */ /* 0x000fe400078e0a03 */
[----:B------:R-:W-:Y:S02]  /*26220*/  IMAD R3, R3, UR5, R16 ;  /* 0x0000000503037c24 */ /* 0x000fe4000f8e0210 */
[----:B------:R-:W-:Y:S01]  /*26230*/  IMAD R15, R2, UR8, R15 ;  /* 0x00000008020f7c24 */ /* 0x000fe2000f8e020f */
[----:B------:R-:W-:Y:S01]  /*26240*/  ULDC UR8, c[0x0][0x600] ;  /* 0x0001800000087ab9 */ /* 0x000fe20000000800 */
[----:B------:R-:W-:Y:S02]  /*26250*/  MOV R2, 0x1 ;  /* 0x0000000100027802 */ /* 0x000fe40000000f00 */
[----:B--2---:R-:W-:Y:S02]  /*26260*/  ISETP.NE.AND P1, PT, R4, 0x1, PT ;  /* 0x000000010400780c */ /* 0x004fe40003f25270 */
[----:B------:R-:W-:-:S05]  /*26270*/  LOP3.LUT R4, R7, UR4, RZ, 0xc0, !PT ;  /* 0x0000000407047c12 */ /* 0x000fca000f8ec0ff */
[----:B------:R-:W-:-:S06]  /*26280*/  IMAD R15, R15, UR8, R4 ;  /* 0x000000080f0f7c24 */ /* 0x000fcc000f8e0204 */
[----:B0-----:R-:W-:-:S04]  /*26290*/  @P1 IMAD R14, R17, R18, R12 ;  /* 0x00000012110e1224 */ /* 0x001fc800078e020c */
[----:B------:R-:W-:-:S05]  /*262a0*/  IMAD R14, R3, UR9, R14 ;  /* 0x00000009030e7c24 */ /* 0x000fca000f8e020e */
[----:B------:R-:W-:Y:S02]  /*262b0*/  SEL R12, R15, R14, !P1 ;  /* 0x0000000e0f0c7207 */ /* 0x000fe40004800000 */
[----:B------:R-:W-:-:S07]  /*262c0*/  SEL R7, R14, R15, !P1 ;  /* 0x0000000f0e077207 */ /* 0x000fce0004800000 */
.L_x_521:
[----:B------:R-:W-:Y:S05]  /*262d0*/  BSYNC B1 ;  /* 0x0000000000017941 */ /* 0x000fea0003800000 */
.L_x_520:
[----:B------:R-:W-:-:S13]  /*262e0*/  LOP3.LUT P1, RZ, R2, 0xff, RZ, 0xc0, !PT ;  /* 0x000000ff02ff7812 */ /* 0x000fda000782c0ff */
[----:B------:R-:W-:Y:S05]  /*262f0*/  @P1 BRA `(.L_x_524) ;  /* 0xfffffff000fc1947 */ /* 0x000fea000383ffff */
[----:B------:R-:W-:Y:S05]  /*26300*/  BSYNC B0 ;  /* 0x0000000000007941 */ /* 0x000fea0003800000 */
.L_x_512:
[----:B------:R-:W-:-:S03]  /*26310*/  UMOV UR8, 0xffffffff ;  /* 0xffffffff00087882 */ /* 0x000fc60000000000 */
[----:B------:R-:W-:Y:S05]  /*26320*/  BRA.DIV UR8, `(.L_x_525) ;  /* 0x0000000208d47947 */ /* 0x000fea000b800000 */
[----:B------:R-:W-:-:S13]  /*26330*/  ELECT P6, URZ, PT ;  /* 0x00000000003f782f */ /* 0x000fda00038c0000 */
.L_x_537:
[----:B------:R-:W-:Y:S04]  /*26340*/  BSSY B0, `(.L_x_526) ;  /* 0x000001a000007945 */ /* 0x000fe80003800000 */
[----:B------:R-:W-:Y:S05]  /*26350*/  @!P6 BRA `(.L_x_527) ;  /* 0x000000000060e947 */ /* 0x000fea0003800000 */
[----:B------:R-:W2:Y:S02]  /*26360*/  LDL.LU R2, [R1+0xb0] ;  /* 0x0000b00001027983 */ /* 0x000ea40000300800 */
[----:B--2---:R-:W-:-:S04]  /*26370*/  LOP3.LUT R2, R2, 0x2, RZ, 0xfc, !PT ;  /* 0x0000000202027812 */ /* 0x004fc800078efcff */
[----:B------:R-:W-:-:S13]  /*26380*/  ISETP.NE.AND P0, PT, R2, 0x3, PT ;  /* 0x000000030200780c */ /* 0x000fda0003f05270 */
[----:B------:R-:W-:Y:S05]  /*26390*/  @!P0 BRA `(.L_x_528) ;  /* 0x0000000000048947 */ /* 0x000fea0003800000 */
[----:B------:R-:W-:Y:S01]  /*263a0*/  BPT.TRAP 0x1 ;  /* 0x000000040000795c */ /* 0x000fe20000300000 */
.L_x_528:
[----:B------:R-:W0:Y:S01]  /*263b0*/  S2R R3, SR_CgaCtaId ;  /* 0x0000000000037919 */ /* 0x000e220000008800 */
[----:B------:R-:W-:-:S04]  /*263c0*/  MOV R2, 0x400 ;  /* 0x0000040000027802 */ /* 0x000fc80000000f00 */
[----:B0-----:R-:W-:Y:S02]  /*263d0*/  LEA R3, R3, R2, 0x18 ;  /* 0x0000000203037211 */ /* 0x001fe400078ec0ff */
[----:B------:R-:W-:-:S03]  /*263e0*/  SHF.L.U32 R2, R8, 0x1f, RZ ;  /* 0x0000001f08027819 */ /* 0x000fc600000006ff */
[----:B------:R-:W-:-:S04]  /*263f0*/  VIADD R3, R3, 0x10 ;  /* 0x0000001003037836 */ /* 0x000fc80000000000 */
[C---:B------:R-:W-:Y:S01]  /*26400*/  IMAD R7, R0.reuse, 0x8, R3 ;  /* 0x0000000800077824 */ /* 0x040fe200078e0203 */
[----:B------:R-:W-:-:S03]  /*26410*/  IADD3 R0, R0, 0x1, RZ ;  /* 0x0000000100007810 */ /* 0x000fc60007ffe0ff */
[----:B------:R-:W0:Y:S01]  /*26420*/  SYNCS.PHASECHK.TRANS64.TRYWAIT P0, [R7+URZ], R2 ;  /* 0x00000002070075a7 */ /* 0x000e22000800017f */
[----:B------:R-:W-:-:S04]  /*26430*/  ISETP.NE.AND P1, PT, R0, 0x2, PT ;  /* 0x000000020000780c */ /* 0x000fc80003f25270 */
[----:B------:R-:W-:Y:S02]  /*26440*/  SEL R5, RZ, 0x1, P1 ;  /* 0x00000001ff057807 */ /* 0x000fe40000800000 */
[----:B------:R-:W-:Y:S02]  /*26450*/  SEL R0, R0, RZ, P1 ;  /* 0x000000ff00007207 */ /* 0x000fe40000800000 */
[----:B------:R-:W-:Y:S01]  /*26460*/  LOP3.LUT R5, R8, R5, RZ, 0x3c, !PT ;  /* 0x0000000508057212 */ /* 0x000fe200078e3cff */
[----:B0-----:R-:W-:Y:S06]  /*26470*/  @!P0 BRA `(.L_x_529) ;  /* 0x0000000000a08947 */ /* 0x001fec0003800000 */
.L_x_538:
[----:B------:R-:W-:Y:S01]  /*26480*/  IMAD R3, R0, 0x8, R3 ;  /* 0x0000000800037824 */ /* 0x000fe200078e0203 */
[----:B------:R-:W-:-:S07]  /*26490*/  SHF.L.U32 R0, R5, 0x1f, RZ ;  /* 0x0000001f05007819 */ /* 0x000fce00000006ff */
.L_x_530:
[----:B-1----:R1:W2:Y:S02]  /*264a0*/  SYNCS.PHASECHK.TRANS64.TRYWAIT P0, [R3+URZ], R0 ;  /* 0x00000000030075a7 */ /* 0x0022a4000800017f */
[----:B--2---:R-:W-:Y:S05]  /*264b0*/  @!P0 NANOSLEEP.SYNCS 0x989680 ;  /* 0x009896800000895d */ /* 0x004fea0003900000 */
[----:B------:R-:W2:Y:S02]  /*264c0*/  @!P0 SYNCS.PHASECHK.TRANS64 P0, [R3+URZ], R0 ;  /* 0x00000000030085a7 */ /* 0x000ea4000800007f */
[----:B--2---:R-:W-:Y:S05]  /*264d0*/  @!P0 BRA `(.L_x_530) ;  /* 0xfffffffc00f08947 */ /* 0x004fea000383ffff */
.L_x_527:
[----:B------:R-:W-:Y:S05]  /*264e0*/  BSYNC B0 ;  /* 0x0000000000007941 */ /* 0x000fea0003800000 */
.L_x_526:
[----:B------:R-:W-:Y:S05]  /*264f0*/  EXIT ;  /* 0x000000000000794d */ /* 0x000fea0003800000 */
.L_x_17:
[----:B-1----:R1:W2:Y:S02]  /*26500*/  SYNCS.PHASECHK.TRANS64.TRYWAIT P1, [R3+URZ], R0 ;  /* 0x00000000030075a7 */ /* 0x0022a4000802017f */
[----:B--2---:R-:W-:Y:S05]  /*26510*/  @!P1 NANOSLEEP.SYNCS 0x989680 ;  /* 0x009896800000995d */ /* 0x004fea0003900000 */
[----:B------:R-:W2:Y:S02]  /*26520*/  @!P1 SYNCS.PHASECHK.TRANS64 P1, [R3+URZ], R0 ;  /* 0x00000000030095a7 */ /* 0x000ea4000802007f */
[----:B--2---:R-:W-:Y:S05]  /*26530*/  @!P1 BRA `(.L_x_17) ;  /* 0xfffffffc00f09947 */ /* 0x004fea000383ffff */
[----:B------:R-:W-:Y:S05]  /*26540*/  BRA `(.L_x_16) ;  /* 0xfffffdac00907947 */ /* 0x000fea000383ffff */
.L_x_22:
[----:B--2---:R-:W-:-:S04]  /*26550*/  IMAD.U32 R9, RZ, RZ, UR4 ;  /* 0x00000004ff097e24 */ /* 0x004fc8000f8e00ff */
[----:B------:R2:W3:Y:S03]  /*26560*/  SYNCS.PHASECHK.TRANS64.TRYWAIT P1, [R9+URZ], R5 ;  /* 0x00000005090075a7 */ /* 0x0004e6000802017f */
[----:B---3--:R-:W-:Y:S05]  /*26570*/  @!P1 NANOSLEEP.SYNCS 0x989680 ;  /* 0x009896800000995d */ /* 0x008fea0003900000 */
[----:B------:R-:W3:Y:S02]  /*26580*/  @!P1 SYNCS.PHASECHK.TRANS64 P1, [R9+URZ], R5 ;  /* 0x00000005090095a7 */ /* 0x000ee4000802007f */
[----:B---3--:R-:W-:Y:S05]  /*26590*/  @!P1 BRA `(.L_x_22) ;  /* 0xfffffffc00ec9947 */ /* 0x008fea000383ffff */
[----:B------:R-:W-:Y:S05]  /*265a0*/  BRA `(.L_x_21) ;  /* 0xfffffe4000747947 */ /* 0x000fea000383ffff */
.L_x_513:
[----:B------:R-:W-:Y:S01]  /*265b0*/  BSSY B1, `(.L_x_531) ;  /* 0x0000006000017945 */ /* 0x000fe20003800000 */
[----:B------:R-:W-:-:S07]  /*265c0*/  MOV R15, 0xffffffff ;  /* 0xffffffff000f7802 */ /* 0x000fce0000000f00 */
[----:B------:R-:W-:Y:S05]  /*265d0*/  WARPSYNC.COLLECTIVE R15, `(.L_x_532) ;  /* 0x000000000f0c7348 */ /* 0x000fea0003c00000 */
[----:B------:R-:W-:Y:S02]  /*265e0*/  ELECT P6, UR62, PT ;  /* 0x00000000003e782f */ /* 0x000fe400038c0000 */
[----:B------:R-:W-:Y:S01]  /*265f0*/  MOV R14, UR62 ;  /* 0x0000003e000e7c02 */ /* 0x000fe20008000f00 */
[----:B------:R-:W-:Y:S10]  /*26600*/  ENDCOLLECTIVE ;  /* 0x000000000000791b */ /* 0x000ff40003800000 */
.L_x_532:
[----:B------:R-:W-:Y:S05]  /*26610*/  BSYNC B1 ;  /* 0x0000000000017941 */ /* 0x000fea0003800000 */
.L_x_531:
[----:B------:R-:W-:Y:S05]  /*26620*/  BRA `(.L_x_533) ;  /* 0xfffffff0003c7947 */ /* 0x000fea000383ffff */
.L_x_516:
[----:B0-----:R0:W1:Y:S02]  /*26630*/  SYNCS.PHASECHK.TRANS64.TRYWAIT P1, [R12+URZ+0x10], R5 ;  /* 0x000010050c0075a7 */ /* 0x001064000802017f */
[----:B-1----:R-:W-:Y:S05]  /*26640*/  @!P1 NANOSLEEP.SYNCS 0x989680 ;  /* 0x009896800000995d */ /* 0x002fea0003900000 */
[----:B------:R-:W1:Y:S02]  /*26650*/  @!P1 SYNCS.PHASECHK.TRANS64 P1, [R12+URZ+0x10], R5 ;  /* 0x000010050c0095a7 */ /* 0x000e64000802007f */
[----:B-1----:R-:W-:Y:S05]  /*26660*/  @!P1 BRA `(.L_x_516) ;  /* 0xfffffffc00f09947 */ /* 0x002fea000383ffff */
[----:B------:R-:W-:Y:S05]  /*26670*/  BRA `(.L_x_534) ;  /* 0xfffffff000707947 */ /* 0x000fea000383ffff */
.L_x_525:
[----:B------:R-:W-:Y:S01]  /*26680*/  BSSY B0, `(.L_x_535) ;  /* 0x0000006000007945 */ /* 0x000fe20003800000 */
[----:B------:R-:W-:-:S07]  /*26690*/  IMAD.MOV.U32 R15, RZ, RZ, -0x1 ;  /* 0xffffffffff0f7424 */ /* 0x000fce00078e00ff */
[----:B------:R-:W-:Y:S05]  /*266a0*/  WARPSYNC.COLLECTIVE R15, `(.L_x_536) ;  /* 0x000000000f0c7348 */ /* 0x000fea0003c00000 */
[----:B------:R-:W-:Y:S02]  /*266b0*/  ELECT P6, UR62, PT ;  /* 0x00000000003e782f */ /* 0x000fe400038c0000 */
[----:B------:R-:W-:Y:S01]  /*266c0*/  MOV R14, UR62 ;  /* 0x0000003e000e7c02 */ /* 0x000fe20008000f00 */
[----:B------:R-:W-:Y:S10]  /*266d0*/  ENDCOLLECTIVE ;  /* 0x000000000000791b */ /* 0x000ff40003800000 */
.L_x_536:
[----:B------:R-:W-:Y:S05]  /*266e0*/  BSYNC B0 ;  /* 0x0000000000007941 */ /* 0x000fea0003800000 */
.L_x_535:
[----:B------:R-:W-:Y:S05]  /*266f0*/  BRA `(.L_x_537) ;  /* 0xfffffffc00107947 */ /* 0x000fea000383ffff */
.L_x_529:
[----:B0-----:R0:W1:Y:S02]  /*26700*/  SYNCS.PHASECHK.TRANS64.TRYWAIT P0, [R7+URZ], R2 ;  /* 0x00000002070075a7 */ /* 0x001064000800017f */
[----:B-1----:R-:W-:Y:S05]  /*26710*/  @!P0 NANOSLEEP.SYNCS 0x989680 ;  /* 0x009896800000895d */ /* 0x002fea0003900000 */
[----:B------:R-:W1:Y:S02]  /*26720*/  @!P0 SYNCS.PHASECHK.TRANS64 P0, [R7+URZ], R2 ;  /* 0x00000002070085a7 */ /* 0x000e64000800007f */
[----:B-1----:R-:W-:Y:S05]  /*26730*/  @!P0 BRA `(.L_x_529) ;  /* 0xfffffffc00f08947 */ /* 0x002fea000383ffff */
[----:B------:R-:W-:Y:S05]  /*26740*/  BRA `(.L_x_538) ;  /* 0xfffffffc004c7947 */ /* 0x000fea000383ffff */
.L_x_539:
[----:B------:R-:W-:-:S00]  /*26750*/  BRA `(.L_x_539) ;  /* 0xfffffffc00fc7947 */ /* 0x000fc0000383ffff */
[----:B------:R-:W-:-:S00]  /*26760*/  NOP ;  /* 0x0000000000007918 */ /* 0x000fc00000000000 */
        /* <DEDUP_REMOVED lines=9> */
.L_x_540:


//--------------------- .nv.global.init           --------------------------
	.section	.nv.global.init,"aw",@progbits
.nv.global.init:
	.type		$str$22,@object
	.size		$str$22,($str$23 - $str$22)
$str$22:
        /*0000*/ 	.byte	0x6b, 0x5f, 0x74, 0x69, 0x6c, 0x65, 0x5f, 0x63, 0x6f, 0x75, 0x6e, 0x74, 0x20, 0x3e, 0x3d, 0x20
        /*0010*/ 	.byte	0x31, 0x00
	.type		$str$23,@object
	.size		$str$23,(__unnamed_1 - $str$23)
$str$23:
        /*0012*/ 	.byte	0x2f, 0x74, 0x6d, 0x70, 0x2f, 0x63, 0x75, 0x74, 0x6c, 0x61, 0x73, 0x73, 0x5f, 0x73, 0x77, 0x65
        /*0022*/ 	.byte	0x65, 0x70, 0x5f, 0x73, 0x72, 0x63, 0x2f, 0x69, 0x6e, 0x63, 0x6c, 0x75, 0x64, 0x65, 0x2f, 0x63
        /*0032*/ 	.byte	0x75, 0x74, 0x6c, 0x61, 0x73, 0x73, 0x2f, 0x67, 0x65, 0x6d, 0x6d, 0x2f, 0x63, 0x6f, 0x6c, 0x6c
        /*0042*/ 	.byte	0x65, 0x63, 0x74, 0x69, 0x76, 0x65, 0x2f, 0x73, 0x6d, 0x39, 0x30, 0x5f, 0x6d, 0x6d, 0x61, 0x5f
        /*0052*/ 	.byte	0x74, 0x6d, 0x61, 0x5f, 0x67, 0x6d, 0x6d, 0x61, 0x5f, 0x73, 0x73, 0x5f, 0x77, 0x61, 0x72, 0x70
        /*0062*/ 	.byte	0x73, 0x70, 0x65, 0x63, 0x69, 0x61, 0x6c, 0x69, 0x7a, 0x65, 0x64, 0x2e, 0x68, 0x70, 0x70, 0x00
	.type		__unnamed_1,@object
	.size		__unnamed_1,(.L_0 - __unnamed_1)
__unnamed_1:
        /* <DEDUP_REMOVED lines=180> */
        /*0bb2*/ 	.byte	0x65, 0x3a, 0x3a, 0x69, 0x64, 0x65, 0x6e, 0x74, 0x69, 0x74, 0x79, 0x5d, 0x00
.L_0:


//--------------------- .nv.shared._ZN7cutlass13device_kernelINS_4gemm6kernel13GemmUniversalIN4cute5tupleIJiiiiEEENS1_10collective13CollectiveMmaINS1_34MainloopSm90TmaGmmaWarpSpecializedILi2ENS5_IJNS4_1CILi1EEESB_SB_EEENS1_35KernelTmaWarpSpecializedCooperativeEEENS5_IJNSA_ILi192EEENSA_ILi240EEENSA_ILi128EEEEEENS_6half_tENS5_IJlSB_lEEESJ_SK_NS4_8TiledMMAINS4_8MMA_AtomIJNS4_4SM904GMMA25MMA_64x16x16_F32F16F16_SSILNSO_5MajorE0ELSQ_0ELNSO_7ScaleInE1ELSR_1EEEEEENS4_6LayoutINS5_IJNSA_ILi2EEESB_SB_EEENS5_IJSB_NSA_ILi0EEESX_EEEEENS5_IJNS4_10UnderscoreES10_S10_EEEEENS4_13SM90_TMA_LOADENS4_14ComposedLayoutINS4_7SwizzleILi3ELi4ELi3EEENS4_18smem_ptr_flag_bitsILi16EEENSU_INS5_IJNSA_ILi8EEENSA_ILi64EEEEEENS5_IJS1A_SB_EEEEEEEvNS4_8identityES13_S1E_vS1F_EENS_8epilogue10collective6detail29Sm90TmaWarpSpecializedAdapterINS1I_15DefaultEpilogueISJ_SK_SK_NS1H_6thread17LinearCombinationISJ_Li1EffLNS1M_9ScaleType4KindE0ELNS_15FloatRoundStyleE2ESJ_EENS1_15EpilogueDefaultEEEEEvvEEEEvNT_6ParamsE --------------------------
	.section	.nv.shared._ZN7cutlass13device_kernelINS_4gemm6kernel13GemmUniversalIN4cute5tupleIJiiiiEEENS1_10collective13CollectiveMmaINS1_34MainloopSm90TmaGmmaWarpSpecializedILi2ENS5_IJNS4_1CILi1EEESB_SB_EEENS1_35KernelTmaWarpSpecializedCooperativeEEENS5_IJNSA_ILi192EEENSA_ILi240EEENSA_ILi128EEEEEENS_6half_tENS5_IJlSB_lEEESJ_SK_NS4_8TiledMMAINS4_8MMA_AtomIJNS4_4SM904GMMA25MMA_64x16x16_F32F16F16_SSILNSO_5MajorE0ELSQ_0ELNSO_7ScaleInE1ELSR_1EEEEEENS4_6LayoutINS5_IJNSA_ILi2EEESB_SB_EEENS5_IJSB_NSA_ILi0EEESX_EEEEENS5_IJNS4_10UnderscoreES10_S10_EEEEENS4_13SM90_TMA_LOADENS4_14ComposedLayoutINS4_7SwizzleILi3ELi4ELi3EEENS4_18smem_ptr_flag_bitsILi16EEENSU_INS5_IJNSA_ILi8EEENSA_ILi64EEEEEENS5_IJS1A_SB_EEEEEEEvNS4_8identityES13_S1E_vS1F_EENS_8epilogue10collective6detail29Sm90TmaWarpSpecializedAdapterINS1I_15DefaultEpilogueISJ_SK_SK_NS1H_6thread17LinearCombinationISJ_Li1EffLNS1M_9ScaleType4KindE0ELNS_15FloatRoundStyleE2ESJ_EENS1_15EpilogueDefaultEEEEEvvEEEEvNT_6ParamsE,"aw",@nobits
	.sectionflags	@""
	.align	16
	.zero		1024


//--------------------- .nv.shared.reserved.0     --------------------------
	.section	.nv.shared.reserved.0,"aw",@nobits
	.weak		__nv_reservedSMEM_offset_0_alias
	.size		__nv_reservedSMEM_offset_0_alias, 0, 0
	.other		__nv_reservedSMEM_offset_0_alias,@"STO_CUDA_RESERVED_SHARED STV_DEFAULT"
__nv_reservedSMEM_offset_0_alias:
	.zero		0


//--------------------- .nv.global                --------------------------
	.section	.nv.global,"aw",@nobits
.nv.global:
	.type		_ZN40_INTERNAL_71678066_4_k_cu_ef3c8fe0_163614cute1_E,@object
	.size		_ZN40_INTERNAL_71678066_4_k_cu_ef3c8fe0_163614cute1_E,(_ZN40_INTERNAL_71678066_4_k_cu_ef3c8fe0_163614cuda3std3__45__cpo6cbeginE - _ZN40_INTERNAL_71678066_4_k_cu_ef3c8fe0_163614cute1_E)
_ZN40_INTERNAL_71678066_4_k_cu_ef3c8fe0_163614cute1_E:
	.zero		1
	.type		_ZN40_INTERNAL_71678066_4_k_cu_ef3c8fe0_163614cuda3std3__45__cpo6cbeginE,@object
	.size		_ZN40_INTERNAL_71678066_4_k_cu_ef3c8fe0_163614cuda3std3__45__cpo6cbeginE,(_ZN40_INTERNAL_71678066_4_k_cu_ef3c8fe0_163614cuda3std3__48in_placeE - _ZN40_INTERNAL_71678066_4_k_cu_ef3c8fe0_163614cuda3std3__45__cpo6cbeginE)
_ZN40_INTERNAL_71678066_4_k_cu_ef3c8fe0_163614cuda3std3__45__cpo6cbeginE:
	.zero		1
	.type		_ZN40_INTERNAL_71678066_4_k_cu_ef3c8fe0_163614cuda3std3__48in_placeE,@object
	.size		_ZN40_INTERNAL_71678066_4_k_cu_ef3c8fe0_163614cuda3std3__48in_placeE,(_ZN40_INTERNAL_71678066_4_k_cu_ef3c8fe0_163614cuda3std6ranges3__45__cpo9iter_moveE - _ZN40_INTERNAL_71678066_4_k_cu_ef3c8fe0_163614cuda3std3__48in_placeE)
_ZN40_INTERNAL_71678066_4_k_cu_ef3c8fe0_163614cuda3std3__48in_placeE:
	.zero		1
	.type		_ZN40_INTERNAL_71678066_4_k_cu_ef3c8fe0_163614cuda3std6ranges3__45__cpo9iter_moveE,@object
	.size		_ZN40_INTERNAL_71678066_4_k_cu_ef3c8fe0_163614cuda3std6ranges3__45__cpo9iter_moveE,(_ZN40_INTERNAL_71678066_4_k_cu_ef3c8fe0_163614cuda3std3__45__cpo5beginE - _ZN40_INTERNAL_71678066_4_k_cu_ef3c8fe0_163614cuda3std6ranges3__45__cpo9iter_moveE)
_ZN40_INTERNAL_71678066_4_k_cu_ef3c8fe0_163614cuda3std6ranges3__45__cpo9iter_moveE:
	.zero		1
	.type		_ZN40_INTERNAL_71678066_4_k_cu_ef3c8fe0_163614cuda3std3__45__cpo5beginE,@object
	.size		_ZN40_INTERNAL_71678066_4_k_cu_ef3c8fe0_163614cuda3std3__45__cpo5beginE,(_ZN40_INTERNAL_71678066_4_k_cu_ef3c8fe0_163614cuda3std3__442_GLOBAL__N__71678066_4_k_cu_ef3c8fe0_163616ignoreE - _ZN40_INTERNAL_71678066_4_k_cu_ef3c8fe0_163614cuda3std3__45__cpo5beginE)
_ZN40_INTERNAL_71678066_4_k_cu_ef3c8fe0_163614cuda3std3__45__cpo5beginE:
	.zero		1
	.type		_ZN40_INTERNAL_71678066_4_k_cu_ef3c8fe0_163614cuda3std3__442_GLOBAL__N__71678066_4_k_cu_ef3c8fe0_163616ignoreE,@object
	.size		_ZN40_INTERNAL_71678066_4_k_cu_ef3c8fe0_163614cuda3std3__442_GLOBAL__N__71678066_4_k_cu_ef3c8fe0_163616ignoreE,(_ZN40_INTERNAL_71678066_4_k_cu_ef3c8fe0_163614cute7productE - _ZN40_INTERNAL_71678066_4_k_cu_ef3c8fe0_163614cuda3std3__442_GLOBAL__N__71678066_4_k_cu_ef3c8fe0_163616ignoreE)
_ZN40_INTERNAL_71678066_4_k_cu_ef3c8fe0_163614cuda3std3__442_GLOBAL__N__71678066_4_k_cu_ef3c8fe0_163616ignoreE:
	.zero		1
	.type		_ZN40_INTERNAL_71678066_4_k_cu_ef3c8fe0_163614cute7productE,@object
	.size		_ZN40_INTERNAL_71678066_4_k_cu_ef3c8fe0_163614cute7productE,(_ZN40_INTERNAL_71678066_4_k_cu_ef3c8fe0_163614cuda3std3__45__cpo3endE - _ZN40_INTERNAL_71678066_4_k_cu_ef3c8fe0_163614cute7productE)
_ZN40_INTERNAL_71678066_4_k_cu_ef3c8fe0_163614cute7productE:
	.zero		1
	.type		_ZN40_INTERNAL_71678066_4_k_cu_ef3c8fe0_163614cuda3std3__45__cpo3endE,@object
	.size		_ZN40_INTERNAL_71678066_4_k_cu_ef3c8fe0_163614cuda3std3__45__cpo3endE,(_ZN40_INTERNAL_71678066_4_k_cu_ef3c8fe0_163614cuda3std3__419piecewise_constructE - _ZN40_INTERNAL_71678066_4_k_cu_ef3c8fe0_163614cuda3std3__45__cpo3endE)
_ZN40_INTERNAL_71678066_4_k_cu_ef3c8fe0_163614cuda3std3__45__cpo3endE:
	.zero		1
	.type		_ZN40_INTERNAL_71678066_4_k_cu_ef3c8fe0_163614cuda3std3__419piecewise_constructE,@object
	.size		_ZN40_INTERNAL_71678066_4_k_cu_ef3c8fe0_163614cuda3std3__419piecewise_constructE,(_ZN40_INTERNAL_71678066_4_k_cu_ef3c8fe0_163614cuda3std3__45__cpo4cendE - _ZN40_INTERNAL_71678066_4_k_cu_ef3c8fe0_163614cuda3std3__419piecewise_constructE)
_ZN40_INTERNAL_71678066_4_k_cu_ef3c8fe0_163614cuda3std3__419piecewise_constructE:
	.zero		1
	.type		_ZN40_INTERNAL_71678066_4_k_cu_ef3c8fe0_163614cuda3std3__45__cpo4cendE,@object
	.size		_ZN40_INTERNAL_71678066_4_k_cu_ef3c8fe0_163614cuda3std3__45__cpo4cendE,(_ZN40_INTERNAL_71678066_4_k_cu_ef3c8fe0_163614cuda3std6ranges3__45__cpo4swapE - _ZN40_INTERNAL_71678066_4_k_cu_ef3c8fe0_163614cuda3std3__45__cpo4cendE)
_ZN40_INTERNAL_71678066_4_k_cu_ef3c8fe0_163614cuda3std3__45__cpo4cendE:
	.zero		1
	.type		_ZN40_INTERNAL_71678066_4_k_cu_ef3c8fe0_163614cuda3std6ranges3__45__cpo4swapE,@object
	.size		_ZN40_INTERNAL_71678066_4_k_cu_ef3c8fe0_163614cuda3std6ranges3__45__cpo4swapE,(.L_8 - _ZN40_INTERNAL_71678066_4_k_cu_ef3c8fe0_163614cuda3std6ranges3__45__cpo4swapE)
_ZN40_INTERNAL_71678066_4_k_cu_ef3c8fe0_163614cuda3std6ranges3__45__cpo4swapE:
	.zero		1
.L_8:


//--------------------- .nv.constant0._ZN7cutlass13device_kernelINS_4gemm6kernel13GemmUniversalIN4cute5tupleIJiiiiEEENS1_10collective13CollectiveMmaINS1_34MainloopSm90TmaGmmaWarpSpecializedILi2ENS5_IJNS4_1CILi1EEESB_SB_EEENS1_35KernelTmaWarpSpecializedCooperativeEEENS5_IJNSA_ILi192EEENSA_ILi240EEENSA_ILi128EEEEEENS_6half_tENS5_IJlSB_lEEESJ_SK_NS4_8TiledMMAINS4_8MMA_AtomIJNS4_4SM904GMMA25MMA_64x16x16_F32F16F16_SSILNSO_5MajorE0ELSQ_0ELNSO_7ScaleInE1ELSR_1EEEEEENS4_6LayoutINS5_IJNSA_ILi2EEESB_SB_EEENS5_IJSB_NSA_ILi0EEESX_EEEEENS5_IJNS4_10UnderscoreES10_S10_EEEEENS4_13SM90_TMA_LOADENS4_14ComposedLayoutINS4_7SwizzleILi3ELi4ELi3EEENS4_18smem_ptr_flag_bitsILi16EEENSU_INS5_IJNSA_ILi8EEENSA_ILi64EEEEEENS5_IJS1A_SB_EEEEEEEvNS4_8identityES13_S1E_vS1F_EENS_8epilogue10collective6detail29Sm90TmaWarpSpecializedAdapterINS1I_15DefaultEpilogueISJ_SK_SK_NS1H_6thread17LinearCombinationISJ_Li1EffLNS1M_9ScaleType4KindE0ELNS_15FloatRoundStyleE2ESJ_EENS1_15EpilogueDefaultEEEEEvvEEEEvNT_6ParamsE --------------------------
	.section	.nv.constant0._ZN7cutlass13device_kernelINS_4gemm6kernel13GemmUniversalIN4cute5tupleIJiiiiEEENS1_10collective13CollectiveMmaINS1_34MainloopSm90TmaGmmaWarpSpecializedILi2ENS5_IJNS4_1CILi1EEESB_SB_EEENS1_35KernelTmaWarpSpecializedCooperativeEEENS5_IJNSA_ILi192EEENSA_ILi240EEENSA_ILi128EEEEEENS_6half_tENS5_IJlSB_lEEESJ_SK_NS4_8TiledMMAINS4_8MMA_AtomIJNS4_4SM904GMMA25MMA_64x16x16_F32F16F16_SSILNSO_5MajorE0ELSQ_0ELNSO_7ScaleInE1ELSR_1EEEEEENS4_6LayoutINS5_IJNSA_ILi2EEESB_SB_EEENS5_IJSB_NSA_ILi0EEESX_EEEEENS5_IJNS4_10UnderscoreES10_S10_EEEEENS4_13SM90_TMA_LOADENS4_14ComposedLayoutINS4_7SwizzleILi3ELi4ELi3EEENS4_18smem_ptr_flag_bitsILi16EEENSU_INS5_IJNSA_ILi8EEENSA_ILi64EEEEEENS5_IJS1A_SB_EEEEEEEvNS4_8identityES13_S1E_vS1F_EENS_8epilogue10collective6detail29Sm90TmaWarpSpecializedAdapterINS1I_15DefaultEpilogueISJ_SK_SK_NS1H_6thread17LinearCombinationISJ_Li1EffLNS1M_9ScaleType4KindE0ELNS_15FloatRoundStyleE2ESJ_EENS1_15EpilogueDefaultEEEEEvvEEEEvNT_6ParamsE,"a",@progbits
	.sectionflags	@""
	.align	4
.nv.constant0._ZN7cutlass13device_kernelINS_4gemm6kernel13GemmUniversalIN4cute5tupleIJiiiiEEENS1_10collective13CollectiveMmaINS1_34MainloopSm90TmaGmmaWarpSpecializedILi2ENS5_IJNS4_1CILi1EEESB_SB_EEENS1_35KernelTmaWarpSpecializedCooperativeEEENS5_IJNSA_ILi192EEENSA_ILi240EEENSA_ILi128EEEEEENS_6half_tENS5_IJlSB_lEEESJ_SK_NS4_8TiledMMAINS4_8MMA_AtomIJNS4_4SM904GMMA25MMA_64x16x16_F32F16F16_SSILNSO_5MajorE0ELSQ_0ELNSO_7ScaleInE1ELSR_1EEEEEENS4_6LayoutINS5_IJNSA_ILi2EEESB_SB_EEENS5_IJSB_NSA_ILi0EEESX_EEEEENS5_IJNS4_10UnderscoreES10_S10_EEEEENS4_13SM90_TMA_LOADENS4_14ComposedLayoutINS4_7SwizzleILi3ELi4ELi3EEENS4_18smem_ptr_flag_bitsILi16EEENSU_INS5_IJNSA_ILi8EEENSA_ILi64EEEEEENS5_IJS1A_SB_EEEEEEEvNS4_8identityES13_S1E_vS1F_EENS_8epilogue10collective6detail29Sm90TmaWarpSpecializedAdapterINS1I_15DefaultEpilogueISJ_SK_SK_NS1H_6thread17LinearCombinationISJ_Li1EffLNS1M_9ScaleType4KindE0ELNS_15FloatRoundStyleE2ESJ_EENS1_15EpilogueDefaultEEEEEvvEEEEvNT_6ParamsE:
	.zero		1664


//--------------------- SYMBOLS --------------------------

	.type		.nv.reservedSmem.offset0,@object
	.size		.nv.reservedSmem.offset0,0x4
	.type		__assertfail,@function
